//
// Generated by NVIDIA NVVM Compiler
//
// Compiler Build ID: CL-36424714
// Cuda compilation tools, release 13.0, V13.0.88
// Based on NVVM 20.0.0
//

.version 9.0
.target sm_100
.address_size 64

	// .globl	_ZN3cub18CUB_300001_SM_10006detail11EmptyKernelIvEEvv
// _ZZN3cub18CUB_300001_SM_10006detail6reduce28DeviceReduceSingleTileKernelINS2_10policy_hubIfjN4cuda3std3__44plusIfEEE10Policy1000EN6thrust24THRUST_300001_SM_1000_NS6detail15normal_iteratorINSD_10device_ptrIfEEEEPdjS9_dfNS7_10__identityEEEvT0_T1_T2_T3_T4_T6_E12temp_storage has been demoted
// _ZZN3cub18CUB_300001_SM_10006detail6reduce18DeviceReduceKernelINS2_10policy_hubIfjN4cuda3std3__44plusIfEEE10Policy1000EN6thrust24THRUST_300001_SM_1000_NS6detail15normal_iteratorINSD_10device_ptrIfEEEEjS9_fNS7_10__identityEEEvT0_PT3_T1_NS0_13GridEvenShareISN_EET2_T4_E12temp_storage has been demoted
// _ZZN3cub18CUB_300001_SM_10006detail6reduce28DeviceReduceSingleTileKernelINS2_10policy_hubIfjN4cuda3std3__44plusIfEEE10Policy1000EPfPdiS9_dfNS7_10__identityEEEvT0_T1_T2_T3_T4_T6_E12temp_storage has been demoted
// _ZZN3cub18CUB_300001_SM_10006detail6reduce28DeviceReduceSingleTileKernelINS2_10policy_hubIfyN4cuda3std3__44plusIfEEE10Policy1000EN6thrust24THRUST_300001_SM_1000_NS6detail15normal_iteratorINSD_10device_ptrIfEEEEPdyS9_dfNS7_10__identityEEEvT0_T1_T2_T3_T4_T6_E12temp_storage has been demoted
// _ZZN3cub18CUB_300001_SM_10006detail6reduce18DeviceReduceKernelINS2_10policy_hubIfyN4cuda3std3__44plusIfEEE10Policy1000EN6thrust24THRUST_300001_SM_1000_NS6detail15normal_iteratorINSD_10device_ptrIfEEEEyS9_fNS7_10__identityEEEvT0_PT3_T1_NS0_13GridEvenShareISN_EET2_T4_E12temp_storage has been demoted
// _ZZN3cub18CUB_300001_SM_10006detail6reduce28DeviceReduceSingleTileKernelINS2_10policy_hubIfyN4cuda3std3__44plusIfEEE10Policy1000EPfPdiS9_dfNS7_10__identityEEEvT0_T1_T2_T3_T4_T6_E12temp_storage has been demoted
.global .align 1 .b8 _ZN34_INTERNAL_0ffad2c5_4_k_cu_2356efec4cuda3std3__45__cpo5beginE[1];
.global .align 1 .b8 _ZN34_INTERNAL_0ffad2c5_4_k_cu_2356efec4cuda3std3__45__cpo3endE[1];
.global .align 1 .b8 _ZN34_INTERNAL_0ffad2c5_4_k_cu_2356efec4cuda3std3__45__cpo6cbeginE[1];
.global .align 1 .b8 _ZN34_INTERNAL_0ffad2c5_4_k_cu_2356efec4cuda3std3__45__cpo4cendE[1];
.global .align 1 .b8 _ZN34_INTERNAL_0ffad2c5_4_k_cu_2356efec4cuda3std3__45__cpo6rbeginE[1];
.global .align 1 .b8 _ZN34_INTERNAL_0ffad2c5_4_k_cu_2356efec4cuda3std3__45__cpo4rendE[1];
.global .align 1 .b8 _ZN34_INTERNAL_0ffad2c5_4_k_cu_2356efec4cuda3std3__45__cpo7crbeginE[1];
.global .align 1 .b8 _ZN34_INTERNAL_0ffad2c5_4_k_cu_2356efec4cuda3std3__45__cpo5crendE[1];
.global .align 1 .b8 _ZN34_INTERNAL_0ffad2c5_4_k_cu_2356efec4cuda3std3__436_GLOBAL__N__0ffad2c5_4_k_cu_2356efec6ignoreE[1];
.global .align 1 .b8 _ZN34_INTERNAL_0ffad2c5_4_k_cu_2356efec4cuda3std3__419piecewise_constructE[1];
.global .align 1 .b8 _ZN34_INTERNAL_0ffad2c5_4_k_cu_2356efec4cuda3std3__48in_placeE[1];
.global .align 1 .b8 _ZN34_INTERNAL_0ffad2c5_4_k_cu_2356efec4cuda3std3__420unreachable_sentinelE[1];
.global .align 1 .b8 _ZN34_INTERNAL_0ffad2c5_4_k_cu_2356efec4cuda3std3__47nulloptE[1];
.global .align 1 .b8 _ZN34_INTERNAL_0ffad2c5_4_k_cu_2356efec4cuda3std3__48unexpectE[1];
.global .align 1 .b8 _ZN34_INTERNAL_0ffad2c5_4_k_cu_2356efec4cuda3std6ranges3__45__cpo4swapE[1];
.global .align 1 .b8 _ZN34_INTERNAL_0ffad2c5_4_k_cu_2356efec4cuda3std6ranges3__45__cpo9iter_moveE[1];
.global .align 1 .b8 _ZN34_INTERNAL_0ffad2c5_4_k_cu_2356efec4cuda3std6ranges3__45__cpo5beginE[1];
.global .align 1 .b8 _ZN34_INTERNAL_0ffad2c5_4_k_cu_2356efec4cuda3std6ranges3__45__cpo3endE[1];
.global .align 1 .b8 _ZN34_INTERNAL_0ffad2c5_4_k_cu_2356efec4cuda3std6ranges3__45__cpo6cbeginE[1];
.global .align 1 .b8 _ZN34_INTERNAL_0ffad2c5_4_k_cu_2356efec4cuda3std6ranges3__45__cpo4cendE[1];
.global .align 1 .b8 _ZN34_INTERNAL_0ffad2c5_4_k_cu_2356efec4cuda3std6ranges3__45__cpo7advanceE[1];
.global .align 1 .b8 _ZN34_INTERNAL_0ffad2c5_4_k_cu_2356efec4cuda3std6ranges3__45__cpo9iter_swapE[1];
.global .align 1 .b8 _ZN34_INTERNAL_0ffad2c5_4_k_cu_2356efec4cuda3std6ranges3__45__cpo4nextE[1];
.global .align 1 .b8 _ZN34_INTERNAL_0ffad2c5_4_k_cu_2356efec4cuda3std6ranges3__45__cpo4prevE[1];
.global .align 1 .b8 _ZN34_INTERNAL_0ffad2c5_4_k_cu_2356efec4cuda3std6ranges3__45__cpo4dataE[1];
.global .align 1 .b8 _ZN34_INTERNAL_0ffad2c5_4_k_cu_2356efec4cuda3std6ranges3__45__cpo5cdataE[1];
.global .align 1 .b8 _ZN34_INTERNAL_0ffad2c5_4_k_cu_2356efec4cuda3std6ranges3__45__cpo4sizeE[1];
.global .align 1 .b8 _ZN34_INTERNAL_0ffad2c5_4_k_cu_2356efec4cuda3std6ranges3__45__cpo5ssizeE[1];
.global .align 1 .b8 _ZN34_INTERNAL_0ffad2c5_4_k_cu_2356efec4cuda3std6ranges3__45__cpo8distanceE[1];
.global .align 1 .b8 _ZN34_INTERNAL_0ffad2c5_4_k_cu_2356efec6thrust24THRUST_300001_SM_1000_NS8cuda_cub3parE[1];
.global .align 1 .b8 _ZN34_INTERNAL_0ffad2c5_4_k_cu_2356efec6thrust24THRUST_300001_SM_1000_NS8cuda_cub10par_nosyncE[1];
.global .align 1 .b8 _ZN34_INTERNAL_0ffad2c5_4_k_cu_2356efec6thrust24THRUST_300001_SM_1000_NS6system6detail10sequential3seqE[1];
.global .align 1 .b8 _ZN34_INTERNAL_0ffad2c5_4_k_cu_2356efec6thrust24THRUST_300001_SM_1000_NS12placeholders2_1E[1];
.global .align 1 .b8 _ZN34_INTERNAL_0ffad2c5_4_k_cu_2356efec6thrust24THRUST_300001_SM_1000_NS12placeholders2_2E[1];
.global .align 1 .b8 _ZN34_INTERNAL_0ffad2c5_4_k_cu_2356efec6thrust24THRUST_300001_SM_1000_NS12placeholders2_3E[1];
.global .align 1 .b8 _ZN34_INTERNAL_0ffad2c5_4_k_cu_2356efec6thrust24THRUST_300001_SM_1000_NS12placeholders2_4E[1];
.global .align 1 .b8 _ZN34_INTERNAL_0ffad2c5_4_k_cu_2356efec6thrust24THRUST_300001_SM_1000_NS12placeholders2_5E[1];
.global .align 1 .b8 _ZN34_INTERNAL_0ffad2c5_4_k_cu_2356efec6thrust24THRUST_300001_SM_1000_NS12placeholders2_6E[1];
.global .align 1 .b8 _ZN34_INTERNAL_0ffad2c5_4_k_cu_2356efec6thrust24THRUST_300001_SM_1000_NS12placeholders2_7E[1];
.global .align 1 .b8 _ZN34_INTERNAL_0ffad2c5_4_k_cu_2356efec6thrust24THRUST_300001_SM_1000_NS12placeholders2_8E[1];
.global .align 1 .b8 _ZN34_INTERNAL_0ffad2c5_4_k_cu_2356efec6thrust24THRUST_300001_SM_1000_NS12placeholders2_9E[1];
.global .align 1 .b8 _ZN34_INTERNAL_0ffad2c5_4_k_cu_2356efec6thrust24THRUST_300001_SM_1000_NS12placeholders3_10E[1];
.global .align 1 .b8 _ZN34_INTERNAL_0ffad2c5_4_k_cu_2356efec6thrust24THRUST_300001_SM_1000_NS3seqE[1];

.visible .entry _ZN3cub18CUB_300001_SM_10006detail11EmptyKernelIvEEvv()
{


	ret;

}
	// .globl	_ZN3cub18CUB_300001_SM_10006detail9transform16transform_kernelINS2_10policy_hubILb1EN4cuda3std3__45tupleIJN6thrust24THRUST_300001_SM_1000_NS6detail15normal_iteratorINSA_10device_ptrIfEEEEEEEE10policy1000Ei9my_squareSF_JPfEEEvT0_iT1_T2_DpNS2_10kernel_argIT3_EE
.visible .entry _ZN3cub18CUB_300001_SM_10006detail9transform16transform_kernelINS2_10policy_hubILb1EN4cuda3std3__45tupleIJN6thrust24THRUST_300001_SM_1000_NS6detail15normal_iteratorINSA_10device_ptrIfEEEEEEEE10policy1000Ei9my_squareSF_JPfEEEvT0_iT1_T2_DpNS2_10kernel_argIT3_EE(
	.param .u32 _ZN3cub18CUB_300001_SM_10006detail9transform16transform_kernelINS2_10policy_hubILb1EN4cuda3std3__45tupleIJN6thrust24THRUST_300001_SM_1000_NS6detail15normal_iteratorINSA_10device_ptrIfEEEEEEEE10policy1000Ei9my_squareSF_JPfEEEvT0_iT1_T2_DpNS2_10kernel_argIT3_EE_param_0,
	.param .u32 _ZN3cub18CUB_300001_SM_10006detail9transform16transform_kernelINS2_10policy_hubILb1EN4cuda3std3__45tupleIJN6thrust24THRUST_300001_SM_1000_NS6detail15normal_iteratorINSA_10device_ptrIfEEEEEEEE10policy1000Ei9my_squareSF_JPfEEEvT0_iT1_T2_DpNS2_10kernel_argIT3_EE_param_1,
	.param .align 1 .b8 _ZN3cub18CUB_300001_SM_10006detail9transform16transform_kernelINS2_10policy_hubILb1EN4cuda3std3__45tupleIJN6thrust24THRUST_300001_SM_1000_NS6detail15normal_iteratorINSA_10device_ptrIfEEEEEEEE10policy1000Ei9my_squareSF_JPfEEEvT0_iT1_T2_DpNS2_10kernel_argIT3_EE_param_2[1],
	.param .align 8 .b8 _ZN3cub18CUB_300001_SM_10006detail9transform16transform_kernelINS2_10policy_hubILb1EN4cuda3std3__45tupleIJN6thrust24THRUST_300001_SM_1000_NS6detail15normal_iteratorINSA_10device_ptrIfEEEEEEEE10policy1000Ei9my_squareSF_JPfEEEvT0_iT1_T2_DpNS2_10kernel_argIT3_EE_param_3[8],
	.param .align 8 .b8 _ZN3cub18CUB_300001_SM_10006detail9transform16transform_kernelINS2_10policy_hubILb1EN4cuda3std3__45tupleIJN6thrust24THRUST_300001_SM_1000_NS6detail15normal_iteratorINSA_10device_ptrIfEEEEEEEE10policy1000Ei9my_squareSF_JPfEEEvT0_iT1_T2_DpNS2_10kernel_argIT3_EE_param_4[16]
)
.maxntid 128
{
	.reg .pred 	%p<37>;
	.reg .b32 	%r<84>;
	.reg .b32 	%f<89>;
	.reg .b64 	%rd<66>;

	ld.param.u32 	%r50, [_ZN3cub18CUB_300001_SM_10006detail9transform16transform_kernelINS2_10policy_hubILb1EN4cuda3std3__45tupleIJN6thrust24THRUST_300001_SM_1000_NS6detail15normal_iteratorINSA_10device_ptrIfEEEEEEEE10policy1000Ei9my_squareSF_JPfEEEvT0_iT1_T2_DpNS2_10kernel_argIT3_EE_param_0];
	ld.param.u64 	%rd15, [_ZN3cub18CUB_300001_SM_10006detail9transform16transform_kernelINS2_10policy_hubILb1EN4cuda3std3__45tupleIJN6thrust24THRUST_300001_SM_1000_NS6detail15normal_iteratorINSA_10device_ptrIfEEEEEEEE10policy1000Ei9my_squareSF_JPfEEEvT0_iT1_T2_DpNS2_10kernel_argIT3_EE_param_4];
	ld.param.u64 	%rd16, [_ZN3cub18CUB_300001_SM_10006detail9transform16transform_kernelINS2_10policy_hubILb1EN4cuda3std3__45tupleIJN6thrust24THRUST_300001_SM_1000_NS6detail15normal_iteratorINSA_10device_ptrIfEEEEEEEE10policy1000Ei9my_squareSF_JPfEEEvT0_iT1_T2_DpNS2_10kernel_argIT3_EE_param_3];
	ld.param.u32 	%r49, [_ZN3cub18CUB_300001_SM_10006detail9transform16transform_kernelINS2_10policy_hubILb1EN4cuda3std3__45tupleIJN6thrust24THRUST_300001_SM_1000_NS6detail15normal_iteratorINSA_10device_ptrIfEEEEEEEE10policy1000Ei9my_squareSF_JPfEEEvT0_iT1_T2_DpNS2_10kernel_argIT3_EE_param_1];
	cvta.to.global.u64 	%rd1, %rd16;
	cvta.to.global.u64 	%rd2, %rd15;
	shl.b32 	%r1, %r49, 7;
	mov.u32 	%r51, %ctaid.x;
	mul.lo.s32 	%r2, %r1, %r51;
	sub.s32 	%r3, %r50, %r2;
	min.s32 	%r4, %r1, %r3;
	shl.b32 	%r5, %r4, 2;
	mov.u32 	%r6, %tid.x;
	shl.b32 	%r72, %r6, 7;
	setp.ge.s32 	%p1, %r72, %r5;
	@%p1 bra 	$L__BB1_3;
	mul.wide.u32 	%rd17, %r6, 128;
	add.s64 	%rd18, %rd2, %rd17;
	mul.wide.s32 	%rd19, %r2, 4;
	add.s64 	%rd64, %rd18, %rd19;
$L__BB1_2:
	.pragma "nounroll";
	// begin inline asm
	prefetch.global.L2 [%rd64];
	// end inline asm
	add.s32 	%r72, %r72, 16384;
	add.s64 	%rd64, %rd64, 16384;
	setp.lt.s32 	%p2, %r72, %r5;
	@%p2 bra 	$L__BB1_2;
$L__BB1_3:
	mul.wide.s32 	%rd21, %r2, 4;
	add.s64 	%rd6, %rd2, %rd21;
	add.s64 	%rd7, %rd1, %rd21;
	setp.gt.s32 	%p3, %r1, %r3;
	@%p3 bra 	$L__BB1_17;
	setp.lt.s32 	%p4, %r49, 1;
	@%p4 bra 	$L__BB1_58;
	and.b32  	%r10, %r49, 15;
	setp.lt.u32 	%p5, %r49, 16;
	mov.b32 	%r79, 0;
	@%p5 bra 	$L__BB1_8;
	and.b32  	%r79, %r49, 2147483632;
	neg.s32 	%r74, %r79;
	add.s32 	%r73, %r6, 1152;
	mul.wide.u32 	%rd22, %r6, 4;
	or.b64  	%rd65, %rd22, 4096;
$L__BB1_7:
	.pragma "nounroll";
	mul.wide.s32 	%rd23, %r73, 4;
	add.s64 	%rd24, %rd23, 1536;
	add.s64 	%rd25, %rd6, %rd65;
	ld.global.f32 	%f1, [%rd25+-4096];
	mul.f32 	%f2, %f1, %f1;
	add.s64 	%rd26, %rd7, %rd65;
	st.global.f32 	[%rd26+-4096], %f2;
	ld.global.f32 	%f3, [%rd25+-3584];
	mul.f32 	%f4, %f3, %f3;
	st.global.f32 	[%rd26+-3584], %f4;
	ld.global.f32 	%f5, [%rd25+-3072];
	mul.f32 	%f6, %f5, %f5;
	st.global.f32 	[%rd26+-3072], %f6;
	ld.global.f32 	%f7, [%rd25+-2560];
	mul.f32 	%f8, %f7, %f7;
	st.global.f32 	[%rd26+-2560], %f8;
	ld.global.f32 	%f9, [%rd25+-2048];
	mul.f32 	%f10, %f9, %f9;
	st.global.f32 	[%rd26+-2048], %f10;
	ld.global.f32 	%f11, [%rd25+-1536];
	mul.f32 	%f12, %f11, %f11;
	st.global.f32 	[%rd26+-1536], %f12;
	ld.global.f32 	%f13, [%rd25+-1024];
	mul.f32 	%f14, %f13, %f13;
	st.global.f32 	[%rd26+-1024], %f14;
	ld.global.f32 	%f15, [%rd25+-512];
	mul.f32 	%f16, %f15, %f15;
	st.global.f32 	[%rd26+-512], %f16;
	ld.global.f32 	%f17, [%rd25];
	mul.f32 	%f18, %f17, %f17;
	st.global.f32 	[%rd26], %f18;
	add.s64 	%rd27, %rd6, %rd24;
	ld.global.f32 	%f19, [%rd27+-1536];
	mul.f32 	%f20, %f19, %f19;
	add.s64 	%rd28, %rd7, %rd24;
	st.global.f32 	[%rd28+-1536], %f20;
	ld.global.f32 	%f21, [%rd27+-1024];
	mul.f32 	%f22, %f21, %f21;
	st.global.f32 	[%rd28+-1024], %f22;
	ld.global.f32 	%f23, [%rd27+-512];
	mul.f32 	%f24, %f23, %f23;
	st.global.f32 	[%rd28+-512], %f24;
	ld.global.f32 	%f25, [%rd27];
	mul.f32 	%f26, %f25, %f25;
	st.global.f32 	[%rd28], %f26;
	ld.global.f32 	%f27, [%rd27+512];
	mul.f32 	%f28, %f27, %f27;
	st.global.f32 	[%rd28+512], %f28;
	ld.global.f32 	%f29, [%rd27+1024];
	mul.f32 	%f30, %f29, %f29;
	st.global.f32 	[%rd28+1024], %f30;
	ld.global.f32 	%f31, [%rd27+1536];
	mul.f32 	%f32, %f31, %f31;
	st.global.f32 	[%rd28+1536], %f32;
	add.s32 	%r74, %r74, 16;
	add.s32 	%r73, %r73, 2048;
	add.s64 	%rd65, %rd65, 8192;
	setp.eq.s32 	%p6, %r74, 0;
	@%p6 bra 	$L__BB1_8;
	bra.uni 	$L__BB1_7;
$L__BB1_8:
	setp.eq.s32 	%p7, %r10, 0;
	@%p7 bra 	$L__BB1_58;
	and.b32  	%r37, %r49, 7;
	setp.lt.u32 	%p8, %r10, 8;
	@%p8 bra 	$L__BB1_11;
	shl.b32 	%r53, %r79, 7;
	add.s32 	%r54, %r53, %r6;
	mul.wide.s32 	%rd29, %r54, 4;
	add.s64 	%rd30, %rd6, %rd29;
	ld.global.f32 	%f33, [%rd30];
	mul.f32 	%f34, %f33, %f33;
	add.s64 	%rd31, %rd7, %rd29;
	st.global.f32 	[%rd31], %f34;
	ld.global.f32 	%f35, [%rd30+512];
	mul.f32 	%f36, %f35, %f35;
	st.global.f32 	[%rd31+512], %f36;
	ld.global.f32 	%f37, [%rd30+1024];
	mul.f32 	%f38, %f37, %f37;
	st.global.f32 	[%rd31+1024], %f38;
	ld.global.f32 	%f39, [%rd30+1536];
	mul.f32 	%f40, %f39, %f39;
	st.global.f32 	[%rd31+1536], %f40;
	ld.global.f32 	%f41, [%rd30+2048];
	mul.f32 	%f42, %f41, %f41;
	st.global.f32 	[%rd31+2048], %f42;
	ld.global.f32 	%f43, [%rd30+2560];
	mul.f32 	%f44, %f43, %f43;
	st.global.f32 	[%rd31+2560], %f44;
	ld.global.f32 	%f45, [%rd30+3072];
	mul.f32 	%f46, %f45, %f45;
	st.global.f32 	[%rd31+3072], %f46;
	ld.global.f32 	%f47, [%rd30+3584];
	mul.f32 	%f48, %f47, %f47;
	st.global.f32 	[%rd31+3584], %f48;
	add.s32 	%r79, %r79, 8;
$L__BB1_11:
	setp.eq.s32 	%p9, %r37, 0;
	@%p9 bra 	$L__BB1_58;
	and.b32  	%r40, %r49, 3;
	setp.lt.u32 	%p10, %r37, 4;
	@%p10 bra 	$L__BB1_14;
	shl.b32 	%r55, %r79, 7;
	add.s32 	%r56, %r55, %r6;
	mul.wide.s32 	%rd32, %r56, 4;
	add.s64 	%rd33, %rd6, %rd32;
	ld.global.f32 	%f49, [%rd33];
	mul.f32 	%f50, %f49, %f49;
	add.s64 	%rd34, %rd7, %rd32;
	st.global.f32 	[%rd34], %f50;
	ld.global.f32 	%f51, [%rd33+512];
	mul.f32 	%f52, %f51, %f51;
	st.global.f32 	[%rd34+512], %f52;
	ld.global.f32 	%f53, [%rd33+1024];
	mul.f32 	%f54, %f53, %f53;
	st.global.f32 	[%rd34+1024], %f54;
	ld.global.f32 	%f55, [%rd33+1536];
	mul.f32 	%f56, %f55, %f55;
	st.global.f32 	[%rd34+1536], %f56;
	add.s32 	%r79, %r79, 4;
$L__BB1_14:
	setp.eq.s32 	%p11, %r40, 0;
	@%p11 bra 	$L__BB1_58;
	shl.b32 	%r57, %r79, 7;
	add.s32 	%r83, %r6, %r57;
	neg.s32 	%r82, %r40;
$L__BB1_16:
	.pragma "nounroll";
	mul.wide.s32 	%rd36, %r83, 4;
	add.s64 	%rd37, %rd7, %rd36;
	add.s64 	%rd38, %rd6, %rd36;
	ld.global.f32 	%f57, [%rd38];
	mul.f32 	%f58, %f57, %f57;
	st.global.f32 	[%rd37], %f58;
	add.s32 	%r83, %r83, 128;
	add.s32 	%r82, %r82, 1;
	setp.ne.s32 	%p12, %r82, 0;
	@%p12 bra 	$L__BB1_16;
	bra.uni 	$L__BB1_58;
$L__BB1_17:
	setp.lt.s32 	%p13, %r49, 1;
	@%p13 bra 	$L__BB1_58;
	and.b32  	%r14, %r49, 7;
	setp.lt.u32 	%p14, %r49, 8;
	mov.b32 	%r76, 0;
	@%p14 bra 	$L__BB1_37;
	and.b32  	%r76, %r49, 2147483640;
	mov.b32 	%r75, 0;
$L__BB1_20:
	.pragma "nounroll";
	shl.b32 	%r60, %r75, 7;
	add.s32 	%r21, %r60, %r6;
	setp.ge.s32 	%p15, %r21, %r4;
	@%p15 bra 	$L__BB1_22;
	mul.wide.u32 	%rd39, %r21, 4;
	add.s64 	%rd40, %rd6, %rd39;
	ld.global.f32 	%f59, [%rd40];
	mul.f32 	%f60, %f59, %f59;
	add.s64 	%rd41, %rd7, %rd39;
	st.global.f32 	[%rd41], %f60;
$L__BB1_22:
	add.s32 	%r61, %r21, 128;
	setp.ge.s32 	%p16, %r61, %r4;
	mul.wide.s32 	%rd42, %r61, 4;
	add.s64 	%rd11, %rd6, %rd42;
	add.s64 	%rd12, %rd7, %rd42;
	@%p16 bra 	$L__BB1_24;
	ld.global.f32 	%f61, [%rd11];
	mul.f32 	%f62, %f61, %f61;
	st.global.f32 	[%rd12], %f62;
$L__BB1_24:
	add.s32 	%r62, %r21, 256;
	setp.ge.s32 	%p17, %r62, %r4;
	@%p17 bra 	$L__BB1_26;
	ld.global.f32 	%f63, [%rd11+512];
	mul.f32 	%f64, %f63, %f63;
	st.global.f32 	[%rd12+512], %f64;
$L__BB1_26:
	add.s32 	%r63, %r21, 384;
	setp.ge.s32 	%p18, %r63, %r4;
	@%p18 bra 	$L__BB1_28;
	ld.global.f32 	%f65, [%rd11+1024];
	mul.f32 	%f66, %f65, %f65;
	st.global.f32 	[%rd12+1024], %f66;
$L__BB1_28:
	add.s32 	%r64, %r21, 512;
	setp.ge.s32 	%p19, %r64, %r4;
	@%p19 bra 	$L__BB1_30;
	ld.global.f32 	%f67, [%rd11+1536];
	mul.f32 	%f68, %f67, %f67;
	st.global.f32 	[%rd12+1536], %f68;
$L__BB1_30:
	add.s32 	%r65, %r21, 640;
	setp.ge.s32 	%p20, %r65, %r4;
	@%p20 bra 	$L__BB1_32;
	ld.global.f32 	%f69, [%rd11+2048];
	mul.f32 	%f70, %f69, %f69;
	st.global.f32 	[%rd12+2048], %f70;
$L__BB1_32:
	add.s32 	%r66, %r21, 768;
	setp.ge.s32 	%p21, %r66, %r4;
	@%p21 bra 	$L__BB1_34;
	ld.global.f32 	%f71, [%rd11+2560];
	mul.f32 	%f72, %f71, %f71;
	st.global.f32 	[%rd12+2560], %f72;
$L__BB1_34:
	add.s32 	%r67, %r21, 896;
	setp.ge.s32 	%p22, %r67, %r4;
	@%p22 bra 	$L__BB1_36;
	ld.global.f32 	%f73, [%rd11+3072];
	mul.f32 	%f74, %f73, %f73;
	st.global.f32 	[%rd12+3072], %f74;
$L__BB1_36:
	add.s32 	%r75, %r75, 8;
	setp.ne.s32 	%p23, %r75, %r76;
	@%p23 bra 	$L__BB1_20;
$L__BB1_37:
	setp.eq.s32 	%p24, %r14, 0;
	@%p24 bra 	$L__BB1_58;
	and.b32  	%r24, %r49, 3;
	setp.lt.u32 	%p25, %r14, 4;
	@%p25 bra 	$L__BB1_48;
	shl.b32 	%r68, %r76, 7;
	add.s32 	%r25, %r68, %r6;
	setp.ge.s32 	%p26, %r25, %r4;
	@%p26 bra 	$L__BB1_41;
	mul.wide.s32 	%rd43, %r25, 4;
	add.s64 	%rd44, %rd6, %rd43;
	ld.global.f32 	%f75, [%rd44];
	mul.f32 	%f76, %f75, %f75;
	add.s64 	%rd45, %rd7, %rd43;
	st.global.f32 	[%rd45], %f76;
$L__BB1_41:
	add.s32 	%r26, %r25, 128;
	setp.ge.s32 	%p27, %r26, %r4;
	@%p27 bra 	$L__BB1_43;
	mul.wide.s32 	%rd46, %r26, 4;
	add.s64 	%rd47, %rd6, %rd46;
	ld.global.f32 	%f77, [%rd47];
	mul.f32 	%f78, %f77, %f77;
	add.s64 	%rd48, %rd7, %rd46;
	st.global.f32 	[%rd48], %f78;
$L__BB1_43:
	add.s32 	%r27, %r25, 256;
	setp.ge.s32 	%p28, %r27, %r4;
	@%p28 bra 	$L__BB1_45;
	mul.wide.s32 	%rd49, %r27, 4;
	add.s64 	%rd50, %rd6, %rd49;
	ld.global.f32 	%f79, [%rd50];
	mul.f32 	%f80, %f79, %f79;
	add.s64 	%rd51, %rd7, %rd49;
	st.global.f32 	[%rd51], %f80;
$L__BB1_45:
	add.s32 	%r28, %r25, 384;
	setp.ge.s32 	%p29, %r28, %r4;
	@%p29 bra 	$L__BB1_47;
	mul.wide.s32 	%rd52, %r28, 4;
	add.s64 	%rd53, %rd6, %rd52;
	ld.global.f32 	%f81, [%rd53];
	mul.f32 	%f82, %f81, %f81;
	add.s64 	%rd54, %rd7, %rd52;
	st.global.f32 	[%rd54], %f82;
$L__BB1_47:
	add.s32 	%r76, %r76, 4;
$L__BB1_48:
	setp.eq.s32 	%p30, %r24, 0;
	@%p30 bra 	$L__BB1_58;
	setp.eq.s32 	%p31, %r24, 1;
	@%p31 bra 	$L__BB1_55;
	shl.b32 	%r69, %r76, 7;
	add.s32 	%r31, %r69, %r6;
	setp.ge.s32 	%p32, %r31, %r4;
	@%p32 bra 	$L__BB1_52;
	mul.wide.s32 	%rd55, %r31, 4;
	add.s64 	%rd56, %rd6, %rd55;
	ld.global.f32 	%f83, [%rd56];
	mul.f32 	%f84, %f83, %f83;
	add.s64 	%rd57, %rd7, %rd55;
	st.global.f32 	[%rd57], %f84;
$L__BB1_52:
	add.s32 	%r32, %r31, 128;
	setp.ge.s32 	%p33, %r32, %r4;
	@%p33 bra 	$L__BB1_54;
	mul.wide.s32 	%rd58, %r32, 4;
	add.s64 	%rd59, %rd6, %rd58;
	ld.global.f32 	%f85, [%rd59];
	mul.f32 	%f86, %f85, %f85;
	add.s64 	%rd60, %rd7, %rd58;
	st.global.f32 	[%rd60], %f86;
$L__BB1_54:
	add.s32 	%r76, %r76, 2;
$L__BB1_55:
	and.b32  	%r70, %r49, 1;
	setp.eq.b32 	%p34, %r70, 1;
	not.pred 	%p35, %p34;
	@%p35 bra 	$L__BB1_58;
	shl.b32 	%r71, %r76, 7;
	add.s32 	%r35, %r71, %r6;
	setp.ge.s32 	%p36, %r35, %r4;
	@%p36 bra 	$L__BB1_58;
	mul.wide.s32 	%rd61, %r35, 4;
	add.s64 	%rd62, %rd6, %rd61;
	ld.global.f32 	%f87, [%rd62];
	mul.f32 	%f88, %f87, %f87;
	add.s64 	%rd63, %rd7, %rd61;
	st.global.f32 	[%rd63], %f88;
$L__BB1_58:
	ret;

}
	// .globl	_ZN3cub18CUB_300001_SM_10006detail9transform16transform_kernelINS2_10policy_hubILb1EN4cuda3std3__45tupleIJN6thrust24THRUST_300001_SM_1000_NS6detail15normal_iteratorINSA_10device_ptrIfEEEEEEEE10policy1000El9my_squareSF_JPfEEEvT0_iT1_T2_DpNS2_10kernel_argIT3_EE
.visible .entry _ZN3cub18CUB_300001_SM_10006detail9transform16transform_kernelINS2_10policy_hubILb1EN4cuda3std3__45tupleIJN6thrust24THRUST_300001_SM_1000_NS6detail15normal_iteratorINSA_10device_ptrIfEEEEEEEE10policy1000El9my_squareSF_JPfEEEvT0_iT1_T2_DpNS2_10kernel_argIT3_EE(
	.param .u64 _ZN3cub18CUB_300001_SM_10006detail9transform16transform_kernelINS2_10policy_hubILb1EN4cuda3std3__45tupleIJN6thrust24THRUST_300001_SM_1000_NS6detail15normal_iteratorINSA_10device_ptrIfEEEEEEEE10policy1000El9my_squareSF_JPfEEEvT0_iT1_T2_DpNS2_10kernel_argIT3_EE_param_0,
	.param .u32 _ZN3cub18CUB_300001_SM_10006detail9transform16transform_kernelINS2_10policy_hubILb1EN4cuda3std3__45tupleIJN6thrust24THRUST_300001_SM_1000_NS6detail15normal_iteratorINSA_10device_ptrIfEEEEEEEE10policy1000El9my_squareSF_JPfEEEvT0_iT1_T2_DpNS2_10kernel_argIT3_EE_param_1,
	.param .align 1 .b8 _ZN3cub18CUB_300001_SM_10006detail9transform16transform_kernelINS2_10policy_hubILb1EN4cuda3std3__45tupleIJN6thrust24THRUST_300001_SM_1000_NS6detail15normal_iteratorINSA_10device_ptrIfEEEEEEEE10policy1000El9my_squareSF_JPfEEEvT0_iT1_T2_DpNS2_10kernel_argIT3_EE_param_2[1],
	.param .align 8 .b8 _ZN3cub18CUB_300001_SM_10006detail9transform16transform_kernelINS2_10policy_hubILb1EN4cuda3std3__45tupleIJN6thrust24THRUST_300001_SM_1000_NS6detail15normal_iteratorINSA_10device_ptrIfEEEEEEEE10policy1000El9my_squareSF_JPfEEEvT0_iT1_T2_DpNS2_10kernel_argIT3_EE_param_3[8],
	.param .align 8 .b8 _ZN3cub18CUB_300001_SM_10006detail9transform16transform_kernelINS2_10policy_hubILb1EN4cuda3std3__45tupleIJN6thrust24THRUST_300001_SM_1000_NS6detail15normal_iteratorINSA_10device_ptrIfEEEEEEEE10policy1000El9my_squareSF_JPfEEEvT0_iT1_T2_DpNS2_10kernel_argIT3_EE_param_4[16]
)
.maxntid 128
{
	.reg .pred 	%p<37>;
	.reg .b32 	%r<81>;
	.reg .b32 	%f<89>;
	.reg .b64 	%rd<72>;

	ld.param.u64 	%rd16, [_ZN3cub18CUB_300001_SM_10006detail9transform16transform_kernelINS2_10policy_hubILb1EN4cuda3std3__45tupleIJN6thrust24THRUST_300001_SM_1000_NS6detail15normal_iteratorINSA_10device_ptrIfEEEEEEEE10policy1000El9my_squareSF_JPfEEEvT0_iT1_T2_DpNS2_10kernel_argIT3_EE_param_0];
	ld.param.u64 	%rd17, [_ZN3cub18CUB_300001_SM_10006detail9transform16transform_kernelINS2_10policy_hubILb1EN4cuda3std3__45tupleIJN6thrust24THRUST_300001_SM_1000_NS6detail15normal_iteratorINSA_10device_ptrIfEEEEEEEE10policy1000El9my_squareSF_JPfEEEvT0_iT1_T2_DpNS2_10kernel_argIT3_EE_param_4];
	ld.param.u64 	%rd18, [_ZN3cub18CUB_300001_SM_10006detail9transform16transform_kernelINS2_10policy_hubILb1EN4cuda3std3__45tupleIJN6thrust24THRUST_300001_SM_1000_NS6detail15normal_iteratorINSA_10device_ptrIfEEEEEEEE10policy1000El9my_squareSF_JPfEEEvT0_iT1_T2_DpNS2_10kernel_argIT3_EE_param_3];
	ld.param.u32 	%r47, [_ZN3cub18CUB_300001_SM_10006detail9transform16transform_kernelINS2_10policy_hubILb1EN4cuda3std3__45tupleIJN6thrust24THRUST_300001_SM_1000_NS6detail15normal_iteratorINSA_10device_ptrIfEEEEEEEE10policy1000El9my_squareSF_JPfEEEvT0_iT1_T2_DpNS2_10kernel_argIT3_EE_param_1];
	cvta.to.global.u64 	%rd1, %rd18;
	cvta.to.global.u64 	%rd2, %rd17;
	shl.b32 	%r1, %r47, 7;
	mov.u32 	%r48, %ctaid.x;
	cvt.u64.u32 	%rd19, %r48;
	cvt.s64.s32 	%rd20, %r1;
	mul.lo.s64 	%rd3, %rd20, %rd19;
	sub.s64 	%rd21, %rd16, %rd3;
	min.s64 	%rd22, %rd21, %rd20;
	cvt.u32.u64 	%r2, %rd22;
	shl.b32 	%r3, %r2, 2;
	mov.u32 	%r4, %tid.x;
	shl.b32 	%r69, %r4, 7;
	setp.ge.s32 	%p1, %r69, %r3;
	@%p1 bra 	$L__BB2_3;
	shl.b64 	%rd23, %rd3, 2;
	add.s64 	%rd24, %rd2, %rd23;
	mul.wide.u32 	%rd25, %r4, 128;
	add.s64 	%rd70, %rd24, %rd25;
$L__BB2_2:
	.pragma "nounroll";
	// begin inline asm
	prefetch.global.L2 [%rd70];
	// end inline asm
	add.s32 	%r69, %r69, 16384;
	add.s64 	%rd70, %rd70, 16384;
	setp.lt.s32 	%p2, %r69, %r3;
	@%p2 bra 	$L__BB2_2;
$L__BB2_3:
	shl.b64 	%rd27, %rd3, 2;
	add.s64 	%rd7, %rd2, %rd27;
	add.s64 	%rd8, %rd1, %rd27;
	setp.eq.s32 	%p3, %r1, %r2;
	@%p3 bra 	$L__BB2_45;
	setp.lt.s32 	%p4, %r47, 1;
	@%p4 bra 	$L__BB2_58;
	and.b32  	%r8, %r47, 7;
	setp.lt.u32 	%p5, %r47, 8;
	mov.b32 	%r78, 0;
	@%p5 bra 	$L__BB2_24;
	and.b32  	%r78, %r47, 2147483640;
	mov.b32 	%r72, 0;
$L__BB2_7:
	.pragma "nounroll";
	shl.b32 	%r51, %r72, 7;
	add.s32 	%r19, %r51, %r4;
	setp.ge.s32 	%p6, %r19, %r2;
	@%p6 bra 	$L__BB2_9;
	mul.wide.u32 	%rd28, %r19, 4;
	add.s64 	%rd29, %rd7, %rd28;
	ld.global.f32 	%f1, [%rd29];
	mul.f32 	%f2, %f1, %f1;
	add.s64 	%rd30, %rd8, %rd28;
	st.global.f32 	[%rd30], %f2;
$L__BB2_9:
	add.s32 	%r52, %r19, 128;
	setp.ge.s32 	%p7, %r52, %r2;
	mul.wide.s32 	%rd31, %r52, 4;
	add.s64 	%rd12, %rd7, %rd31;
	add.s64 	%rd13, %rd8, %rd31;
	@%p7 bra 	$L__BB2_11;
	ld.global.f32 	%f3, [%rd12];
	mul.f32 	%f4, %f3, %f3;
	st.global.f32 	[%rd13], %f4;
$L__BB2_11:
	add.s32 	%r53, %r19, 256;
	setp.ge.s32 	%p8, %r53, %r2;
	@%p8 bra 	$L__BB2_13;
	ld.global.f32 	%f5, [%rd12+512];
	mul.f32 	%f6, %f5, %f5;
	st.global.f32 	[%rd13+512], %f6;
$L__BB2_13:
	add.s32 	%r54, %r19, 384;
	setp.ge.s32 	%p9, %r54, %r2;
	@%p9 bra 	$L__BB2_15;
	ld.global.f32 	%f7, [%rd12+1024];
	mul.f32 	%f8, %f7, %f7;
	st.global.f32 	[%rd13+1024], %f8;
$L__BB2_15:
	add.s32 	%r55, %r19, 512;
	setp.ge.s32 	%p10, %r55, %r2;
	@%p10 bra 	$L__BB2_17;
	ld.global.f32 	%f9, [%rd12+1536];
	mul.f32 	%f10, %f9, %f9;
	st.global.f32 	[%rd13+1536], %f10;
$L__BB2_17:
	add.s32 	%r56, %r19, 640;
	setp.ge.s32 	%p11, %r56, %r2;
	@%p11 bra 	$L__BB2_19;
	ld.global.f32 	%f11, [%rd12+2048];
	mul.f32 	%f12, %f11, %f11;
	st.global.f32 	[%rd13+2048], %f12;
$L__BB2_19:
	add.s32 	%r57, %r19, 768;
	setp.ge.s32 	%p12, %r57, %r2;
	@%p12 bra 	$L__BB2_21;
	ld.global.f32 	%f13, [%rd12+2560];
	mul.f32 	%f14, %f13, %f13;
	st.global.f32 	[%rd13+2560], %f14;
$L__BB2_21:
	add.s32 	%r58, %r19, 896;
	setp.ge.s32 	%p13, %r58, %r2;
	@%p13 bra 	$L__BB2_23;
	ld.global.f32 	%f15, [%rd12+3072];
	mul.f32 	%f16, %f15, %f15;
	st.global.f32 	[%rd13+3072], %f16;
$L__BB2_23:
	add.s32 	%r72, %r72, 8;
	setp.eq.s32 	%p14, %r72, %r78;
	@%p14 bra 	$L__BB2_24;
	bra.uni 	$L__BB2_7;
$L__BB2_24:
	setp.eq.s32 	%p15, %r8, 0;
	@%p15 bra 	$L__BB2_58;
	and.b32  	%r35, %r47, 3;
	setp.lt.u32 	%p16, %r8, 4;
	@%p16 bra 	$L__BB2_35;
	shl.b32 	%r59, %r78, 7;
	add.s32 	%r36, %r59, %r4;
	setp.ge.s32 	%p17, %r36, %r2;
	@%p17 bra 	$L__BB2_28;
	mul.wide.s32 	%rd32, %r36, 4;
	add.s64 	%rd33, %rd7, %rd32;
	ld.global.f32 	%f17, [%rd33];
	mul.f32 	%f18, %f17, %f17;
	add.s64 	%rd34, %rd8, %rd32;
	st.global.f32 	[%rd34], %f18;
$L__BB2_28:
	add.s32 	%r37, %r36, 128;
	setp.ge.s32 	%p18, %r37, %r2;
	@%p18 bra 	$L__BB2_30;
	mul.wide.s32 	%rd35, %r37, 4;
	add.s64 	%rd36, %rd7, %rd35;
	ld.global.f32 	%f19, [%rd36];
	mul.f32 	%f20, %f19, %f19;
	add.s64 	%rd37, %rd8, %rd35;
	st.global.f32 	[%rd37], %f20;
$L__BB2_30:
	add.s32 	%r38, %r36, 256;
	setp.ge.s32 	%p19, %r38, %r2;
	@%p19 bra 	$L__BB2_32;
	mul.wide.s32 	%rd38, %r38, 4;
	add.s64 	%rd39, %rd7, %rd38;
	ld.global.f32 	%f21, [%rd39];
	mul.f32 	%f22, %f21, %f21;
	add.s64 	%rd40, %rd8, %rd38;
	st.global.f32 	[%rd40], %f22;
$L__BB2_32:
	add.s32 	%r39, %r36, 384;
	setp.ge.s32 	%p20, %r39, %r2;
	@%p20 bra 	$L__BB2_34;
	mul.wide.s32 	%rd41, %r39, 4;
	add.s64 	%rd42, %rd7, %rd41;
	ld.global.f32 	%f23, [%rd42];
	mul.f32 	%f24, %f23, %f23;
	add.s64 	%rd43, %rd8, %rd41;
	st.global.f32 	[%rd43], %f24;
$L__BB2_34:
	add.s32 	%r78, %r78, 4;
$L__BB2_35:
	setp.eq.s32 	%p21, %r35, 0;
	@%p21 bra 	$L__BB2_58;
	setp.eq.s32 	%p22, %r35, 1;
	@%p22 bra 	$L__BB2_42;
	shl.b32 	%r60, %r78, 7;
	add.s32 	%r42, %r60, %r4;
	setp.ge.s32 	%p23, %r42, %r2;
	@%p23 bra 	$L__BB2_39;
	mul.wide.s32 	%rd44, %r42, 4;
	add.s64 	%rd45, %rd7, %rd44;
	ld.global.f32 	%f25, [%rd45];
	mul.f32 	%f26, %f25, %f25;
	add.s64 	%rd46, %rd8, %rd44;
	st.global.f32 	[%rd46], %f26;
$L__BB2_39:
	add.s32 	%r43, %r42, 128;
	setp.ge.s32 	%p24, %r43, %r2;
	@%p24 bra 	$L__BB2_41;
	mul.wide.s32 	%rd47, %r43, 4;
	add.s64 	%rd48, %rd7, %rd47;
	ld.global.f32 	%f27, [%rd48];
	mul.f32 	%f28, %f27, %f27;
	add.s64 	%rd49, %rd8, %rd47;
	st.global.f32 	[%rd49], %f28;
$L__BB2_41:
	add.s32 	%r78, %r78, 2;
$L__BB2_42:
	and.b32  	%r61, %r47, 1;
	setp.eq.b32 	%p25, %r61, 1;
	not.pred 	%p26, %p25;
	@%p26 bra 	$L__BB2_58;
	shl.b32 	%r62, %r78, 7;
	add.s32 	%r46, %r62, %r4;
	setp.ge.s32 	%p27, %r46, %r2;
	@%p27 bra 	$L__BB2_58;
	mul.wide.s32 	%rd50, %r46, 4;
	add.s64 	%rd51, %rd7, %rd50;
	ld.global.f32 	%f29, [%rd51];
	mul.f32 	%f30, %f29, %f29;
	add.s64 	%rd52, %rd8, %rd50;
	st.global.f32 	[%rd52], %f30;
	bra.uni 	$L__BB2_58;
$L__BB2_45:
	setp.lt.s32 	%p28, %r47, 1;
	@%p28 bra 	$L__BB2_58;
	and.b32  	%r10, %r47, 15;
	setp.lt.u32 	%p29, %r47, 16;
	mov.b32 	%r74, 0;
	@%p29 bra 	$L__BB2_49;
	and.b32  	%r74, %r47, 2147483632;
	neg.s32 	%r71, %r74;
	add.s32 	%r70, %r4, 1152;
	mul.wide.u32 	%rd53, %r4, 4;
	or.b64  	%rd71, %rd53, 4096;
$L__BB2_48:
	.pragma "nounroll";
	mul.wide.s32 	%rd54, %r70, 4;
	add.s64 	%rd55, %rd54, 1536;
	add.s64 	%rd56, %rd7, %rd71;
	ld.global.f32 	%f31, [%rd56+-4096];
	mul.f32 	%f32, %f31, %f31;
	add.s64 	%rd57, %rd8, %rd71;
	st.global.f32 	[%rd57+-4096], %f32;
	ld.global.f32 	%f33, [%rd56+-3584];
	mul.f32 	%f34, %f33, %f33;
	st.global.f32 	[%rd57+-3584], %f34;
	ld.global.f32 	%f35, [%rd56+-3072];
	mul.f32 	%f36, %f35, %f35;
	st.global.f32 	[%rd57+-3072], %f36;
	ld.global.f32 	%f37, [%rd56+-2560];
	mul.f32 	%f38, %f37, %f37;
	st.global.f32 	[%rd57+-2560], %f38;
	ld.global.f32 	%f39, [%rd56+-2048];
	mul.f32 	%f40, %f39, %f39;
	st.global.f32 	[%rd57+-2048], %f40;
	ld.global.f32 	%f41, [%rd56+-1536];
	mul.f32 	%f42, %f41, %f41;
	st.global.f32 	[%rd57+-1536], %f42;
	ld.global.f32 	%f43, [%rd56+-1024];
	mul.f32 	%f44, %f43, %f43;
	st.global.f32 	[%rd57+-1024], %f44;
	ld.global.f32 	%f45, [%rd56+-512];
	mul.f32 	%f46, %f45, %f45;
	st.global.f32 	[%rd57+-512], %f46;
	ld.global.f32 	%f47, [%rd56];
	mul.f32 	%f48, %f47, %f47;
	st.global.f32 	[%rd57], %f48;
	add.s64 	%rd58, %rd7, %rd55;
	ld.global.f32 	%f49, [%rd58+-1536];
	mul.f32 	%f50, %f49, %f49;
	add.s64 	%rd59, %rd8, %rd55;
	st.global.f32 	[%rd59+-1536], %f50;
	ld.global.f32 	%f51, [%rd58+-1024];
	mul.f32 	%f52, %f51, %f51;
	st.global.f32 	[%rd59+-1024], %f52;
	ld.global.f32 	%f53, [%rd58+-512];
	mul.f32 	%f54, %f53, %f53;
	st.global.f32 	[%rd59+-512], %f54;
	ld.global.f32 	%f55, [%rd58];
	mul.f32 	%f56, %f55, %f55;
	st.global.f32 	[%rd59], %f56;
	ld.global.f32 	%f57, [%rd58+512];
	mul.f32 	%f58, %f57, %f57;
	st.global.f32 	[%rd59+512], %f58;
	ld.global.f32 	%f59, [%rd58+1024];
	mul.f32 	%f60, %f59, %f59;
	st.global.f32 	[%rd59+1024], %f60;
	ld.global.f32 	%f61, [%rd58+1536];
	mul.f32 	%f62, %f61, %f61;
	st.global.f32 	[%rd59+1536], %f62;
	add.s32 	%r71, %r71, 16;
	add.s32 	%r70, %r70, 2048;
	add.s64 	%rd71, %rd71, 8192;
	setp.eq.s32 	%p30, %r71, 0;
	@%p30 bra 	$L__BB2_49;
	bra.uni 	$L__BB2_48;
$L__BB2_49:
	setp.eq.s32 	%p31, %r10, 0;
	@%p31 bra 	$L__BB2_58;
	and.b32  	%r22, %r47, 7;
	setp.lt.u32 	%p32, %r10, 8;
	@%p32 bra 	$L__BB2_52;
	shl.b32 	%r64, %r74, 7;
	add.s32 	%r65, %r64, %r4;
	mul.wide.s32 	%rd60, %r65, 4;
	add.s64 	%rd61, %rd7, %rd60;
	ld.global.f32 	%f63, [%rd61];
	mul.f32 	%f64, %f63, %f63;
	add.s64 	%rd62, %rd8, %rd60;
	st.global.f32 	[%rd62], %f64;
	ld.global.f32 	%f65, [%rd61+512];
	mul.f32 	%f66, %f65, %f65;
	st.global.f32 	[%rd62+512], %f66;
	ld.global.f32 	%f67, [%rd61+1024];
	mul.f32 	%f68, %f67, %f67;
	st.global.f32 	[%rd62+1024], %f68;
	ld.global.f32 	%f69, [%rd61+1536];
	mul.f32 	%f70, %f69, %f69;
	st.global.f32 	[%rd62+1536], %f70;
	ld.global.f32 	%f71, [%rd61+2048];
	mul.f32 	%f72, %f71, %f71;
	st.global.f32 	[%rd62+2048], %f72;
	ld.global.f32 	%f73, [%rd61+2560];
	mul.f32 	%f74, %f73, %f73;
	st.global.f32 	[%rd62+2560], %f74;
	ld.global.f32 	%f75, [%rd61+3072];
	mul.f32 	%f76, %f75, %f75;
	st.global.f32 	[%rd62+3072], %f76;
	ld.global.f32 	%f77, [%rd61+3584];
	mul.f32 	%f78, %f77, %f77;
	st.global.f32 	[%rd62+3584], %f78;
	add.s32 	%r74, %r74, 8;
$L__BB2_52:
	setp.eq.s32 	%p33, %r22, 0;
	@%p33 bra 	$L__BB2_58;
	and.b32  	%r25, %r47, 3;
	setp.lt.u32 	%p34, %r22, 4;
	@%p34 bra 	$L__BB2_55;
	shl.b32 	%r66, %r74, 7;
	add.s32 	%r67, %r66, %r4;
	mul.wide.s32 	%rd63, %r67, 4;
	add.s64 	%rd64, %rd7, %rd63;
	ld.global.f32 	%f79, [%rd64];
	mul.f32 	%f80, %f79, %f79;
	add.s64 	%rd65, %rd8, %rd63;
	st.global.f32 	[%rd65], %f80;
	ld.global.f32 	%f81, [%rd64+512];
	mul.f32 	%f82, %f81, %f81;
	st.global.f32 	[%rd65+512], %f82;
	ld.global.f32 	%f83, [%rd64+1024];
	mul.f32 	%f84, %f83, %f83;
	st.global.f32 	[%rd65+1024], %f84;
	ld.global.f32 	%f85, [%rd64+1536];
	mul.f32 	%f86, %f85, %f85;
	st.global.f32 	[%rd65+1536], %f86;
	add.s32 	%r74, %r74, 4;
$L__BB2_55:
	setp.eq.s32 	%p35, %r25, 0;
	@%p35 bra 	$L__BB2_58;
	shl.b32 	%r68, %r74, 7;
	add.s32 	%r77, %r4, %r68;
	neg.s32 	%r76, %r25;
$L__BB2_57:
	.pragma "nounroll";
	mul.wide.s32 	%rd67, %r77, 4;
	add.s64 	%rd68, %rd8, %rd67;
	add.s64 	%rd69, %rd7, %rd67;
	ld.global.f32 	%f87, [%rd69];
	mul.f32 	%f88, %f87, %f87;
	st.global.f32 	[%rd68], %f88;
	add.s32 	%r77, %r77, 128;
	add.s32 	%r76, %r76, 1;
	setp.eq.s32 	%p36, %r76, 0;
	@%p36 bra 	$L__BB2_58;
	bra.uni 	$L__BB2_57;
$L__BB2_58:
	ret;

}
	// .globl	_ZN3cub18CUB_300001_SM_10006detail6reduce28DeviceReduceSingleTileKernelINS2_10policy_hubIfjN4cuda3std3__44plusIfEEE10Policy1000EN6thrust24THRUST_300001_SM_1000_NS6detail15normal_iteratorINSD_10device_ptrIfEEEEPdjS9_dfNS7_10__identityEEEvT0_T1_T2_T3_T4_T6_
.visible .entry _ZN3cub18CUB_300001_SM_10006detail6reduce28DeviceReduceSingleTileKernelINS2_10policy_hubIfjN4cuda3std3__44plusIfEEE10Policy1000EN6thrust24THRUST_300001_SM_1000_NS6detail15normal_iteratorINSD_10device_ptrIfEEEEPdjS9_dfNS7_10__identityEEEvT0_T1_T2_T3_T4_T6_(
	.param .align 8 .b8 _ZN3cub18CUB_300001_SM_10006detail6reduce28DeviceReduceSingleTileKernelINS2_10policy_hubIfjN4cuda3std3__44plusIfEEE10Policy1000EN6thrust24THRUST_300001_SM_1000_NS6detail15normal_iteratorINSD_10device_ptrIfEEEEPdjS9_dfNS7_10__identityEEEvT0_T1_T2_T3_T4_T6__param_0[8],
	.param .u64 .ptr .align 1 _ZN3cub18CUB_300001_SM_10006detail6reduce28DeviceReduceSingleTileKernelINS2_10policy_hubIfjN4cuda3std3__44plusIfEEE10Policy1000EN6thrust24THRUST_300001_SM_1000_NS6detail15normal_iteratorINSD_10device_ptrIfEEEEPdjS9_dfNS7_10__identityEEEvT0_T1_T2_T3_T4_T6__param_1,
	.param .u32 _ZN3cub18CUB_300001_SM_10006detail6reduce28DeviceReduceSingleTileKernelINS2_10policy_hubIfjN4cuda3std3__44plusIfEEE10Policy1000EN6thrust24THRUST_300001_SM_1000_NS6detail15normal_iteratorINSD_10device_ptrIfEEEEPdjS9_dfNS7_10__identityEEEvT0_T1_T2_T3_T4_T6__param_2,
	.param .align 1 .b8 _ZN3cub18CUB_300001_SM_10006detail6reduce28DeviceReduceSingleTileKernelINS2_10policy_hubIfjN4cuda3std3__44plusIfEEE10Policy1000EN6thrust24THRUST_300001_SM_1000_NS6detail15normal_iteratorINSD_10device_ptrIfEEEEPdjS9_dfNS7_10__identityEEEvT0_T1_T2_T3_T4_T6__param_3[1],
	.param .f64 _ZN3cub18CUB_300001_SM_10006detail6reduce28DeviceReduceSingleTileKernelINS2_10policy_hubIfjN4cuda3std3__44plusIfEEE10Policy1000EN6thrust24THRUST_300001_SM_1000_NS6detail15normal_iteratorINSD_10device_ptrIfEEEEPdjS9_dfNS7_10__identityEEEvT0_T1_T2_T3_T4_T6__param_4,
	.param .align 1 .b8 _ZN3cub18CUB_300001_SM_10006detail6reduce28DeviceReduceSingleTileKernelINS2_10policy_hubIfjN4cuda3std3__44plusIfEEE10Policy1000EN6thrust24THRUST_300001_SM_1000_NS6detail15normal_iteratorINSD_10device_ptrIfEEEEPdjS9_dfNS7_10__identityEEEvT0_T1_T2_T3_T4_T6__param_5[1]
)
.maxntid 512
.minnctapersm 1
{
	.reg .pred 	%p<67>;
	.reg .b32 	%r<211>;
	.reg .b32 	%f<384>;
	.reg .b64 	%rd<84>;
	.reg .b64 	%fd<3>;
	// demoted variable
	.shared .align 4 .b8 _ZZN3cub18CUB_300001_SM_10006detail6reduce28DeviceReduceSingleTileKernelINS2_10policy_hubIfjN4cuda3std3__44plusIfEEE10Policy1000EN6thrust24THRUST_300001_SM_1000_NS6detail15normal_iteratorINSD_10device_ptrIfEEEEPdjS9_dfNS7_10__identityEEEvT0_T1_T2_T3_T4_T6_E12temp_storage[84];
	ld.param.u64 	%rd9, [_ZN3cub18CUB_300001_SM_10006detail6reduce28DeviceReduceSingleTileKernelINS2_10policy_hubIfjN4cuda3std3__44plusIfEEE10Policy1000EN6thrust24THRUST_300001_SM_1000_NS6detail15normal_iteratorINSD_10device_ptrIfEEEEPdjS9_dfNS7_10__identityEEEvT0_T1_T2_T3_T4_T6__param_0];
	ld.param.u64 	%rd10, [_ZN3cub18CUB_300001_SM_10006detail6reduce28DeviceReduceSingleTileKernelINS2_10policy_hubIfjN4cuda3std3__44plusIfEEE10Policy1000EN6thrust24THRUST_300001_SM_1000_NS6detail15normal_iteratorINSD_10device_ptrIfEEEEPdjS9_dfNS7_10__identityEEEvT0_T1_T2_T3_T4_T6__param_1];
	ld.param.u32 	%r51, [_ZN3cub18CUB_300001_SM_10006detail6reduce28DeviceReduceSingleTileKernelINS2_10policy_hubIfjN4cuda3std3__44plusIfEEE10Policy1000EN6thrust24THRUST_300001_SM_1000_NS6detail15normal_iteratorINSD_10device_ptrIfEEEEPdjS9_dfNS7_10__identityEEEvT0_T1_T2_T3_T4_T6__param_2];
	ld.param.f64 	%fd1, [_ZN3cub18CUB_300001_SM_10006detail6reduce28DeviceReduceSingleTileKernelINS2_10policy_hubIfjN4cuda3std3__44plusIfEEE10Policy1000EN6thrust24THRUST_300001_SM_1000_NS6detail15normal_iteratorINSD_10device_ptrIfEEEEPdjS9_dfNS7_10__identityEEEvT0_T1_T2_T3_T4_T6__param_4];
	cvta.to.global.u64 	%rd1, %rd10;
	setp.ne.s32 	%p1, %r51, 0;
	@%p1 bra 	$L__BB3_3;
	mov.u32 	%r193, %tid.x;
	setp.ne.s32 	%p66, %r193, 0;
	@%p66 bra 	$L__BB3_52;
	st.global.f64 	[%rd1], %fd1;
	bra.uni 	$L__BB3_52;
$L__BB3_3:
	cvta.to.global.u64 	%rd2, %rd9;
	setp.gt.u32 	%p2, %r51, 8191;
	@%p2 bra 	$L__BB3_28;
	mov.u32 	%r1, %tid.x;
	setp.ge.u32 	%p24, %r1, %r51;
	mov.f32 	%f371, 0f00000000;
	mov.u32 	%r197, %r1;
	@%p24 bra 	$L__BB3_6;
	mul.wide.u32 	%rd73, %r1, 4;
	add.s64 	%rd74, %rd2, %rd73;
	ld.global.f32 	%f371, [%rd74];
	add.s32 	%r197, %r1, 512;
$L__BB3_6:
	setp.ge.u32 	%p25, %r197, %r51;
	@%p25 bra 	$L__BB3_19;
	not.b32 	%r120, %r197;
	add.s32 	%r121, %r51, %r120;
	shr.u32 	%r122, %r121, 9;
	add.s32 	%r4, %r122, 1;
	and.b32  	%r5, %r4, 15;
	setp.lt.u32 	%p26, %r121, 7680;
	@%p26 bra 	$L__BB3_10;
	and.b32  	%r123, %r4, 16777200;
	neg.s32 	%r195, %r123;
	mul.wide.u32 	%rd75, %r197, 4;
	add.s64 	%rd76, %rd75, %rd2;
	add.s64 	%rd82, %rd76, 16384;
$L__BB3_9:
	.pragma "nounroll";
	ld.global.f32 	%f204, [%rd82+-16384];
	add.f32 	%f205, %f371, %f204;
	ld.global.f32 	%f206, [%rd82+-14336];
	add.f32 	%f207, %f205, %f206;
	ld.global.f32 	%f208, [%rd82+-12288];
	add.f32 	%f209, %f207, %f208;
	ld.global.f32 	%f210, [%rd82+-10240];
	add.f32 	%f211, %f209, %f210;
	ld.global.f32 	%f212, [%rd82+-8192];
	add.f32 	%f213, %f211, %f212;
	ld.global.f32 	%f214, [%rd82+-6144];
	add.f32 	%f215, %f213, %f214;
	ld.global.f32 	%f216, [%rd82+-4096];
	add.f32 	%f217, %f215, %f216;
	ld.global.f32 	%f218, [%rd82+-2048];
	add.f32 	%f219, %f217, %f218;
	ld.global.f32 	%f220, [%rd82];
	add.f32 	%f221, %f219, %f220;
	ld.global.f32 	%f222, [%rd82+2048];
	add.f32 	%f223, %f221, %f222;
	ld.global.f32 	%f224, [%rd82+4096];
	add.f32 	%f225, %f223, %f224;
	ld.global.f32 	%f226, [%rd82+6144];
	add.f32 	%f227, %f225, %f226;
	ld.global.f32 	%f228, [%rd82+8192];
	add.f32 	%f229, %f227, %f228;
	ld.global.f32 	%f230, [%rd82+10240];
	add.f32 	%f231, %f229, %f230;
	ld.global.f32 	%f232, [%rd82+12288];
	add.f32 	%f233, %f231, %f232;
	ld.global.f32 	%f234, [%rd82+14336];
	add.f32 	%f371, %f233, %f234;
	add.s32 	%r197, %r197, 8192;
	add.s32 	%r195, %r195, 16;
	add.s64 	%rd82, %rd82, 32768;
	setp.ne.s32 	%p27, %r195, 0;
	@%p27 bra 	$L__BB3_9;
$L__BB3_10:
	setp.eq.s32 	%p28, %r5, 0;
	@%p28 bra 	$L__BB3_19;
	and.b32  	%r12, %r4, 7;
	setp.lt.u32 	%p29, %r5, 8;
	@%p29 bra 	$L__BB3_13;
	mul.wide.u32 	%rd77, %r197, 4;
	add.s64 	%rd78, %rd2, %rd77;
	ld.global.f32 	%f236, [%rd78];
	add.f32 	%f237, %f371, %f236;
	ld.global.f32 	%f238, [%rd78+2048];
	add.f32 	%f239, %f237, %f238;
	ld.global.f32 	%f240, [%rd78+4096];
	add.f32 	%f241, %f239, %f240;
	ld.global.f32 	%f242, [%rd78+6144];
	add.f32 	%f243, %f241, %f242;
	ld.global.f32 	%f244, [%rd78+8192];
	add.f32 	%f245, %f243, %f244;
	ld.global.f32 	%f246, [%rd78+10240];
	add.f32 	%f247, %f245, %f246;
	ld.global.f32 	%f248, [%rd78+12288];
	add.f32 	%f249, %f247, %f248;
	ld.global.f32 	%f250, [%rd78+14336];
	add.f32 	%f371, %f249, %f250;
	add.s32 	%r197, %r197, 4096;
$L__BB3_13:
	setp.eq.s32 	%p30, %r12, 0;
	@%p30 bra 	$L__BB3_19;
	and.b32  	%r15, %r4, 3;
	setp.lt.u32 	%p31, %r12, 4;
	@%p31 bra 	$L__BB3_16;
	mul.wide.u32 	%rd79, %r197, 4;
	add.s64 	%rd80, %rd2, %rd79;
	ld.global.f32 	%f252, [%rd80];
	add.f32 	%f253, %f371, %f252;
	ld.global.f32 	%f254, [%rd80+2048];
	add.f32 	%f255, %f253, %f254;
	ld.global.f32 	%f256, [%rd80+4096];
	add.f32 	%f257, %f255, %f256;
	ld.global.f32 	%f258, [%rd80+6144];
	add.f32 	%f371, %f257, %f258;
	add.s32 	%r197, %r197, 2048;
$L__BB3_16:
	setp.eq.s32 	%p32, %r15, 0;
	@%p32 bra 	$L__BB3_19;
	mul.wide.u32 	%rd81, %r197, 4;
	add.s64 	%rd83, %rd2, %rd81;
	neg.s32 	%r200, %r15;
$L__BB3_18:
	.pragma "nounroll";
	ld.global.f32 	%f259, [%rd83];
	add.f32 	%f371, %f371, %f259;
	add.s64 	%rd83, %rd83, 2048;
	add.s32 	%r200, %r200, 1;
	setp.ne.s32 	%p33, %r200, 0;
	@%p33 bra 	$L__BB3_18;
$L__BB3_19:
	setp.lt.u32 	%p34, %r51, 512;
	@%p34 bra 	$L__BB3_24;
	// begin inline asm
	mov.u32 %r162, %laneid;
	// end inline asm
	mov.b32 	%r164, %f371;
	mov.b32 	%r165, 1;
	mov.b32 	%r186, 31;
	mov.b32 	%r187, -1;
	// begin inline asm
	shfl.sync.down.b32 %r163, %r164, %r165, %r186, %r187;
	// end inline asm
	setp.gt.s32 	%p58, %r162, 30;
	mov.b32 	%f318, %r163;
	add.f32 	%f319, %f371, %f318;
	selp.f32 	%f320, %f371, %f319, %p58;
	mov.b32 	%r169, %f320;
	mov.b32 	%r170, 2;
	// begin inline asm
	shfl.sync.down.b32 %r168, %r169, %r170, %r186, %r187;
	// end inline asm
	setp.gt.s32 	%p59, %r162, 29;
	mov.b32 	%f321, %r168;
	add.f32 	%f322, %f320, %f321;
	selp.f32 	%f323, %f320, %f322, %p59;
	mov.b32 	%r174, %f323;
	mov.b32 	%r175, 4;
	// begin inline asm
	shfl.sync.down.b32 %r173, %r174, %r175, %r186, %r187;
	// end inline asm
	setp.gt.s32 	%p60, %r162, 27;
	mov.b32 	%f324, %r173;
	add.f32 	%f325, %f323, %f324;
	selp.f32 	%f326, %f323, %f325, %p60;
	mov.b32 	%r179, %f326;
	mov.b32 	%r180, 8;
	// begin inline asm
	shfl.sync.down.b32 %r178, %r179, %r180, %r186, %r187;
	// end inline asm
	setp.gt.s32 	%p61, %r162, 23;
	mov.b32 	%f327, %r178;
	add.f32 	%f328, %f326, %f327;
	selp.f32 	%f329, %f326, %f328, %p61;
	mov.b32 	%r184, %f329;
	mov.b32 	%r185, 16;
	// begin inline asm
	shfl.sync.down.b32 %r183, %r184, %r185, %r186, %r187;
	// end inline asm
	setp.gt.s32 	%p62, %r162, 15;
	mov.b32 	%f330, %r183;
	add.f32 	%f16, %f329, %f330;
	selp.f32 	%f383, %f329, %f16, %p62;
	setp.ne.s32 	%p63, %r162, 0;
	@%p63 bra 	$L__BB3_22;
	shr.u32 	%r188, %r1, 3;
	and.b32  	%r189, %r188, 124;
	mov.u32 	%r190, _ZZN3cub18CUB_300001_SM_10006detail6reduce28DeviceReduceSingleTileKernelINS2_10policy_hubIfjN4cuda3std3__44plusIfEEE10Policy1000EN6thrust24THRUST_300001_SM_1000_NS6detail15normal_iteratorINSD_10device_ptrIfEEEEPdjS9_dfNS7_10__identityEEEvT0_T1_T2_T3_T4_T6_E12temp_storage;
	add.s32 	%r191, %r190, %r189;
	st.shared.f32 	[%r191+16], %f16;
$L__BB3_22:
	bar.sync 	0;
	setp.ne.s32 	%p64, %r1, 0;
	@%p64 bra 	$L__BB3_50;
	ld.shared.f32 	%f331, [_ZZN3cub18CUB_300001_SM_10006detail6reduce28DeviceReduceSingleTileKernelINS2_10policy_hubIfjN4cuda3std3__44plusIfEEE10Policy1000EN6thrust24THRUST_300001_SM_1000_NS6detail15normal_iteratorINSD_10device_ptrIfEEEEPdjS9_dfNS7_10__identityEEEvT0_T1_T2_T3_T4_T6_E12temp_storage+20];
	add.f32 	%f332, %f383, %f331;
	ld.shared.f32 	%f333, [_ZZN3cub18CUB_300001_SM_10006detail6reduce28DeviceReduceSingleTileKernelINS2_10policy_hubIfjN4cuda3std3__44plusIfEEE10Policy1000EN6thrust24THRUST_300001_SM_1000_NS6detail15normal_iteratorINSD_10device_ptrIfEEEEPdjS9_dfNS7_10__identityEEEvT0_T1_T2_T3_T4_T6_E12temp_storage+24];
	add.f32 	%f334, %f332, %f333;
	ld.shared.f32 	%f335, [_ZZN3cub18CUB_300001_SM_10006detail6reduce28DeviceReduceSingleTileKernelINS2_10policy_hubIfjN4cuda3std3__44plusIfEEE10Policy1000EN6thrust24THRUST_300001_SM_1000_NS6detail15normal_iteratorINSD_10device_ptrIfEEEEPdjS9_dfNS7_10__identityEEEvT0_T1_T2_T3_T4_T6_E12temp_storage+28];
	add.f32 	%f336, %f334, %f335;
	ld.shared.f32 	%f337, [_ZZN3cub18CUB_300001_SM_10006detail6reduce28DeviceReduceSingleTileKernelINS2_10policy_hubIfjN4cuda3std3__44plusIfEEE10Policy1000EN6thrust24THRUST_300001_SM_1000_NS6detail15normal_iteratorINSD_10device_ptrIfEEEEPdjS9_dfNS7_10__identityEEEvT0_T1_T2_T3_T4_T6_E12temp_storage+32];
	add.f32 	%f338, %f336, %f337;
	ld.shared.f32 	%f339, [_ZZN3cub18CUB_300001_SM_10006detail6reduce28DeviceReduceSingleTileKernelINS2_10policy_hubIfjN4cuda3std3__44plusIfEEE10Policy1000EN6thrust24THRUST_300001_SM_1000_NS6detail15normal_iteratorINSD_10device_ptrIfEEEEPdjS9_dfNS7_10__identityEEEvT0_T1_T2_T3_T4_T6_E12temp_storage+36];
	add.f32 	%f340, %f338, %f339;
	ld.shared.f32 	%f341, [_ZZN3cub18CUB_300001_SM_10006detail6reduce28DeviceReduceSingleTileKernelINS2_10policy_hubIfjN4cuda3std3__44plusIfEEE10Policy1000EN6thrust24THRUST_300001_SM_1000_NS6detail15normal_iteratorINSD_10device_ptrIfEEEEPdjS9_dfNS7_10__identityEEEvT0_T1_T2_T3_T4_T6_E12temp_storage+40];
	add.f32 	%f342, %f340, %f341;
	ld.shared.f32 	%f343, [_ZZN3cub18CUB_300001_SM_10006detail6reduce28DeviceReduceSingleTileKernelINS2_10policy_hubIfjN4cuda3std3__44plusIfEEE10Policy1000EN6thrust24THRUST_300001_SM_1000_NS6detail15normal_iteratorINSD_10device_ptrIfEEEEPdjS9_dfNS7_10__identityEEEvT0_T1_T2_T3_T4_T6_E12temp_storage+44];
	add.f32 	%f344, %f342, %f343;
	ld.shared.f32 	%f345, [_ZZN3cub18CUB_300001_SM_10006detail6reduce28DeviceReduceSingleTileKernelINS2_10policy_hubIfjN4cuda3std3__44plusIfEEE10Policy1000EN6thrust24THRUST_300001_SM_1000_NS6detail15normal_iteratorINSD_10device_ptrIfEEEEPdjS9_dfNS7_10__identityEEEvT0_T1_T2_T3_T4_T6_E12temp_storage+48];
	add.f32 	%f346, %f344, %f345;
	ld.shared.f32 	%f347, [_ZZN3cub18CUB_300001_SM_10006detail6reduce28DeviceReduceSingleTileKernelINS2_10policy_hubIfjN4cuda3std3__44plusIfEEE10Policy1000EN6thrust24THRUST_300001_SM_1000_NS6detail15normal_iteratorINSD_10device_ptrIfEEEEPdjS9_dfNS7_10__identityEEEvT0_T1_T2_T3_T4_T6_E12temp_storage+52];
	add.f32 	%f348, %f346, %f347;
	ld.shared.f32 	%f349, [_ZZN3cub18CUB_300001_SM_10006detail6reduce28DeviceReduceSingleTileKernelINS2_10policy_hubIfjN4cuda3std3__44plusIfEEE10Policy1000EN6thrust24THRUST_300001_SM_1000_NS6detail15normal_iteratorINSD_10device_ptrIfEEEEPdjS9_dfNS7_10__identityEEEvT0_T1_T2_T3_T4_T6_E12temp_storage+56];
	add.f32 	%f350, %f348, %f349;
	ld.shared.f32 	%f351, [_ZZN3cub18CUB_300001_SM_10006detail6reduce28DeviceReduceSingleTileKernelINS2_10policy_hubIfjN4cuda3std3__44plusIfEEE10Policy1000EN6thrust24THRUST_300001_SM_1000_NS6detail15normal_iteratorINSD_10device_ptrIfEEEEPdjS9_dfNS7_10__identityEEEvT0_T1_T2_T3_T4_T6_E12temp_storage+60];
	add.f32 	%f352, %f350, %f351;
	ld.shared.f32 	%f353, [_ZZN3cub18CUB_300001_SM_10006detail6reduce28DeviceReduceSingleTileKernelINS2_10policy_hubIfjN4cuda3std3__44plusIfEEE10Policy1000EN6thrust24THRUST_300001_SM_1000_NS6detail15normal_iteratorINSD_10device_ptrIfEEEEPdjS9_dfNS7_10__identityEEEvT0_T1_T2_T3_T4_T6_E12temp_storage+64];
	add.f32 	%f354, %f352, %f353;
	ld.shared.f32 	%f355, [_ZZN3cub18CUB_300001_SM_10006detail6reduce28DeviceReduceSingleTileKernelINS2_10policy_hubIfjN4cuda3std3__44plusIfEEE10Policy1000EN6thrust24THRUST_300001_SM_1000_NS6detail15normal_iteratorINSD_10device_ptrIfEEEEPdjS9_dfNS7_10__identityEEEvT0_T1_T2_T3_T4_T6_E12temp_storage+68];
	add.f32 	%f356, %f354, %f355;
	ld.shared.f32 	%f357, [_ZZN3cub18CUB_300001_SM_10006detail6reduce28DeviceReduceSingleTileKernelINS2_10policy_hubIfjN4cuda3std3__44plusIfEEE10Policy1000EN6thrust24THRUST_300001_SM_1000_NS6detail15normal_iteratorINSD_10device_ptrIfEEEEPdjS9_dfNS7_10__identityEEEvT0_T1_T2_T3_T4_T6_E12temp_storage+72];
	add.f32 	%f358, %f356, %f357;
	ld.shared.f32 	%f359, [_ZZN3cub18CUB_300001_SM_10006detail6reduce28DeviceReduceSingleTileKernelINS2_10policy_hubIfjN4cuda3std3__44plusIfEEE10Policy1000EN6thrust24THRUST_300001_SM_1000_NS6detail15normal_iteratorINSD_10device_ptrIfEEEEPdjS9_dfNS7_10__identityEEEvT0_T1_T2_T3_T4_T6_E12temp_storage+76];
	add.f32 	%f383, %f358, %f359;
	bra.uni 	$L__BB3_50;
$L__BB3_24:
	// begin inline asm
	mov.u32 %r124, %laneid;
	// end inline asm
	and.b32  	%r150, %r1, 992;
	add.s32 	%r151, %r150, 32;
	setp.gt.u32 	%p35, %r151, %r51;
	not.b32 	%r152, %r150;
	add.s32 	%r153, %r51, %r152;
	selp.b32 	%r148, %r153, 31, %p35;
	mov.b32 	%r126, %f371;
	mov.b32 	%r127, 1;
	mov.b32 	%r149, -1;
	// begin inline asm
	shfl.sync.down.b32 %r125, %r126, %r127, %r148, %r149;
	// end inline asm
	setp.lt.s32 	%p36, %r124, %r148;
	mov.b32 	%f260, %r125;
	add.f32 	%f261, %f371, %f260;
	selp.f32 	%f262, %f261, %f371, %p36;
	mov.b32 	%r131, %f262;
	mov.b32 	%r132, 2;
	// begin inline asm
	shfl.sync.down.b32 %r130, %r131, %r132, %r148, %r149;
	// end inline asm
	add.s32 	%r154, %r124, 2;
	setp.gt.s32 	%p37, %r154, %r148;
	mov.b32 	%f263, %r130;
	add.f32 	%f264, %f262, %f263;
	selp.f32 	%f265, %f262, %f264, %p37;
	mov.b32 	%r136, %f265;
	mov.b32 	%r137, 4;
	// begin inline asm
	shfl.sync.down.b32 %r135, %r136, %r137, %r148, %r149;
	// end inline asm
	add.s32 	%r155, %r124, 4;
	setp.gt.s32 	%p38, %r155, %r148;
	mov.b32 	%f266, %r135;
	add.f32 	%f267, %f265, %f266;
	selp.f32 	%f268, %f265, %f267, %p38;
	mov.b32 	%r141, %f268;
	mov.b32 	%r142, 8;
	// begin inline asm
	shfl.sync.down.b32 %r140, %r141, %r142, %r148, %r149;
	// end inline asm
	add.s32 	%r156, %r124, 8;
	setp.gt.s32 	%p39, %r156, %r148;
	mov.b32 	%f269, %r140;
	add.f32 	%f270, %f268, %f269;
	selp.f32 	%f271, %f268, %f270, %p39;
	mov.b32 	%r146, %f271;
	mov.b32 	%r147, 16;
	// begin inline asm
	shfl.sync.down.b32 %r145, %r146, %r147, %r148, %r149;
	// end inline asm
	add.s32 	%r157, %r124, 16;
	setp.gt.s32 	%p40, %r157, %r148;
	mov.b32 	%f272, %r145;
	add.f32 	%f273, %f271, %f272;
	selp.f32 	%f383, %f271, %f273, %p40;
	setp.ne.s32 	%p41, %r124, 0;
	@%p41 bra 	$L__BB3_26;
	shr.u32 	%r158, %r1, 3;
	and.b32  	%r159, %r158, 124;
	mov.u32 	%r160, _ZZN3cub18CUB_300001_SM_10006detail6reduce28DeviceReduceSingleTileKernelINS2_10policy_hubIfjN4cuda3std3__44plusIfEEE10Policy1000EN6thrust24THRUST_300001_SM_1000_NS6detail15normal_iteratorINSD_10device_ptrIfEEEEPdjS9_dfNS7_10__identityEEEvT0_T1_T2_T3_T4_T6_E12temp_storage;
	add.s32 	%r161, %r160, %r159;
	st.shared.f32 	[%r161+16], %f383;
$L__BB3_26:
	bar.sync 	0;
	setp.ne.s32 	%p42, %r1, 0;
	@%p42 bra 	$L__BB3_50;
	setp.gt.u32 	%p43, %r51, 32;
	ld.shared.f32 	%f274, [_ZZN3cub18CUB_300001_SM_10006detail6reduce28DeviceReduceSingleTileKernelINS2_10policy_hubIfjN4cuda3std3__44plusIfEEE10Policy1000EN6thrust24THRUST_300001_SM_1000_NS6detail15normal_iteratorINSD_10device_ptrIfEEEEPdjS9_dfNS7_10__identityEEEvT0_T1_T2_T3_T4_T6_E12temp_storage+20];
	add.f32 	%f275, %f383, %f274;
	selp.f32 	%f276, %f275, %f383, %p43;
	setp.gt.u32 	%p44, %r51, 64;
	ld.shared.f32 	%f277, [_ZZN3cub18CUB_300001_SM_10006detail6reduce28DeviceReduceSingleTileKernelINS2_10policy_hubIfjN4cuda3std3__44plusIfEEE10Policy1000EN6thrust24THRUST_300001_SM_1000_NS6detail15normal_iteratorINSD_10device_ptrIfEEEEPdjS9_dfNS7_10__identityEEEvT0_T1_T2_T3_T4_T6_E12temp_storage+24];
	add.f32 	%f278, %f277, %f276;
	selp.f32 	%f279, %f278, %f276, %p44;
	setp.gt.u32 	%p45, %r51, 96;
	ld.shared.f32 	%f280, [_ZZN3cub18CUB_300001_SM_10006detail6reduce28DeviceReduceSingleTileKernelINS2_10policy_hubIfjN4cuda3std3__44plusIfEEE10Policy1000EN6thrust24THRUST_300001_SM_1000_NS6detail15normal_iteratorINSD_10device_ptrIfEEEEPdjS9_dfNS7_10__identityEEEvT0_T1_T2_T3_T4_T6_E12temp_storage+28];
	add.f32 	%f281, %f280, %f279;
	selp.f32 	%f282, %f281, %f279, %p45;
	setp.gt.u32 	%p46, %r51, 128;
	ld.shared.f32 	%f283, [_ZZN3cub18CUB_300001_SM_10006detail6reduce28DeviceReduceSingleTileKernelINS2_10policy_hubIfjN4cuda3std3__44plusIfEEE10Policy1000EN6thrust24THRUST_300001_SM_1000_NS6detail15normal_iteratorINSD_10device_ptrIfEEEEPdjS9_dfNS7_10__identityEEEvT0_T1_T2_T3_T4_T6_E12temp_storage+32];
	add.f32 	%f284, %f283, %f282;
	selp.f32 	%f285, %f284, %f282, %p46;
	setp.gt.u32 	%p47, %r51, 160;
	ld.shared.f32 	%f286, [_ZZN3cub18CUB_300001_SM_10006detail6reduce28DeviceReduceSingleTileKernelINS2_10policy_hubIfjN4cuda3std3__44plusIfEEE10Policy1000EN6thrust24THRUST_300001_SM_1000_NS6detail15normal_iteratorINSD_10device_ptrIfEEEEPdjS9_dfNS7_10__identityEEEvT0_T1_T2_T3_T4_T6_E12temp_storage+36];
	add.f32 	%f287, %f286, %f285;
	selp.f32 	%f288, %f287, %f285, %p47;
	setp.gt.u32 	%p48, %r51, 192;
	ld.shared.f32 	%f289, [_ZZN3cub18CUB_300001_SM_10006detail6reduce28DeviceReduceSingleTileKernelINS2_10policy_hubIfjN4cuda3std3__44plusIfEEE10Policy1000EN6thrust24THRUST_300001_SM_1000_NS6detail15normal_iteratorINSD_10device_ptrIfEEEEPdjS9_dfNS7_10__identityEEEvT0_T1_T2_T3_T4_T6_E12temp_storage+40];
	add.f32 	%f290, %f289, %f288;
	selp.f32 	%f291, %f290, %f288, %p48;
	setp.gt.u32 	%p49, %r51, 224;
	ld.shared.f32 	%f292, [_ZZN3cub18CUB_300001_SM_10006detail6reduce28DeviceReduceSingleTileKernelINS2_10policy_hubIfjN4cuda3std3__44plusIfEEE10Policy1000EN6thrust24THRUST_300001_SM_1000_NS6detail15normal_iteratorINSD_10device_ptrIfEEEEPdjS9_dfNS7_10__identityEEEvT0_T1_T2_T3_T4_T6_E12temp_storage+44];
	add.f32 	%f293, %f292, %f291;
	selp.f32 	%f294, %f293, %f291, %p49;
	setp.gt.u32 	%p50, %r51, 256;
	ld.shared.f32 	%f295, [_ZZN3cub18CUB_300001_SM_10006detail6reduce28DeviceReduceSingleTileKernelINS2_10policy_hubIfjN4cuda3std3__44plusIfEEE10Policy1000EN6thrust24THRUST_300001_SM_1000_NS6detail15normal_iteratorINSD_10device_ptrIfEEEEPdjS9_dfNS7_10__identityEEEvT0_T1_T2_T3_T4_T6_E12temp_storage+48];
	add.f32 	%f296, %f295, %f294;
	selp.f32 	%f297, %f296, %f294, %p50;
	setp.gt.u32 	%p51, %r51, 288;
	ld.shared.f32 	%f298, [_ZZN3cub18CUB_300001_SM_10006detail6reduce28DeviceReduceSingleTileKernelINS2_10policy_hubIfjN4cuda3std3__44plusIfEEE10Policy1000EN6thrust24THRUST_300001_SM_1000_NS6detail15normal_iteratorINSD_10device_ptrIfEEEEPdjS9_dfNS7_10__identityEEEvT0_T1_T2_T3_T4_T6_E12temp_storage+52];
	add.f32 	%f299, %f298, %f297;
	selp.f32 	%f300, %f299, %f297, %p51;
	setp.gt.u32 	%p52, %r51, 320;
	ld.shared.f32 	%f301, [_ZZN3cub18CUB_300001_SM_10006detail6reduce28DeviceReduceSingleTileKernelINS2_10policy_hubIfjN4cuda3std3__44plusIfEEE10Policy1000EN6thrust24THRUST_300001_SM_1000_NS6detail15normal_iteratorINSD_10device_ptrIfEEEEPdjS9_dfNS7_10__identityEEEvT0_T1_T2_T3_T4_T6_E12temp_storage+56];
	add.f32 	%f302, %f301, %f300;
	selp.f32 	%f303, %f302, %f300, %p52;
	setp.gt.u32 	%p53, %r51, 352;
	ld.shared.f32 	%f304, [_ZZN3cub18CUB_300001_SM_10006detail6reduce28DeviceReduceSingleTileKernelINS2_10policy_hubIfjN4cuda3std3__44plusIfEEE10Policy1000EN6thrust24THRUST_300001_SM_1000_NS6detail15normal_iteratorINSD_10device_ptrIfEEEEPdjS9_dfNS7_10__identityEEEvT0_T1_T2_T3_T4_T6_E12temp_storage+60];
	add.f32 	%f305, %f304, %f303;
	selp.f32 	%f306, %f305, %f303, %p53;
	setp.gt.u32 	%p54, %r51, 384;
	ld.shared.f32 	%f307, [_ZZN3cub18CUB_300001_SM_10006detail6reduce28DeviceReduceSingleTileKernelINS2_10policy_hubIfjN4cuda3std3__44plusIfEEE10Policy1000EN6thrust24THRUST_300001_SM_1000_NS6detail15normal_iteratorINSD_10device_ptrIfEEEEPdjS9_dfNS7_10__identityEEEvT0_T1_T2_T3_T4_T6_E12temp_storage+64];
	add.f32 	%f308, %f307, %f306;
	selp.f32 	%f309, %f308, %f306, %p54;
	setp.gt.u32 	%p55, %r51, 416;
	ld.shared.f32 	%f310, [_ZZN3cub18CUB_300001_SM_10006detail6reduce28DeviceReduceSingleTileKernelINS2_10policy_hubIfjN4cuda3std3__44plusIfEEE10Policy1000EN6thrust24THRUST_300001_SM_1000_NS6detail15normal_iteratorINSD_10device_ptrIfEEEEPdjS9_dfNS7_10__identityEEEvT0_T1_T2_T3_T4_T6_E12temp_storage+68];
	add.f32 	%f311, %f310, %f309;
	selp.f32 	%f312, %f311, %f309, %p55;
	setp.gt.u32 	%p56, %r51, 448;
	ld.shared.f32 	%f313, [_ZZN3cub18CUB_300001_SM_10006detail6reduce28DeviceReduceSingleTileKernelINS2_10policy_hubIfjN4cuda3std3__44plusIfEEE10Policy1000EN6thrust24THRUST_300001_SM_1000_NS6detail15normal_iteratorINSD_10device_ptrIfEEEEPdjS9_dfNS7_10__identityEEEvT0_T1_T2_T3_T4_T6_E12temp_storage+72];
	add.f32 	%f314, %f313, %f312;
	selp.f32 	%f315, %f314, %f312, %p56;
	setp.gt.u32 	%p57, %r51, 480;
	ld.shared.f32 	%f316, [_ZZN3cub18CUB_300001_SM_10006detail6reduce28DeviceReduceSingleTileKernelINS2_10policy_hubIfjN4cuda3std3__44plusIfEEE10Policy1000EN6thrust24THRUST_300001_SM_1000_NS6detail15normal_iteratorINSD_10device_ptrIfEEEEPdjS9_dfNS7_10__identityEEEvT0_T1_T2_T3_T4_T6_E12temp_storage+76];
	add.f32 	%f317, %f316, %f315;
	selp.f32 	%f383, %f317, %f315, %p57;
	bra.uni 	$L__BB3_50;
$L__BB3_28:
	mov.u32 	%r21, %tid.x;
	mul.wide.u32 	%rd11, %r21, 4;
	add.s64 	%rd12, %rd2, %rd11;
	ld.global.f32 	%f42, [%rd12];
	ld.global.f32 	%f43, [%rd12+2048];
	ld.global.f32 	%f44, [%rd12+4096];
	ld.global.f32 	%f45, [%rd12+6144];
	ld.global.f32 	%f46, [%rd12+8192];
	ld.global.f32 	%f47, [%rd12+10240];
	ld.global.f32 	%f48, [%rd12+12288];
	ld.global.f32 	%f49, [%rd12+14336];
	ld.global.f32 	%f50, [%rd12+16384];
	ld.global.f32 	%f51, [%rd12+18432];
	ld.global.f32 	%f52, [%rd12+20480];
	ld.global.f32 	%f53, [%rd12+22528];
	ld.global.f32 	%f54, [%rd12+24576];
	ld.global.f32 	%f55, [%rd12+26624];
	ld.global.f32 	%f56, [%rd12+28672];
	ld.global.f32 	%f57, [%rd12+30720];
	add.f32 	%f58, %f42, %f43;
	add.f32 	%f59, %f44, %f45;
	add.f32 	%f60, %f46, %f47;
	add.f32 	%f61, %f48, %f49;
	add.f32 	%f62, %f50, %f51;
	add.f32 	%f63, %f52, %f53;
	add.f32 	%f64, %f54, %f55;
	add.f32 	%f65, %f56, %f57;
	add.f32 	%f66, %f58, %f59;
	add.f32 	%f67, %f60, %f61;
	add.f32 	%f68, %f62, %f63;
	add.f32 	%f69, %f64, %f65;
	add.f32 	%f70, %f66, %f67;
	add.f32 	%f71, %f68, %f69;
	add.f32 	%f382, %f70, %f71;
	add.s32 	%r22, %r51, -8192;
	setp.lt.u32 	%p3, %r22, 8192;
	mov.b32 	%r202, 8192;
	@%p3 bra 	$L__BB3_32;
	mov.b32 	%r202, 8192;
$L__BB3_30:
	add.s32 	%r54, %r21, %r202;
	mul.wide.u32 	%rd13, %r54, 4;
	add.s64 	%rd14, %rd2, %rd13;
	ld.global.f32 	%f72, [%rd14];
	ld.global.f32 	%f73, [%rd14+2048];
	ld.global.f32 	%f74, [%rd14+4096];
	ld.global.f32 	%f75, [%rd14+6144];
	ld.global.f32 	%f76, [%rd14+8192];
	ld.global.f32 	%f77, [%rd14+10240];
	ld.global.f32 	%f78, [%rd14+12288];
	ld.global.f32 	%f79, [%rd14+14336];
	ld.global.f32 	%f80, [%rd14+16384];
	ld.global.f32 	%f81, [%rd14+18432];
	ld.global.f32 	%f82, [%rd14+20480];
	ld.global.f32 	%f83, [%rd14+22528];
	ld.global.f32 	%f84, [%rd14+24576];
	ld.global.f32 	%f85, [%rd14+26624];
	ld.global.f32 	%f86, [%rd14+28672];
	ld.global.f32 	%f87, [%rd14+30720];
	add.f32 	%f88, %f382, %f72;
	add.f32 	%f89, %f73, %f74;
	add.f32 	%f90, %f75, %f76;
	add.f32 	%f91, %f77, %f78;
	add.f32 	%f92, %f79, %f80;
	add.f32 	%f93, %f81, %f82;
	add.f32 	%f94, %f83, %f84;
	add.f32 	%f95, %f85, %f86;
	add.f32 	%f96, %f88, %f89;
	add.f32 	%f97, %f90, %f91;
	add.f32 	%f98, %f92, %f93;
	add.f32 	%f99, %f94, %f95;
	add.f32 	%f100, %f96, %f97;
	add.f32 	%f101, %f98, %f99;
	add.f32 	%f102, %f100, %f101;
	add.f32 	%f382, %f102, %f87;
	sub.s32 	%r55, %r51, %r202;
	setp.lt.u32 	%p4, %r55, 8192;
	@%p4 bra 	$L__BB3_46;
	add.s32 	%r202, %r202, 8192;
	setp.le.u32 	%p5, %r202, %r22;
	@%p5 bra 	$L__BB3_30;
$L__BB3_32:
	setp.le.u32 	%p6, %r51, %r202;
	sub.s32 	%r56, %r51, %r202;
	setp.ge.s32 	%p7, %r21, %r56;
	or.pred  	%p8, %p6, %p7;
	@%p8 bra 	$L__BB3_46;
	not.b32 	%r58, %r21;
	add.s32 	%r59, %r51, %r58;
	sub.s32 	%r60, %r59, %r202;
	shr.u32 	%r61, %r60, 9;
	add.s32 	%r26, %r61, 1;
	and.b32  	%r27, %r26, 15;
	setp.lt.u32 	%p9, %r60, 7680;
	mov.u32 	%r207, %r21;
	@%p9 bra 	$L__BB3_37;
	or.b32  	%r205, %r21, 4096;
	add.s32 	%r204, %r21, %r202;
	and.b32  	%r62, %r26, 16777200;
	neg.s32 	%r203, %r62;
$L__BB3_35:
	.pragma "nounroll";
	mul.wide.u32 	%rd15, %r204, 4;
	add.s64 	%rd16, %rd2, %rd15;
	ld.global.f32 	%f104, [%rd16];
	add.f32 	%f105, %f382, %f104;
	add.s32 	%r63, %r204, 512;
	mul.wide.u32 	%rd17, %r63, 4;
	add.s64 	%rd18, %rd2, %rd17;
	ld.global.f32 	%f106, [%rd18];
	add.f32 	%f107, %f105, %f106;
	add.s32 	%r64, %r204, 1024;
	mul.wide.u32 	%rd19, %r64, 4;
	add.s64 	%rd20, %rd2, %rd19;
	ld.global.f32 	%f108, [%rd20];
	add.f32 	%f109, %f107, %f108;
	add.s32 	%r65, %r204, 1536;
	mul.wide.u32 	%rd21, %r65, 4;
	add.s64 	%rd22, %rd2, %rd21;
	ld.global.f32 	%f110, [%rd22];
	add.f32 	%f111, %f109, %f110;
	add.s32 	%r66, %r204, 2048;
	mul.wide.u32 	%rd23, %r66, 4;
	add.s64 	%rd24, %rd2, %rd23;
	ld.global.f32 	%f112, [%rd24];
	add.f32 	%f113, %f111, %f112;
	add.s32 	%r67, %r204, 2560;
	mul.wide.u32 	%rd25, %r67, 4;
	add.s64 	%rd26, %rd2, %rd25;
	ld.global.f32 	%f114, [%rd26];
	add.f32 	%f115, %f113, %f114;
	add.s32 	%r68, %r204, 3072;
	mul.wide.u32 	%rd27, %r68, 4;
	add.s64 	%rd28, %rd2, %rd27;
	ld.global.f32 	%f116, [%rd28];
	add.f32 	%f117, %f115, %f116;
	add.s32 	%r69, %r204, 3584;
	mul.wide.u32 	%rd29, %r69, 4;
	add.s64 	%rd30, %rd2, %rd29;
	ld.global.f32 	%f118, [%rd30];
	add.f32 	%f119, %f117, %f118;
	add.s32 	%r70, %r204, 4096;
	mul.wide.u32 	%rd31, %r70, 4;
	add.s64 	%rd32, %rd2, %rd31;
	ld.global.f32 	%f120, [%rd32];
	add.f32 	%f121, %f119, %f120;
	add.s32 	%r71, %r204, 4608;
	mul.wide.u32 	%rd33, %r71, 4;
	add.s64 	%rd34, %rd2, %rd33;
	ld.global.f32 	%f122, [%rd34];
	add.f32 	%f123, %f121, %f122;
	add.s32 	%r72, %r204, 5120;
	mul.wide.u32 	%rd35, %r72, 4;
	add.s64 	%rd36, %rd2, %rd35;
	ld.global.f32 	%f124, [%rd36];
	add.f32 	%f125, %f123, %f124;
	add.s32 	%r73, %r204, 5632;
	mul.wide.u32 	%rd37, %r73, 4;
	add.s64 	%rd38, %rd2, %rd37;
	ld.global.f32 	%f126, [%rd38];
	add.f32 	%f127, %f125, %f126;
	add.s32 	%r74, %r204, 6144;
	mul.wide.u32 	%rd39, %r74, 4;
	add.s64 	%rd40, %rd2, %rd39;
	ld.global.f32 	%f128, [%rd40];
	add.f32 	%f129, %f127, %f128;
	add.s32 	%r75, %r204, 6656;
	mul.wide.u32 	%rd41, %r75, 4;
	add.s64 	%rd42, %rd2, %rd41;
	ld.global.f32 	%f130, [%rd42];
	add.f32 	%f131, %f129, %f130;
	add.s32 	%r76, %r204, 7168;
	mul.wide.u32 	%rd43, %r76, 4;
	add.s64 	%rd44, %rd2, %rd43;
	ld.global.f32 	%f132, [%rd44];
	add.f32 	%f133, %f131, %f132;
	add.s32 	%r77, %r204, 7680;
	mul.wide.u32 	%rd45, %r77, 4;
	add.s64 	%rd46, %rd2, %rd45;
	ld.global.f32 	%f134, [%rd46];
	add.f32 	%f382, %f133, %f134;
	add.s32 	%r205, %r205, 8192;
	add.s32 	%r204, %r204, 8192;
	add.s32 	%r203, %r203, 16;
	setp.ne.s32 	%p10, %r203, 0;
	@%p10 bra 	$L__BB3_35;
	add.s32 	%r207, %r205, -4096;
$L__BB3_37:
	setp.eq.s32 	%p11, %r27, 0;
	@%p11 bra 	$L__BB3_46;
	and.b32  	%r39, %r26, 7;
	setp.lt.u32 	%p12, %r27, 8;
	@%p12 bra 	$L__BB3_40;
	add.s32 	%r78, %r207, %r202;
	mul.wide.u32 	%rd47, %r78, 4;
	add.s64 	%rd48, %rd2, %rd47;
	ld.global.f32 	%f136, [%rd48];
	add.f32 	%f137, %f382, %f136;
	add.s32 	%r79, %r78, 512;
	mul.wide.u32 	%rd49, %r79, 4;
	add.s64 	%rd50, %rd2, %rd49;
	ld.global.f32 	%f138, [%rd50];
	add.f32 	%f139, %f137, %f138;
	add.s32 	%r80, %r78, 1024;
	mul.wide.u32 	%rd51, %r80, 4;
	add.s64 	%rd52, %rd2, %rd51;
	ld.global.f32 	%f140, [%rd52];
	add.f32 	%f141, %f139, %f140;
	add.s32 	%r81, %r78, 1536;
	mul.wide.u32 	%rd53, %r81, 4;
	add.s64 	%rd54, %rd2, %rd53;
	ld.global.f32 	%f142, [%rd54];
	add.f32 	%f143, %f141, %f142;
	add.s32 	%r82, %r78, 2048;
	mul.wide.u32 	%rd55, %r82, 4;
	add.s64 	%rd56, %rd2, %rd55;
	ld.global.f32 	%f144, [%rd56];
	add.f32 	%f145, %f143, %f144;
	add.s32 	%r83, %r78, 2560;
	mul.wide.u32 	%rd57, %r83, 4;
	add.s64 	%rd58, %rd2, %rd57;
	ld.global.f32 	%f146, [%rd58];
	add.f32 	%f147, %f145, %f146;
	add.s32 	%r84, %r78, 3072;
	mul.wide.u32 	%rd59, %r84, 4;
	add.s64 	%rd60, %rd2, %rd59;
	ld.global.f32 	%f148, [%rd60];
	add.f32 	%f149, %f147, %f148;
	add.s32 	%r85, %r78, 3584;
	mul.wide.u32 	%rd61, %r85, 4;
	add.s64 	%rd62, %rd2, %rd61;
	ld.global.f32 	%f150, [%rd62];
	add.f32 	%f382, %f149, %f150;
	add.s32 	%r207, %r207, 4096;
$L__BB3_40:
	setp.eq.s32 	%p13, %r39, 0;
	@%p13 bra 	$L__BB3_46;
	and.b32  	%r42, %r26, 3;
	setp.lt.u32 	%p14, %r39, 4;
	@%p14 bra 	$L__BB3_43;
	add.s32 	%r86, %r207, %r202;
	mul.wide.u32 	%rd63, %r86, 4;
	add.s64 	%rd64, %rd2, %rd63;
	ld.global.f32 	%f152, [%rd64];
	add.f32 	%f153, %f382, %f152;
	add.s32 	%r87, %r86, 512;
	mul.wide.u32 	%rd65, %r87, 4;
	add.s64 	%rd66, %rd2, %rd65;
	ld.global.f32 	%f154, [%rd66];
	add.f32 	%f155, %f153, %f154;
	add.s32 	%r88, %r86, 1024;
	mul.wide.u32 	%rd67, %r88, 4;
	add.s64 	%rd68, %rd2, %rd67;
	ld.global.f32 	%f156, [%rd68];
	add.f32 	%f157, %f155, %f156;
	add.s32 	%r89, %r86, 1536;
	mul.wide.u32 	%rd69, %r89, 4;
	add.s64 	%rd70, %rd2, %rd69;
	ld.global.f32 	%f158, [%rd70];
	add.f32 	%f382, %f157, %f158;
	add.s32 	%r207, %r207, 2048;
$L__BB3_43:
	setp.eq.s32 	%p15, %r42, 0;
	@%p15 bra 	$L__BB3_46;
	add.s32 	%r210, %r207, %r202;
	neg.s32 	%r209, %r42;
$L__BB3_45:
	.pragma "nounroll";
	mul.wide.u32 	%rd71, %r210, 4;
	add.s64 	%rd72, %rd2, %rd71;
	ld.global.f32 	%f159, [%rd72];
	add.f32 	%f382, %f382, %f159;
	add.s32 	%r210, %r210, 512;
	add.s32 	%r209, %r209, 1;
	setp.ne.s32 	%p16, %r209, 0;
	@%p16 bra 	$L__BB3_45;
$L__BB3_46:
	// begin inline asm
	mov.u32 %r90, %laneid;
	// end inline asm
	mov.b32 	%r92, %f382;
	mov.b32 	%r93, 1;
	mov.b32 	%r114, 31;
	mov.b32 	%r115, -1;
	// begin inline asm
	shfl.sync.down.b32 %r91, %r92, %r93, %r114, %r115;
	// end inline asm
	setp.gt.s32 	%p17, %r90, 30;
	mov.b32 	%f160, %r91;
	add.f32 	%f161, %f382, %f160;
	selp.f32 	%f162, %f382, %f161, %p17;
	mov.b32 	%r97, %f162;
	mov.b32 	%r98, 2;
	// begin inline asm
	shfl.sync.down.b32 %r96, %r97, %r98, %r114, %r115;
	// end inline asm
	setp.gt.s32 	%p18, %r90, 29;
	mov.b32 	%f163, %r96;
	add.f32 	%f164, %f162, %f163;
	selp.f32 	%f165, %f162, %f164, %p18;
	mov.b32 	%r102, %f165;
	mov.b32 	%r103, 4;
	// begin inline asm
	shfl.sync.down.b32 %r101, %r102, %r103, %r114, %r115;
	// end inline asm
	setp.gt.s32 	%p19, %r90, 27;
	mov.b32 	%f166, %r101;
	add.f32 	%f167, %f165, %f166;
	selp.f32 	%f168, %f165, %f167, %p19;
	mov.b32 	%r107, %f168;
	mov.b32 	%r108, 8;
	// begin inline asm
	shfl.sync.down.b32 %r106, %r107, %r108, %r114, %r115;
	// end inline asm
	setp.gt.s32 	%p20, %r90, 23;
	mov.b32 	%f169, %r106;
	add.f32 	%f170, %f168, %f169;
	selp.f32 	%f171, %f168, %f170, %p20;
	mov.b32 	%r112, %f171;
	mov.b32 	%r113, 16;
	// begin inline asm
	shfl.sync.down.b32 %r111, %r112, %r113, %r114, %r115;
	// end inline asm
	setp.gt.s32 	%p21, %r90, 15;
	mov.b32 	%f172, %r111;
	add.f32 	%f38, %f171, %f172;
	selp.f32 	%f383, %f171, %f38, %p21;
	setp.ne.s32 	%p22, %r90, 0;
	@%p22 bra 	$L__BB3_48;
	shr.u32 	%r116, %r21, 3;
	and.b32  	%r117, %r116, 124;
	mov.u32 	%r118, _ZZN3cub18CUB_300001_SM_10006detail6reduce28DeviceReduceSingleTileKernelINS2_10policy_hubIfjN4cuda3std3__44plusIfEEE10Policy1000EN6thrust24THRUST_300001_SM_1000_NS6detail15normal_iteratorINSD_10device_ptrIfEEEEPdjS9_dfNS7_10__identityEEEvT0_T1_T2_T3_T4_T6_E12temp_storage;
	add.s32 	%r119, %r118, %r117;
	st.shared.f32 	[%r119+16], %f38;
$L__BB3_48:
	bar.sync 	0;
	setp.ne.s32 	%p23, %r21, 0;
	@%p23 bra 	$L__BB3_50;
	ld.shared.f32 	%f173, [_ZZN3cub18CUB_300001_SM_10006detail6reduce28DeviceReduceSingleTileKernelINS2_10policy_hubIfjN4cuda3std3__44plusIfEEE10Policy1000EN6thrust24THRUST_300001_SM_1000_NS6detail15normal_iteratorINSD_10device_ptrIfEEEEPdjS9_dfNS7_10__identityEEEvT0_T1_T2_T3_T4_T6_E12temp_storage+20];
	add.f32 	%f174, %f383, %f173;
	ld.shared.f32 	%f175, [_ZZN3cub18CUB_300001_SM_10006detail6reduce28DeviceReduceSingleTileKernelINS2_10policy_hubIfjN4cuda3std3__44plusIfEEE10Policy1000EN6thrust24THRUST_300001_SM_1000_NS6detail15normal_iteratorINSD_10device_ptrIfEEEEPdjS9_dfNS7_10__identityEEEvT0_T1_T2_T3_T4_T6_E12temp_storage+24];
	add.f32 	%f176, %f174, %f175;
	ld.shared.f32 	%f177, [_ZZN3cub18CUB_300001_SM_10006detail6reduce28DeviceReduceSingleTileKernelINS2_10policy_hubIfjN4cuda3std3__44plusIfEEE10Policy1000EN6thrust24THRUST_300001_SM_1000_NS6detail15normal_iteratorINSD_10device_ptrIfEEEEPdjS9_dfNS7_10__identityEEEvT0_T1_T2_T3_T4_T6_E12temp_storage+28];
	add.f32 	%f178, %f176, %f177;
	ld.shared.f32 	%f179, [_ZZN3cub18CUB_300001_SM_10006detail6reduce28DeviceReduceSingleTileKernelINS2_10policy_hubIfjN4cuda3std3__44plusIfEEE10Policy1000EN6thrust24THRUST_300001_SM_1000_NS6detail15normal_iteratorINSD_10device_ptrIfEEEEPdjS9_dfNS7_10__identityEEEvT0_T1_T2_T3_T4_T6_E12temp_storage+32];
	add.f32 	%f180, %f178, %f179;
	ld.shared.f32 	%f181, [_ZZN3cub18CUB_300001_SM_10006detail6reduce28DeviceReduceSingleTileKernelINS2_10policy_hubIfjN4cuda3std3__44plusIfEEE10Policy1000EN6thrust24THRUST_300001_SM_1000_NS6detail15normal_iteratorINSD_10device_ptrIfEEEEPdjS9_dfNS7_10__identityEEEvT0_T1_T2_T3_T4_T6_E12temp_storage+36];
	add.f32 	%f182, %f180, %f181;
	ld.shared.f32 	%f183, [_ZZN3cub18CUB_300001_SM_10006detail6reduce28DeviceReduceSingleTileKernelINS2_10policy_hubIfjN4cuda3std3__44plusIfEEE10Policy1000EN6thrust24THRUST_300001_SM_1000_NS6detail15normal_iteratorINSD_10device_ptrIfEEEEPdjS9_dfNS7_10__identityEEEvT0_T1_T2_T3_T4_T6_E12temp_storage+40];
	add.f32 	%f184, %f182, %f183;
	ld.shared.f32 	%f185, [_ZZN3cub18CUB_300001_SM_10006detail6reduce28DeviceReduceSingleTileKernelINS2_10policy_hubIfjN4cuda3std3__44plusIfEEE10Policy1000EN6thrust24THRUST_300001_SM_1000_NS6detail15normal_iteratorINSD_10device_ptrIfEEEEPdjS9_dfNS7_10__identityEEEvT0_T1_T2_T3_T4_T6_E12temp_storage+44];
	add.f32 	%f186, %f184, %f185;
	ld.shared.f32 	%f187, [_ZZN3cub18CUB_300001_SM_10006detail6reduce28DeviceReduceSingleTileKernelINS2_10policy_hubIfjN4cuda3std3__44plusIfEEE10Policy1000EN6thrust24THRUST_300001_SM_1000_NS6detail15normal_iteratorINSD_10device_ptrIfEEEEPdjS9_dfNS7_10__identityEEEvT0_T1_T2_T3_T4_T6_E12temp_storage+48];
	add.f32 	%f188, %f186, %f187;
	ld.shared.f32 	%f189, [_ZZN3cub18CUB_300001_SM_10006detail6reduce28DeviceReduceSingleTileKernelINS2_10policy_hubIfjN4cuda3std3__44plusIfEEE10Policy1000EN6thrust24THRUST_300001_SM_1000_NS6detail15normal_iteratorINSD_10device_ptrIfEEEEPdjS9_dfNS7_10__identityEEEvT0_T1_T2_T3_T4_T6_E12temp_storage+52];
	add.f32 	%f190, %f188, %f189;
	ld.shared.f32 	%f191, [_ZZN3cub18CUB_300001_SM_10006detail6reduce28DeviceReduceSingleTileKernelINS2_10policy_hubIfjN4cuda3std3__44plusIfEEE10Policy1000EN6thrust24THRUST_300001_SM_1000_NS6detail15normal_iteratorINSD_10device_ptrIfEEEEPdjS9_dfNS7_10__identityEEEvT0_T1_T2_T3_T4_T6_E12temp_storage+56];
	add.f32 	%f192, %f190, %f191;
	ld.shared.f32 	%f193, [_ZZN3cub18CUB_300001_SM_10006detail6reduce28DeviceReduceSingleTileKernelINS2_10policy_hubIfjN4cuda3std3__44plusIfEEE10Policy1000EN6thrust24THRUST_300001_SM_1000_NS6detail15normal_iteratorINSD_10device_ptrIfEEEEPdjS9_dfNS7_10__identityEEEvT0_T1_T2_T3_T4_T6_E12temp_storage+60];
	add.f32 	%f194, %f192, %f193;
	ld.shared.f32 	%f195, [_ZZN3cub18CUB_300001_SM_10006detail6reduce28DeviceReduceSingleTileKernelINS2_10policy_hubIfjN4cuda3std3__44plusIfEEE10Policy1000EN6thrust24THRUST_300001_SM_1000_NS6detail15normal_iteratorINSD_10device_ptrIfEEEEPdjS9_dfNS7_10__identityEEEvT0_T1_T2_T3_T4_T6_E12temp_storage+64];
	add.f32 	%f196, %f194, %f195;
	ld.shared.f32 	%f197, [_ZZN3cub18CUB_300001_SM_10006detail6reduce28DeviceReduceSingleTileKernelINS2_10policy_hubIfjN4cuda3std3__44plusIfEEE10Policy1000EN6thrust24THRUST_300001_SM_1000_NS6detail15normal_iteratorINSD_10device_ptrIfEEEEPdjS9_dfNS7_10__identityEEEvT0_T1_T2_T3_T4_T6_E12temp_storage+68];
	add.f32 	%f198, %f196, %f197;
	ld.shared.f32 	%f199, [_ZZN3cub18CUB_300001_SM_10006detail6reduce28DeviceReduceSingleTileKernelINS2_10policy_hubIfjN4cuda3std3__44plusIfEEE10Policy1000EN6thrust24THRUST_300001_SM_1000_NS6detail15normal_iteratorINSD_10device_ptrIfEEEEPdjS9_dfNS7_10__identityEEEvT0_T1_T2_T3_T4_T6_E12temp_storage+72];
	add.f32 	%f200, %f198, %f199;
	ld.shared.f32 	%f201, [_ZZN3cub18CUB_300001_SM_10006detail6reduce28DeviceReduceSingleTileKernelINS2_10policy_hubIfjN4cuda3std3__44plusIfEEE10Policy1000EN6thrust24THRUST_300001_SM_1000_NS6detail15normal_iteratorINSD_10device_ptrIfEEEEPdjS9_dfNS7_10__identityEEEvT0_T1_T2_T3_T4_T6_E12temp_storage+76];
	add.f32 	%f383, %f200, %f201;
$L__BB3_50:
	mov.u32 	%r192, %tid.x;
	setp.ne.s32 	%p65, %r192, 0;
	@%p65 bra 	$L__BB3_52;
	cvt.rn.f32.f64 	%f360, %fd1;
	add.f32 	%f361, %f383, %f360;
	cvt.f64.f32 	%fd2, %f361;
	st.global.f64 	[%rd1], %fd2;
$L__BB3_52:
	ret;

}
	// .globl	_ZN3cub18CUB_300001_SM_10006detail6reduce18DeviceReduceKernelINS2_10policy_hubIfjN4cuda3std3__44plusIfEEE10Policy1000EN6thrust24THRUST_300001_SM_1000_NS6detail15normal_iteratorINSD_10device_ptrIfEEEEjS9_fNS7_10__identityEEEvT0_PT3_T1_NS0_13GridEvenShareISN_EET2_T4_
.visible .entry _ZN3cub18CUB_300001_SM_10006detail6reduce18DeviceReduceKernelINS2_10policy_hubIfjN4cuda3std3__44plusIfEEE10Policy1000EN6thrust24THRUST_300001_SM_1000_NS6detail15normal_iteratorINSD_10device_ptrIfEEEEjS9_fNS7_10__identityEEEvT0_PT3_T1_NS0_13GridEvenShareISN_EET2_T4_(
	.param .align 8 .b8 _ZN3cub18CUB_300001_SM_10006detail6reduce18DeviceReduceKernelINS2_10policy_hubIfjN4cuda3std3__44plusIfEEE10Policy1000EN6thrust24THRUST_300001_SM_1000_NS6detail15normal_iteratorINSD_10device_ptrIfEEEEjS9_fNS7_10__identityEEEvT0_PT3_T1_NS0_13GridEvenShareISN_EET2_T4__param_0[8],
	.param .u64 .ptr .align 1 _ZN3cub18CUB_300001_SM_10006detail6reduce18DeviceReduceKernelINS2_10policy_hubIfjN4cuda3std3__44plusIfEEE10Policy1000EN6thrust24THRUST_300001_SM_1000_NS6detail15normal_iteratorINSD_10device_ptrIfEEEEjS9_fNS7_10__identityEEEvT0_PT3_T1_NS0_13GridEvenShareISN_EET2_T4__param_1,
	.param .u32 _ZN3cub18CUB_300001_SM_10006detail6reduce18DeviceReduceKernelINS2_10policy_hubIfjN4cuda3std3__44plusIfEEE10Policy1000EN6thrust24THRUST_300001_SM_1000_NS6detail15normal_iteratorINSD_10device_ptrIfEEEEjS9_fNS7_10__identityEEEvT0_PT3_T1_NS0_13GridEvenShareISN_EET2_T4__param_2,
	.param .align 4 .b8 _ZN3cub18CUB_300001_SM_10006detail6reduce18DeviceReduceKernelINS2_10policy_hubIfjN4cuda3std3__44plusIfEEE10Policy1000EN6thrust24THRUST_300001_SM_1000_NS6detail15normal_iteratorINSD_10device_ptrIfEEEEjS9_fNS7_10__identityEEEvT0_PT3_T1_NS0_13GridEvenShareISN_EET2_T4__param_3[40],
	.param .align 1 .b8 _ZN3cub18CUB_300001_SM_10006detail6reduce18DeviceReduceKernelINS2_10policy_hubIfjN4cuda3std3__44plusIfEEE10Policy1000EN6thrust24THRUST_300001_SM_1000_NS6detail15normal_iteratorINSD_10device_ptrIfEEEEjS9_fNS7_10__identityEEEvT0_PT3_T1_NS0_13GridEvenShareISN_EET2_T4__param_4[1],
	.param .align 1 .b8 _ZN3cub18CUB_300001_SM_10006detail6reduce18DeviceReduceKernelINS2_10policy_hubIfjN4cuda3std3__44plusIfEEE10Policy1000EN6thrust24THRUST_300001_SM_1000_NS6detail15normal_iteratorINSD_10device_ptrIfEEEEjS9_fNS7_10__identityEEEvT0_PT3_T1_NS0_13GridEvenShareISN_EET2_T4__param_5[1]
)
.maxntid 512
{
	.reg .pred 	%p<65>;
	.reg .b16 	%rs<4>;
	.reg .b32 	%r<279>;
	.reg .b32 	%f<380>;
	.reg .b64 	%rd<130>;
	// demoted variable
	.shared .align 4 .b8 _ZZN3cub18CUB_300001_SM_10006detail6reduce18DeviceReduceKernelINS2_10policy_hubIfjN4cuda3std3__44plusIfEEE10Policy1000EN6thrust24THRUST_300001_SM_1000_NS6detail15normal_iteratorINSD_10device_ptrIfEEEEjS9_fNS7_10__identityEEEvT0_PT3_T1_NS0_13GridEvenShareISN_EET2_T4_E12temp_storage[84];
	ld.param.u32 	%r1, [_ZN3cub18CUB_300001_SM_10006detail6reduce18DeviceReduceKernelINS2_10policy_hubIfjN4cuda3std3__44plusIfEEE10Policy1000EN6thrust24THRUST_300001_SM_1000_NS6detail15normal_iteratorINSD_10device_ptrIfEEEEjS9_fNS7_10__identityEEEvT0_PT3_T1_NS0_13GridEvenShareISN_EET2_T4__param_3+20];
	ld.param.u32 	%r2, [_ZN3cub18CUB_300001_SM_10006detail6reduce18DeviceReduceKernelINS2_10policy_hubIfjN4cuda3std3__44plusIfEEE10Policy1000EN6thrust24THRUST_300001_SM_1000_NS6detail15normal_iteratorINSD_10device_ptrIfEEEEjS9_fNS7_10__identityEEEvT0_PT3_T1_NS0_13GridEvenShareISN_EET2_T4__param_3+24];
	ld.param.u64 	%rd3, [_ZN3cub18CUB_300001_SM_10006detail6reduce18DeviceReduceKernelINS2_10policy_hubIfjN4cuda3std3__44plusIfEEE10Policy1000EN6thrust24THRUST_300001_SM_1000_NS6detail15normal_iteratorINSD_10device_ptrIfEEEEjS9_fNS7_10__identityEEEvT0_PT3_T1_NS0_13GridEvenShareISN_EET2_T4__param_0];
	cvta.to.global.u64 	%rd1, %rd3;
	mov.u32 	%r3, %ctaid.x;
	shl.b32 	%r4, %r2, 13;
	shl.b32 	%r270, %r3, 13;
	sub.s32 	%r6, %r1, %r270;
	setp.gt.u32 	%p1, %r6, 8191;
	@%p1 bra 	$L__BB4_26;
	mov.u32 	%r7, %tid.x;
	setp.ge.u32 	%p23, %r7, %r6;
	mov.f32 	%f368, 0f00000000;
	mov.u32 	%r261, %r7;
	@%p23 bra 	$L__BB4_3;
	add.s32 	%r155, %r270, %r7;
	mul.wide.u32 	%rd66, %r155, 4;
	add.s64 	%rd67, %rd1, %rd66;
	ld.global.f32 	%f368, [%rd67];
	add.s32 	%r261, %r7, 512;
$L__BB4_3:
	setp.ge.u32 	%p24, %r261, %r6;
	@%p24 bra 	$L__BB4_17;
	not.b32 	%r156, %r261;
	add.s32 	%r157, %r1, %r156;
	sub.s32 	%r158, %r157, %r270;
	shr.u32 	%r159, %r158, 9;
	add.s32 	%r10, %r159, 1;
	and.b32  	%r11, %r10, 15;
	setp.lt.u32 	%p25, %r158, 7680;
	@%p25 bra 	$L__BB4_8;
	or.b32  	%r260, %r261, 4096;
	add.s32 	%r259, %r261, %r270;
	and.b32  	%r160, %r10, 16777200;
	neg.s32 	%r258, %r160;
$L__BB4_6:
	.pragma "nounroll";
	mul.wide.u32 	%rd68, %r259, 4;
	add.s64 	%rd69, %rd1, %rd68;
	ld.global.f32 	%f203, [%rd69];
	add.f32 	%f204, %f368, %f203;
	add.s32 	%r161, %r259, 512;
	mul.wide.u32 	%rd70, %r161, 4;
	add.s64 	%rd71, %rd1, %rd70;
	ld.global.f32 	%f205, [%rd71];
	add.f32 	%f206, %f204, %f205;
	add.s32 	%r162, %r259, 1024;
	mul.wide.u32 	%rd72, %r162, 4;
	add.s64 	%rd73, %rd1, %rd72;
	ld.global.f32 	%f207, [%rd73];
	add.f32 	%f208, %f206, %f207;
	add.s32 	%r163, %r259, 1536;
	mul.wide.u32 	%rd74, %r163, 4;
	add.s64 	%rd75, %rd1, %rd74;
	ld.global.f32 	%f209, [%rd75];
	add.f32 	%f210, %f208, %f209;
	add.s32 	%r164, %r259, 2048;
	mul.wide.u32 	%rd76, %r164, 4;
	add.s64 	%rd77, %rd1, %rd76;
	ld.global.f32 	%f211, [%rd77];
	add.f32 	%f212, %f210, %f211;
	add.s32 	%r165, %r259, 2560;
	mul.wide.u32 	%rd78, %r165, 4;
	add.s64 	%rd79, %rd1, %rd78;
	ld.global.f32 	%f213, [%rd79];
	add.f32 	%f214, %f212, %f213;
	add.s32 	%r166, %r259, 3072;
	mul.wide.u32 	%rd80, %r166, 4;
	add.s64 	%rd81, %rd1, %rd80;
	ld.global.f32 	%f215, [%rd81];
	add.f32 	%f216, %f214, %f215;
	add.s32 	%r167, %r259, 3584;
	mul.wide.u32 	%rd82, %r167, 4;
	add.s64 	%rd83, %rd1, %rd82;
	ld.global.f32 	%f217, [%rd83];
	add.f32 	%f218, %f216, %f217;
	add.s32 	%r168, %r259, 4096;
	mul.wide.u32 	%rd84, %r168, 4;
	add.s64 	%rd85, %rd1, %rd84;
	ld.global.f32 	%f219, [%rd85];
	add.f32 	%f220, %f218, %f219;
	add.s32 	%r169, %r259, 4608;
	mul.wide.u32 	%rd86, %r169, 4;
	add.s64 	%rd87, %rd1, %rd86;
	ld.global.f32 	%f221, [%rd87];
	add.f32 	%f222, %f220, %f221;
	add.s32 	%r170, %r259, 5120;
	mul.wide.u32 	%rd88, %r170, 4;
	add.s64 	%rd89, %rd1, %rd88;
	ld.global.f32 	%f223, [%rd89];
	add.f32 	%f224, %f222, %f223;
	add.s32 	%r171, %r259, 5632;
	mul.wide.u32 	%rd90, %r171, 4;
	add.s64 	%rd91, %rd1, %rd90;
	ld.global.f32 	%f225, [%rd91];
	add.f32 	%f226, %f224, %f225;
	add.s32 	%r172, %r259, 6144;
	mul.wide.u32 	%rd92, %r172, 4;
	add.s64 	%rd93, %rd1, %rd92;
	ld.global.f32 	%f227, [%rd93];
	add.f32 	%f228, %f226, %f227;
	add.s32 	%r173, %r259, 6656;
	mul.wide.u32 	%rd94, %r173, 4;
	add.s64 	%rd95, %rd1, %rd94;
	ld.global.f32 	%f229, [%rd95];
	add.f32 	%f230, %f228, %f229;
	add.s32 	%r174, %r259, 7168;
	mul.wide.u32 	%rd96, %r174, 4;
	add.s64 	%rd97, %rd1, %rd96;
	ld.global.f32 	%f231, [%rd97];
	add.f32 	%f232, %f230, %f231;
	add.s32 	%r175, %r259, 7680;
	mul.wide.u32 	%rd98, %r175, 4;
	add.s64 	%rd99, %rd1, %rd98;
	ld.global.f32 	%f233, [%rd99];
	add.f32 	%f368, %f232, %f233;
	add.s32 	%r260, %r260, 8192;
	add.s32 	%r259, %r259, 8192;
	add.s32 	%r258, %r258, 16;
	setp.ne.s32 	%p26, %r258, 0;
	@%p26 bra 	$L__BB4_6;
	add.s32 	%r261, %r260, -4096;
$L__BB4_8:
	setp.eq.s32 	%p27, %r11, 0;
	@%p27 bra 	$L__BB4_17;
	and.b32  	%r23, %r10, 7;
	setp.lt.u32 	%p28, %r11, 8;
	@%p28 bra 	$L__BB4_11;
	add.s32 	%r176, %r270, %r261;
	mul.wide.u32 	%rd100, %r176, 4;
	add.s64 	%rd101, %rd1, %rd100;
	ld.global.f32 	%f235, [%rd101];
	add.f32 	%f236, %f368, %f235;
	add.s32 	%r177, %r176, 512;
	mul.wide.u32 	%rd102, %r177, 4;
	add.s64 	%rd103, %rd1, %rd102;
	ld.global.f32 	%f237, [%rd103];
	add.f32 	%f238, %f236, %f237;
	add.s32 	%r178, %r176, 1024;
	mul.wide.u32 	%rd104, %r178, 4;
	add.s64 	%rd105, %rd1, %rd104;
	ld.global.f32 	%f239, [%rd105];
	add.f32 	%f240, %f238, %f239;
	add.s32 	%r179, %r176, 1536;
	mul.wide.u32 	%rd106, %r179, 4;
	add.s64 	%rd107, %rd1, %rd106;
	ld.global.f32 	%f241, [%rd107];
	add.f32 	%f242, %f240, %f241;
	add.s32 	%r180, %r176, 2048;
	mul.wide.u32 	%rd108, %r180, 4;
	add.s64 	%rd109, %rd1, %rd108;
	ld.global.f32 	%f243, [%rd109];
	add.f32 	%f244, %f242, %f243;
	add.s32 	%r181, %r176, 2560;
	mul.wide.u32 	%rd110, %r181, 4;
	add.s64 	%rd111, %rd1, %rd110;
	ld.global.f32 	%f245, [%rd111];
	add.f32 	%f246, %f244, %f245;
	add.s32 	%r182, %r176, 3072;
	mul.wide.u32 	%rd112, %r182, 4;
	add.s64 	%rd113, %rd1, %rd112;
	ld.global.f32 	%f247, [%rd113];
	add.f32 	%f248, %f246, %f247;
	add.s32 	%r183, %r176, 3584;
	mul.wide.u32 	%rd114, %r183, 4;
	add.s64 	%rd115, %rd1, %rd114;
	ld.global.f32 	%f249, [%rd115];
	add.f32 	%f368, %f248, %f249;
	add.s32 	%r261, %r261, 4096;
$L__BB4_11:
	setp.eq.s32 	%p29, %r23, 0;
	@%p29 bra 	$L__BB4_17;
	and.b32  	%r26, %r10, 3;
	setp.lt.u32 	%p30, %r23, 4;
	@%p30 bra 	$L__BB4_14;
	add.s32 	%r184, %r270, %r261;
	mul.wide.u32 	%rd116, %r184, 4;
	add.s64 	%rd117, %rd1, %rd116;
	ld.global.f32 	%f251, [%rd117];
	add.f32 	%f252, %f368, %f251;
	add.s32 	%r185, %r184, 512;
	mul.wide.u32 	%rd118, %r185, 4;
	add.s64 	%rd119, %rd1, %rd118;
	ld.global.f32 	%f253, [%rd119];
	add.f32 	%f254, %f252, %f253;
	add.s32 	%r186, %r184, 1024;
	mul.wide.u32 	%rd120, %r186, 4;
	add.s64 	%rd121, %rd1, %rd120;
	ld.global.f32 	%f255, [%rd121];
	add.f32 	%f256, %f254, %f255;
	add.s32 	%r187, %r184, 1536;
	mul.wide.u32 	%rd122, %r187, 4;
	add.s64 	%rd123, %rd1, %rd122;
	ld.global.f32 	%f257, [%rd123];
	add.f32 	%f368, %f256, %f257;
	add.s32 	%r261, %r261, 2048;
$L__BB4_14:
	setp.eq.s32 	%p31, %r26, 0;
	@%p31 bra 	$L__BB4_17;
	add.s32 	%r265, %r261, %r270;
	neg.s32 	%r264, %r26;
$L__BB4_16:
	.pragma "nounroll";
	mul.wide.u32 	%rd124, %r265, 4;
	add.s64 	%rd125, %rd1, %rd124;
	ld.global.f32 	%f258, [%rd125];
	add.f32 	%f368, %f368, %f258;
	add.s32 	%r265, %r265, 512;
	add.s32 	%r264, %r264, 1;
	setp.ne.s32 	%p32, %r264, 0;
	@%p32 bra 	$L__BB4_16;
$L__BB4_17:
	setp.lt.u32 	%p33, %r6, 512;
	@%p33 bra 	$L__BB4_22;
	// begin inline asm
	mov.u32 %r226, %laneid;
	// end inline asm
	mov.b32 	%r228, %f368;
	mov.b32 	%r229, 1;
	mov.b32 	%r250, 31;
	mov.b32 	%r251, -1;
	// begin inline asm
	shfl.sync.down.b32 %r227, %r228, %r229, %r250, %r251;
	// end inline asm
	setp.gt.s32 	%p57, %r226, 30;
	mov.b32 	%f317, %r227;
	add.f32 	%f318, %f368, %f317;
	selp.f32 	%f319, %f368, %f318, %p57;
	mov.b32 	%r233, %f319;
	mov.b32 	%r234, 2;
	// begin inline asm
	shfl.sync.down.b32 %r232, %r233, %r234, %r250, %r251;
	// end inline asm
	setp.gt.s32 	%p58, %r226, 29;
	mov.b32 	%f320, %r232;
	add.f32 	%f321, %f319, %f320;
	selp.f32 	%f322, %f319, %f321, %p58;
	mov.b32 	%r238, %f322;
	mov.b32 	%r239, 4;
	// begin inline asm
	shfl.sync.down.b32 %r237, %r238, %r239, %r250, %r251;
	// end inline asm
	setp.gt.s32 	%p59, %r226, 27;
	mov.b32 	%f323, %r237;
	add.f32 	%f324, %f322, %f323;
	selp.f32 	%f325, %f322, %f324, %p59;
	mov.b32 	%r243, %f325;
	mov.b32 	%r244, 8;
	// begin inline asm
	shfl.sync.down.b32 %r242, %r243, %r244, %r250, %r251;
	// end inline asm
	setp.gt.s32 	%p60, %r226, 23;
	mov.b32 	%f326, %r242;
	add.f32 	%f327, %f325, %f326;
	selp.f32 	%f328, %f325, %f327, %p60;
	mov.b32 	%r248, %f328;
	mov.b32 	%r249, 16;
	// begin inline asm
	shfl.sync.down.b32 %r247, %r248, %r249, %r250, %r251;
	// end inline asm
	setp.gt.s32 	%p61, %r226, 15;
	mov.b32 	%f329, %r247;
	add.f32 	%f16, %f328, %f329;
	selp.f32 	%f379, %f328, %f16, %p61;
	setp.ne.s32 	%p62, %r226, 0;
	@%p62 bra 	$L__BB4_20;
	shr.u32 	%r252, %r7, 3;
	and.b32  	%r253, %r252, 124;
	mov.u32 	%r254, _ZZN3cub18CUB_300001_SM_10006detail6reduce18DeviceReduceKernelINS2_10policy_hubIfjN4cuda3std3__44plusIfEEE10Policy1000EN6thrust24THRUST_300001_SM_1000_NS6detail15normal_iteratorINSD_10device_ptrIfEEEEjS9_fNS7_10__identityEEEvT0_PT3_T1_NS0_13GridEvenShareISN_EET2_T4_E12temp_storage;
	add.s32 	%r255, %r254, %r253;
	st.shared.f32 	[%r255+16], %f16;
$L__BB4_20:
	bar.sync 	0;
	setp.ne.s32 	%p63, %r7, 0;
	@%p63 bra 	$L__BB4_48;
	ld.shared.f32 	%f330, [_ZZN3cub18CUB_300001_SM_10006detail6reduce18DeviceReduceKernelINS2_10policy_hubIfjN4cuda3std3__44plusIfEEE10Policy1000EN6thrust24THRUST_300001_SM_1000_NS6detail15normal_iteratorINSD_10device_ptrIfEEEEjS9_fNS7_10__identityEEEvT0_PT3_T1_NS0_13GridEvenShareISN_EET2_T4_E12temp_storage+20];
	add.f32 	%f331, %f379, %f330;
	ld.shared.f32 	%f332, [_ZZN3cub18CUB_300001_SM_10006detail6reduce18DeviceReduceKernelINS2_10policy_hubIfjN4cuda3std3__44plusIfEEE10Policy1000EN6thrust24THRUST_300001_SM_1000_NS6detail15normal_iteratorINSD_10device_ptrIfEEEEjS9_fNS7_10__identityEEEvT0_PT3_T1_NS0_13GridEvenShareISN_EET2_T4_E12temp_storage+24];
	add.f32 	%f333, %f331, %f332;
	ld.shared.f32 	%f334, [_ZZN3cub18CUB_300001_SM_10006detail6reduce18DeviceReduceKernelINS2_10policy_hubIfjN4cuda3std3__44plusIfEEE10Policy1000EN6thrust24THRUST_300001_SM_1000_NS6detail15normal_iteratorINSD_10device_ptrIfEEEEjS9_fNS7_10__identityEEEvT0_PT3_T1_NS0_13GridEvenShareISN_EET2_T4_E12temp_storage+28];
	add.f32 	%f335, %f333, %f334;
	ld.shared.f32 	%f336, [_ZZN3cub18CUB_300001_SM_10006detail6reduce18DeviceReduceKernelINS2_10policy_hubIfjN4cuda3std3__44plusIfEEE10Policy1000EN6thrust24THRUST_300001_SM_1000_NS6detail15normal_iteratorINSD_10device_ptrIfEEEEjS9_fNS7_10__identityEEEvT0_PT3_T1_NS0_13GridEvenShareISN_EET2_T4_E12temp_storage+32];
	add.f32 	%f337, %f335, %f336;
	ld.shared.f32 	%f338, [_ZZN3cub18CUB_300001_SM_10006detail6reduce18DeviceReduceKernelINS2_10policy_hubIfjN4cuda3std3__44plusIfEEE10Policy1000EN6thrust24THRUST_300001_SM_1000_NS6detail15normal_iteratorINSD_10device_ptrIfEEEEjS9_fNS7_10__identityEEEvT0_PT3_T1_NS0_13GridEvenShareISN_EET2_T4_E12temp_storage+36];
	add.f32 	%f339, %f337, %f338;
	ld.shared.f32 	%f340, [_ZZN3cub18CUB_300001_SM_10006detail6reduce18DeviceReduceKernelINS2_10policy_hubIfjN4cuda3std3__44plusIfEEE10Policy1000EN6thrust24THRUST_300001_SM_1000_NS6detail15normal_iteratorINSD_10device_ptrIfEEEEjS9_fNS7_10__identityEEEvT0_PT3_T1_NS0_13GridEvenShareISN_EET2_T4_E12temp_storage+40];
	add.f32 	%f341, %f339, %f340;
	ld.shared.f32 	%f342, [_ZZN3cub18CUB_300001_SM_10006detail6reduce18DeviceReduceKernelINS2_10policy_hubIfjN4cuda3std3__44plusIfEEE10Policy1000EN6thrust24THRUST_300001_SM_1000_NS6detail15normal_iteratorINSD_10device_ptrIfEEEEjS9_fNS7_10__identityEEEvT0_PT3_T1_NS0_13GridEvenShareISN_EET2_T4_E12temp_storage+44];
	add.f32 	%f343, %f341, %f342;
	ld.shared.f32 	%f344, [_ZZN3cub18CUB_300001_SM_10006detail6reduce18DeviceReduceKernelINS2_10policy_hubIfjN4cuda3std3__44plusIfEEE10Policy1000EN6thrust24THRUST_300001_SM_1000_NS6detail15normal_iteratorINSD_10device_ptrIfEEEEjS9_fNS7_10__identityEEEvT0_PT3_T1_NS0_13GridEvenShareISN_EET2_T4_E12temp_storage+48];
	add.f32 	%f345, %f343, %f344;
	ld.shared.f32 	%f346, [_ZZN3cub18CUB_300001_SM_10006detail6reduce18DeviceReduceKernelINS2_10policy_hubIfjN4cuda3std3__44plusIfEEE10Policy1000EN6thrust24THRUST_300001_SM_1000_NS6detail15normal_iteratorINSD_10device_ptrIfEEEEjS9_fNS7_10__identityEEEvT0_PT3_T1_NS0_13GridEvenShareISN_EET2_T4_E12temp_storage+52];
	add.f32 	%f347, %f345, %f346;
	ld.shared.f32 	%f348, [_ZZN3cub18CUB_300001_SM_10006detail6reduce18DeviceReduceKernelINS2_10policy_hubIfjN4cuda3std3__44plusIfEEE10Policy1000EN6thrust24THRUST_300001_SM_1000_NS6detail15normal_iteratorINSD_10device_ptrIfEEEEjS9_fNS7_10__identityEEEvT0_PT3_T1_NS0_13GridEvenShareISN_EET2_T4_E12temp_storage+56];
	add.f32 	%f349, %f347, %f348;
	ld.shared.f32 	%f350, [_ZZN3cub18CUB_300001_SM_10006detail6reduce18DeviceReduceKernelINS2_10policy_hubIfjN4cuda3std3__44plusIfEEE10Policy1000EN6thrust24THRUST_300001_SM_1000_NS6detail15normal_iteratorINSD_10device_ptrIfEEEEjS9_fNS7_10__identityEEEvT0_PT3_T1_NS0_13GridEvenShareISN_EET2_T4_E12temp_storage+60];
	add.f32 	%f351, %f349, %f350;
	ld.shared.f32 	%f352, [_ZZN3cub18CUB_300001_SM_10006detail6reduce18DeviceReduceKernelINS2_10policy_hubIfjN4cuda3std3__44plusIfEEE10Policy1000EN6thrust24THRUST_300001_SM_1000_NS6detail15normal_iteratorINSD_10device_ptrIfEEEEjS9_fNS7_10__identityEEEvT0_PT3_T1_NS0_13GridEvenShareISN_EET2_T4_E12temp_storage+64];
	add.f32 	%f353, %f351, %f352;
	ld.shared.f32 	%f354, [_ZZN3cub18CUB_300001_SM_10006detail6reduce18DeviceReduceKernelINS2_10policy_hubIfjN4cuda3std3__44plusIfEEE10Policy1000EN6thrust24THRUST_300001_SM_1000_NS6detail15normal_iteratorINSD_10device_ptrIfEEEEjS9_fNS7_10__identityEEEvT0_PT3_T1_NS0_13GridEvenShareISN_EET2_T4_E12temp_storage+68];
	add.f32 	%f355, %f353, %f354;
	ld.shared.f32 	%f356, [_ZZN3cub18CUB_300001_SM_10006detail6reduce18DeviceReduceKernelINS2_10policy_hubIfjN4cuda3std3__44plusIfEEE10Policy1000EN6thrust24THRUST_300001_SM_1000_NS6detail15normal_iteratorINSD_10device_ptrIfEEEEjS9_fNS7_10__identityEEEvT0_PT3_T1_NS0_13GridEvenShareISN_EET2_T4_E12temp_storage+72];
	add.f32 	%f357, %f355, %f356;
	ld.shared.f32 	%f358, [_ZZN3cub18CUB_300001_SM_10006detail6reduce18DeviceReduceKernelINS2_10policy_hubIfjN4cuda3std3__44plusIfEEE10Policy1000EN6thrust24THRUST_300001_SM_1000_NS6detail15normal_iteratorINSD_10device_ptrIfEEEEjS9_fNS7_10__identityEEEvT0_PT3_T1_NS0_13GridEvenShareISN_EET2_T4_E12temp_storage+76];
	add.f32 	%f379, %f357, %f358;
	bra.uni 	$L__BB4_48;
$L__BB4_22:
	// begin inline asm
	mov.u32 %r188, %laneid;
	// end inline asm
	and.b32  	%r214, %r7, 992;
	add.s32 	%r215, %r214, 32;
	setp.gt.u32 	%p34, %r215, %r6;
	not.b32 	%r216, %r214;
	add.s32 	%r217, %r6, %r216;
	selp.b32 	%r212, %r217, 31, %p34;
	mov.b32 	%r190, %f368;
	mov.b32 	%r191, 1;
	mov.b32 	%r213, -1;
	// begin inline asm
	shfl.sync.down.b32 %r189, %r190, %r191, %r212, %r213;
	// end inline asm
	setp.lt.s32 	%p35, %r188, %r212;
	mov.b32 	%f259, %r189;
	add.f32 	%f260, %f368, %f259;
	selp.f32 	%f261, %f260, %f368, %p35;
	mov.b32 	%r195, %f261;
	mov.b32 	%r196, 2;
	// begin inline asm
	shfl.sync.down.b32 %r194, %r195, %r196, %r212, %r213;
	// end inline asm
	add.s32 	%r218, %r188, 2;
	setp.gt.s32 	%p36, %r218, %r212;
	mov.b32 	%f262, %r194;
	add.f32 	%f263, %f261, %f262;
	selp.f32 	%f264, %f261, %f263, %p36;
	mov.b32 	%r200, %f264;
	mov.b32 	%r201, 4;
	// begin inline asm
	shfl.sync.down.b32 %r199, %r200, %r201, %r212, %r213;
	// end inline asm
	add.s32 	%r219, %r188, 4;
	setp.gt.s32 	%p37, %r219, %r212;
	mov.b32 	%f265, %r199;
	add.f32 	%f266, %f264, %f265;
	selp.f32 	%f267, %f264, %f266, %p37;
	mov.b32 	%r205, %f267;
	mov.b32 	%r206, 8;
	// begin inline asm
	shfl.sync.down.b32 %r204, %r205, %r206, %r212, %r213;
	// end inline asm
	add.s32 	%r220, %r188, 8;
	setp.gt.s32 	%p38, %r220, %r212;
	mov.b32 	%f268, %r204;
	add.f32 	%f269, %f267, %f268;
	selp.f32 	%f270, %f267, %f269, %p38;
	mov.b32 	%r210, %f270;
	mov.b32 	%r211, 16;
	// begin inline asm
	shfl.sync.down.b32 %r209, %r210, %r211, %r212, %r213;
	// end inline asm
	add.s32 	%r221, %r188, 16;
	setp.gt.s32 	%p39, %r221, %r212;
	mov.b32 	%f271, %r209;
	add.f32 	%f272, %f270, %f271;
	selp.f32 	%f379, %f270, %f272, %p39;
	setp.ne.s32 	%p40, %r188, 0;
	@%p40 bra 	$L__BB4_24;
	shr.u32 	%r222, %r7, 3;
	and.b32  	%r223, %r222, 124;
	mov.u32 	%r224, _ZZN3cub18CUB_300001_SM_10006detail6reduce18DeviceReduceKernelINS2_10policy_hubIfjN4cuda3std3__44plusIfEEE10Policy1000EN6thrust24THRUST_300001_SM_1000_NS6detail15normal_iteratorINSD_10device_ptrIfEEEEjS9_fNS7_10__identityEEEvT0_PT3_T1_NS0_13GridEvenShareISN_EET2_T4_E12temp_storage;
	add.s32 	%r225, %r224, %r223;
	st.shared.f32 	[%r225+16], %f379;
$L__BB4_24:
	bar.sync 	0;
	setp.ne.s32 	%p41, %r7, 0;
	@%p41 bra 	$L__BB4_48;
	setp.gt.u32 	%p42, %r6, 32;
	ld.shared.f32 	%f273, [_ZZN3cub18CUB_300001_SM_10006detail6reduce18DeviceReduceKernelINS2_10policy_hubIfjN4cuda3std3__44plusIfEEE10Policy1000EN6thrust24THRUST_300001_SM_1000_NS6detail15normal_iteratorINSD_10device_ptrIfEEEEjS9_fNS7_10__identityEEEvT0_PT3_T1_NS0_13GridEvenShareISN_EET2_T4_E12temp_storage+20];
	add.f32 	%f274, %f379, %f273;
	selp.f32 	%f275, %f274, %f379, %p42;
	setp.gt.u32 	%p43, %r6, 64;
	ld.shared.f32 	%f276, [_ZZN3cub18CUB_300001_SM_10006detail6reduce18DeviceReduceKernelINS2_10policy_hubIfjN4cuda3std3__44plusIfEEE10Policy1000EN6thrust24THRUST_300001_SM_1000_NS6detail15normal_iteratorINSD_10device_ptrIfEEEEjS9_fNS7_10__identityEEEvT0_PT3_T1_NS0_13GridEvenShareISN_EET2_T4_E12temp_storage+24];
	add.f32 	%f277, %f276, %f275;
	selp.f32 	%f278, %f277, %f275, %p43;
	setp.gt.u32 	%p44, %r6, 96;
	ld.shared.f32 	%f279, [_ZZN3cub18CUB_300001_SM_10006detail6reduce18DeviceReduceKernelINS2_10policy_hubIfjN4cuda3std3__44plusIfEEE10Policy1000EN6thrust24THRUST_300001_SM_1000_NS6detail15normal_iteratorINSD_10device_ptrIfEEEEjS9_fNS7_10__identityEEEvT0_PT3_T1_NS0_13GridEvenShareISN_EET2_T4_E12temp_storage+28];
	add.f32 	%f280, %f279, %f278;
	selp.f32 	%f281, %f280, %f278, %p44;
	setp.gt.u32 	%p45, %r6, 128;
	ld.shared.f32 	%f282, [_ZZN3cub18CUB_300001_SM_10006detail6reduce18DeviceReduceKernelINS2_10policy_hubIfjN4cuda3std3__44plusIfEEE10Policy1000EN6thrust24THRUST_300001_SM_1000_NS6detail15normal_iteratorINSD_10device_ptrIfEEEEjS9_fNS7_10__identityEEEvT0_PT3_T1_NS0_13GridEvenShareISN_EET2_T4_E12temp_storage+32];
	add.f32 	%f283, %f282, %f281;
	selp.f32 	%f284, %f283, %f281, %p45;
	setp.gt.u32 	%p46, %r6, 160;
	ld.shared.f32 	%f285, [_ZZN3cub18CUB_300001_SM_10006detail6reduce18DeviceReduceKernelINS2_10policy_hubIfjN4cuda3std3__44plusIfEEE10Policy1000EN6thrust24THRUST_300001_SM_1000_NS6detail15normal_iteratorINSD_10device_ptrIfEEEEjS9_fNS7_10__identityEEEvT0_PT3_T1_NS0_13GridEvenShareISN_EET2_T4_E12temp_storage+36];
	add.f32 	%f286, %f285, %f284;
	selp.f32 	%f287, %f286, %f284, %p46;
	setp.gt.u32 	%p47, %r6, 192;
	ld.shared.f32 	%f288, [_ZZN3cub18CUB_300001_SM_10006detail6reduce18DeviceReduceKernelINS2_10policy_hubIfjN4cuda3std3__44plusIfEEE10Policy1000EN6thrust24THRUST_300001_SM_1000_NS6detail15normal_iteratorINSD_10device_ptrIfEEEEjS9_fNS7_10__identityEEEvT0_PT3_T1_NS0_13GridEvenShareISN_EET2_T4_E12temp_storage+40];
	add.f32 	%f289, %f288, %f287;
	selp.f32 	%f290, %f289, %f287, %p47;
	setp.gt.u32 	%p48, %r6, 224;
	ld.shared.f32 	%f291, [_ZZN3cub18CUB_300001_SM_10006detail6reduce18DeviceReduceKernelINS2_10policy_hubIfjN4cuda3std3__44plusIfEEE10Policy1000EN6thrust24THRUST_300001_SM_1000_NS6detail15normal_iteratorINSD_10device_ptrIfEEEEjS9_fNS7_10__identityEEEvT0_PT3_T1_NS0_13GridEvenShareISN_EET2_T4_E12temp_storage+44];
	add.f32 	%f292, %f291, %f290;
	selp.f32 	%f293, %f292, %f290, %p48;
	setp.gt.u32 	%p49, %r6, 256;
	ld.shared.f32 	%f294, [_ZZN3cub18CUB_300001_SM_10006detail6reduce18DeviceReduceKernelINS2_10policy_hubIfjN4cuda3std3__44plusIfEEE10Policy1000EN6thrust24THRUST_300001_SM_1000_NS6detail15normal_iteratorINSD_10device_ptrIfEEEEjS9_fNS7_10__identityEEEvT0_PT3_T1_NS0_13GridEvenShareISN_EET2_T4_E12temp_storage+48];
	add.f32 	%f295, %f294, %f293;
	selp.f32 	%f296, %f295, %f293, %p49;
	setp.gt.u32 	%p50, %r6, 288;
	ld.shared.f32 	%f297, [_ZZN3cub18CUB_300001_SM_10006detail6reduce18DeviceReduceKernelINS2_10policy_hubIfjN4cuda3std3__44plusIfEEE10Policy1000EN6thrust24THRUST_300001_SM_1000_NS6detail15normal_iteratorINSD_10device_ptrIfEEEEjS9_fNS7_10__identityEEEvT0_PT3_T1_NS0_13GridEvenShareISN_EET2_T4_E12temp_storage+52];
	add.f32 	%f298, %f297, %f296;
	selp.f32 	%f299, %f298, %f296, %p50;
	setp.gt.u32 	%p51, %r6, 320;
	ld.shared.f32 	%f300, [_ZZN3cub18CUB_300001_SM_10006detail6reduce18DeviceReduceKernelINS2_10policy_hubIfjN4cuda3std3__44plusIfEEE10Policy1000EN6thrust24THRUST_300001_SM_1000_NS6detail15normal_iteratorINSD_10device_ptrIfEEEEjS9_fNS7_10__identityEEEvT0_PT3_T1_NS0_13GridEvenShareISN_EET2_T4_E12temp_storage+56];
	add.f32 	%f301, %f300, %f299;
	selp.f32 	%f302, %f301, %f299, %p51;
	setp.gt.u32 	%p52, %r6, 352;
	ld.shared.f32 	%f303, [_ZZN3cub18CUB_300001_SM_10006detail6reduce18DeviceReduceKernelINS2_10policy_hubIfjN4cuda3std3__44plusIfEEE10Policy1000EN6thrust24THRUST_300001_SM_1000_NS6detail15normal_iteratorINSD_10device_ptrIfEEEEjS9_fNS7_10__identityEEEvT0_PT3_T1_NS0_13GridEvenShareISN_EET2_T4_E12temp_storage+60];
	add.f32 	%f304, %f303, %f302;
	selp.f32 	%f305, %f304, %f302, %p52;
	setp.gt.u32 	%p53, %r6, 384;
	ld.shared.f32 	%f306, [_ZZN3cub18CUB_300001_SM_10006detail6reduce18DeviceReduceKernelINS2_10policy_hubIfjN4cuda3std3__44plusIfEEE10Policy1000EN6thrust24THRUST_300001_SM_1000_NS6detail15normal_iteratorINSD_10device_ptrIfEEEEjS9_fNS7_10__identityEEEvT0_PT3_T1_NS0_13GridEvenShareISN_EET2_T4_E12temp_storage+64];
	add.f32 	%f307, %f306, %f305;
	selp.f32 	%f308, %f307, %f305, %p53;
	setp.gt.u32 	%p54, %r6, 416;
	ld.shared.f32 	%f309, [_ZZN3cub18CUB_300001_SM_10006detail6reduce18DeviceReduceKernelINS2_10policy_hubIfjN4cuda3std3__44plusIfEEE10Policy1000EN6thrust24THRUST_300001_SM_1000_NS6detail15normal_iteratorINSD_10device_ptrIfEEEEjS9_fNS7_10__identityEEEvT0_PT3_T1_NS0_13GridEvenShareISN_EET2_T4_E12temp_storage+68];
	add.f32 	%f310, %f309, %f308;
	selp.f32 	%f311, %f310, %f308, %p54;
	setp.gt.u32 	%p55, %r6, 448;
	ld.shared.f32 	%f312, [_ZZN3cub18CUB_300001_SM_10006detail6reduce18DeviceReduceKernelINS2_10policy_hubIfjN4cuda3std3__44plusIfEEE10Policy1000EN6thrust24THRUST_300001_SM_1000_NS6detail15normal_iteratorINSD_10device_ptrIfEEEEjS9_fNS7_10__identityEEEvT0_PT3_T1_NS0_13GridEvenShareISN_EET2_T4_E12temp_storage+72];
	add.f32 	%f313, %f312, %f311;
	selp.f32 	%f314, %f313, %f311, %p55;
	setp.gt.u32 	%p56, %r6, 480;
	ld.shared.f32 	%f315, [_ZZN3cub18CUB_300001_SM_10006detail6reduce18DeviceReduceKernelINS2_10policy_hubIfjN4cuda3std3__44plusIfEEE10Policy1000EN6thrust24THRUST_300001_SM_1000_NS6detail15normal_iteratorINSD_10device_ptrIfEEEEjS9_fNS7_10__identityEEEvT0_PT3_T1_NS0_13GridEvenShareISN_EET2_T4_E12temp_storage+76];
	add.f32 	%f316, %f315, %f314;
	selp.f32 	%f379, %f316, %f314, %p56;
	bra.uni 	$L__BB4_48;
$L__BB4_26:
	mov.u32 	%r35, %tid.x;
	add.s32 	%r72, %r35, %r270;
	mul.wide.u32 	%rd4, %r72, 4;
	add.s64 	%rd5, %rd1, %rd4;
	ld.global.f32 	%f41, [%rd5];
	ld.global.f32 	%f42, [%rd5+2048];
	ld.global.f32 	%f43, [%rd5+4096];
	ld.global.f32 	%f44, [%rd5+6144];
	ld.global.f32 	%f45, [%rd5+8192];
	ld.global.f32 	%f46, [%rd5+10240];
	ld.global.f32 	%f47, [%rd5+12288];
	ld.global.f32 	%f48, [%rd5+14336];
	ld.global.f32 	%f49, [%rd5+16384];
	ld.global.f32 	%f50, [%rd5+18432];
	ld.global.f32 	%f51, [%rd5+20480];
	ld.global.f32 	%f52, [%rd5+22528];
	ld.global.f32 	%f53, [%rd5+24576];
	ld.global.f32 	%f54, [%rd5+26624];
	ld.global.f32 	%f55, [%rd5+28672];
	ld.global.f32 	%f56, [%rd5+30720];
	add.f32 	%f57, %f41, %f42;
	add.f32 	%f58, %f43, %f44;
	add.f32 	%f59, %f45, %f46;
	add.f32 	%f60, %f47, %f48;
	add.f32 	%f61, %f49, %f50;
	add.f32 	%f62, %f51, %f52;
	add.f32 	%f63, %f53, %f54;
	add.f32 	%f64, %f55, %f56;
	add.f32 	%f65, %f57, %f58;
	add.f32 	%f66, %f59, %f60;
	add.f32 	%f67, %f61, %f62;
	add.f32 	%f68, %f63, %f64;
	add.f32 	%f69, %f65, %f66;
	add.f32 	%f70, %f67, %f68;
	add.f32 	%f378, %f69, %f70;
	setp.lt.u32 	%p2, %r6, %r4;
	@%p2 bra 	$L__BB4_44;
	add.s32 	%r36, %r4, %r270;
	not.b32 	%r74, %r35;
	add.s32 	%r75, %r74, %r1;
	sub.s32 	%r76, %r75, %r4;
	sub.s32 	%r267, %r76, %r270;
	add.s32 	%r77, %r36, %r35;
	add.s32 	%r266, %r77, 4096;
	mov.b32 	%r269, 0;
	mov.u32 	%r268, %r36;
$L__BB4_28:
	add.s32 	%r270, %r270, %r4;
	add.s32 	%r79, %r1, -8192;
	setp.gt.u32 	%p3, %r270, %r79;
	@%p3 bra 	$L__BB4_30;
	add.s32 	%r80, %r35, %r270;
	mul.wide.u32 	%rd6, %r80, 4;
	add.s64 	%rd7, %rd1, %rd6;
	ld.global.f32 	%f71, [%rd7];
	ld.global.f32 	%f72, [%rd7+2048];
	ld.global.f32 	%f73, [%rd7+4096];
	ld.global.f32 	%f74, [%rd7+6144];
	ld.global.f32 	%f75, [%rd7+8192];
	ld.global.f32 	%f76, [%rd7+10240];
	ld.global.f32 	%f77, [%rd7+12288];
	ld.global.f32 	%f78, [%rd7+14336];
	ld.global.f32 	%f79, [%rd7+16384];
	ld.global.f32 	%f80, [%rd7+18432];
	ld.global.f32 	%f81, [%rd7+20480];
	ld.global.f32 	%f82, [%rd7+22528];
	ld.global.f32 	%f83, [%rd7+24576];
	ld.global.f32 	%f84, [%rd7+26624];
	ld.global.f32 	%f85, [%rd7+28672];
	ld.global.f32 	%f86, [%rd7+30720];
	add.f32 	%f87, %f378, %f71;
	add.f32 	%f88, %f72, %f73;
	add.f32 	%f89, %f74, %f75;
	add.f32 	%f90, %f76, %f77;
	add.f32 	%f91, %f78, %f79;
	add.f32 	%f92, %f80, %f81;
	add.f32 	%f93, %f82, %f83;
	add.f32 	%f94, %f84, %f85;
	add.f32 	%f95, %f87, %f88;
	add.f32 	%f96, %f89, %f90;
	add.f32 	%f97, %f91, %f92;
	add.f32 	%f98, %f93, %f94;
	add.f32 	%f99, %f95, %f96;
	add.f32 	%f100, %f97, %f98;
	add.f32 	%f101, %f99, %f100;
	add.f32 	%f378, %f101, %f86;
	sub.s32 	%r81, %r1, %r270;
	setp.lt.u32 	%p4, %r81, %r4;
	add.s32 	%r269, %r269, 1;
	add.s32 	%r268, %r268, %r4;
	sub.s32 	%r267, %r267, %r4;
	add.s32 	%r266, %r266, %r4;
	@%p4 bra 	$L__BB4_44;
	bra.uni 	$L__BB4_28;
$L__BB4_30:
	setp.le.u32 	%p5, %r1, %r270;
	sub.s32 	%r83, %r1, %r270;
	setp.ge.s32 	%p6, %r35, %r83;
	or.pred  	%p7, %p5, %p6;
	@%p7 bra 	$L__BB4_44;
	not.b32 	%r85, %r35;
	add.s32 	%r86, %r1, %r85;
	sub.s32 	%r87, %r86, %r36;
	mul.lo.s32 	%r88, %r2, %r269;
	shl.b32 	%r89, %r88, 13;
	sub.s32 	%r90, %r87, %r89;
	shr.u32 	%r91, %r90, 9;
	add.s32 	%r49, %r91, 1;
	and.b32  	%r50, %r49, 15;
	setp.lt.u32 	%p8, %r90, 7680;
	mov.u32 	%r275, %r35;
	@%p8 bra 	$L__BB4_35;
	or.b32  	%r273, %r35, 4096;
	shr.u32 	%r92, %r267, 9;
	add.s32 	%r93, %r92, 1;
	and.b32  	%r94, %r93, 16777200;
	neg.s32 	%r271, %r94;
$L__BB4_33:
	.pragma "nounroll";
	add.s32 	%r95, %r266, -4096;
	mul.wide.u32 	%rd8, %r95, 4;
	add.s64 	%rd9, %rd1, %rd8;
	ld.global.f32 	%f103, [%rd9];
	add.f32 	%f104, %f378, %f103;
	add.s32 	%r96, %r266, -3584;
	mul.wide.u32 	%rd10, %r96, 4;
	add.s64 	%rd11, %rd1, %rd10;
	ld.global.f32 	%f105, [%rd11];
	add.f32 	%f106, %f104, %f105;
	add.s32 	%r97, %r266, -3072;
	mul.wide.u32 	%rd12, %r97, 4;
	add.s64 	%rd13, %rd1, %rd12;
	ld.global.f32 	%f107, [%rd13];
	add.f32 	%f108, %f106, %f107;
	add.s32 	%r98, %r266, -2560;
	mul.wide.u32 	%rd14, %r98, 4;
	add.s64 	%rd15, %rd1, %rd14;
	ld.global.f32 	%f109, [%rd15];
	add.f32 	%f110, %f108, %f109;
	add.s32 	%r99, %r266, -2048;
	mul.wide.u32 	%rd16, %r99, 4;
	add.s64 	%rd17, %rd1, %rd16;
	ld.global.f32 	%f111, [%rd17];
	add.f32 	%f112, %f110, %f111;
	add.s32 	%r100, %r266, -1536;
	mul.wide.u32 	%rd18, %r100, 4;
	add.s64 	%rd19, %rd1, %rd18;
	ld.global.f32 	%f113, [%rd19];
	add.f32 	%f114, %f112, %f113;
	add.s32 	%r101, %r266, -1024;
	mul.wide.u32 	%rd20, %r101, 4;
	add.s64 	%rd21, %rd1, %rd20;
	ld.global.f32 	%f115, [%rd21];
	add.f32 	%f116, %f114, %f115;
	add.s32 	%r102, %r266, 3584;
	add.s32 	%r103, %r266, -512;
	mul.wide.u32 	%rd22, %r103, 4;
	add.s64 	%rd23, %rd1, %rd22;
	ld.global.f32 	%f117, [%rd23];
	add.f32 	%f118, %f116, %f117;
	mul.wide.u32 	%rd24, %r266, 4;
	add.s64 	%rd25, %rd1, %rd24;
	ld.global.f32 	%f119, [%rd25];
	add.f32 	%f120, %f118, %f119;
	add.s32 	%r104, %r266, 512;
	mul.wide.u32 	%rd26, %r104, 4;
	add.s64 	%rd27, %rd1, %rd26;
	ld.global.f32 	%f121, [%rd27];
	add.f32 	%f122, %f120, %f121;
	add.s32 	%r105, %r266, 1024;
	mul.wide.u32 	%rd28, %r105, 4;
	add.s64 	%rd29, %rd1, %rd28;
	ld.global.f32 	%f123, [%rd29];
	add.f32 	%f124, %f122, %f123;
	add.s32 	%r106, %r266, 1536;
	mul.wide.u32 	%rd30, %r106, 4;
	add.s64 	%rd31, %rd1, %rd30;
	ld.global.f32 	%f125, [%rd31];
	add.f32 	%f126, %f124, %f125;
	add.s32 	%r107, %r266, 2048;
	mul.wide.u32 	%rd32, %r107, 4;
	add.s64 	%rd33, %rd1, %rd32;
	ld.global.f32 	%f127, [%rd33];
	add.f32 	%f128, %f126, %f127;
	add.s32 	%r108, %r266, 2560;
	mul.wide.u32 	%rd34, %r108, 4;
	add.s64 	%rd35, %rd1, %rd34;
	ld.global.f32 	%f129, [%rd35];
	add.f32 	%f130, %f128, %f129;
	add.s32 	%r109, %r266, 3072;
	mul.wide.u32 	%rd36, %r109, 4;
	add.s64 	%rd37, %rd1, %rd36;
	ld.global.f32 	%f131, [%rd37];
	add.f32 	%f132, %f130, %f131;
	mul.wide.u32 	%rd38, %r102, 4;
	add.s64 	%rd39, %rd1, %rd38;
	ld.global.f32 	%f133, [%rd39];
	add.f32 	%f378, %f132, %f133;
	add.s32 	%r273, %r273, 8192;
	add.s32 	%r266, %r266, 8192;
	add.s32 	%r271, %r271, 16;
	setp.ne.s32 	%p9, %r271, 0;
	@%p9 bra 	$L__BB4_33;
	add.s32 	%r275, %r273, -4096;
$L__BB4_35:
	setp.eq.s32 	%p10, %r50, 0;
	@%p10 bra 	$L__BB4_44;
	and.b32  	%r61, %r49, 7;
	setp.lt.u32 	%p11, %r50, 8;
	@%p11 bra 	$L__BB4_38;
	add.s32 	%r110, %r275, %r270;
	mul.wide.u32 	%rd40, %r110, 4;
	add.s64 	%rd41, %rd1, %rd40;
	ld.global.f32 	%f135, [%rd41];
	add.f32 	%f136, %f378, %f135;
	add.s32 	%r111, %r110, 512;
	mul.wide.u32 	%rd42, %r111, 4;
	add.s64 	%rd43, %rd1, %rd42;
	ld.global.f32 	%f137, [%rd43];
	add.f32 	%f138, %f136, %f137;
	add.s32 	%r112, %r110, 1024;
	mul.wide.u32 	%rd44, %r112, 4;
	add.s64 	%rd45, %rd1, %rd44;
	ld.global.f32 	%f139, [%rd45];
	add.f32 	%f140, %f138, %f139;
	add.s32 	%r113, %r110, 1536;
	mul.wide.u32 	%rd46, %r113, 4;
	add.s64 	%rd47, %rd1, %rd46;
	ld.global.f32 	%f141, [%rd47];
	add.f32 	%f142, %f140, %f141;
	add.s32 	%r114, %r110, 2048;
	mul.wide.u32 	%rd48, %r114, 4;
	add.s64 	%rd49, %rd1, %rd48;
	ld.global.f32 	%f143, [%rd49];
	add.f32 	%f144, %f142, %f143;
	add.s32 	%r115, %r110, 2560;
	mul.wide.u32 	%rd50, %r115, 4;
	add.s64 	%rd51, %rd1, %rd50;
	ld.global.f32 	%f145, [%rd51];
	add.f32 	%f146, %f144, %f145;
	add.s32 	%r116, %r110, 3072;
	mul.wide.u32 	%rd52, %r116, 4;
	add.s64 	%rd53, %rd1, %rd52;
	ld.global.f32 	%f147, [%rd53];
	add.f32 	%f148, %f146, %f147;
	add.s32 	%r117, %r110, 3584;
	mul.wide.u32 	%rd54, %r117, 4;
	add.s64 	%rd55, %rd1, %rd54;
	ld.global.f32 	%f149, [%rd55];
	add.f32 	%f378, %f148, %f149;
	add.s32 	%r275, %r275, 4096;
$L__BB4_38:
	setp.eq.s32 	%p12, %r61, 0;
	@%p12 bra 	$L__BB4_44;
	setp.lt.u32 	%p13, %r61, 4;
	@%p13 bra 	$L__BB4_41;
	add.s32 	%r118, %r275, %r270;
	mul.wide.u32 	%rd56, %r118, 4;
	add.s64 	%rd57, %rd1, %rd56;
	ld.global.f32 	%f151, [%rd57];
	add.f32 	%f152, %f378, %f151;
	add.s32 	%r119, %r118, 512;
	mul.wide.u32 	%rd58, %r119, 4;
	add.s64 	%rd59, %rd1, %rd58;
	ld.global.f32 	%f153, [%rd59];
	add.f32 	%f154, %f152, %f153;
	add.s32 	%r120, %r118, 1024;
	mul.wide.u32 	%rd60, %r120, 4;
	add.s64 	%rd61, %rd1, %rd60;
	ld.global.f32 	%f155, [%rd61];
	add.f32 	%f156, %f154, %f155;
	add.s32 	%r121, %r118, 1536;
	mul.wide.u32 	%rd62, %r121, 4;
	add.s64 	%rd63, %rd1, %rd62;
	ld.global.f32 	%f157, [%rd63];
	add.f32 	%f378, %f156, %f157;
	add.s32 	%r275, %r275, 2048;
$L__BB4_41:
	and.b32  	%r122, %r49, 3;
	setp.eq.s32 	%p14, %r122, 0;
	@%p14 bra 	$L__BB4_44;
	add.s32 	%r278, %r275, %r268;
	cvt.u16.u32 	%rs1, %r267;
	shr.u16 	%rs2, %rs1, 9;
	add.s16 	%rs3, %rs2, 1;
	cvt.u32.u16 	%r123, %rs3;
	and.b32  	%r124, %r123, 3;
	neg.s32 	%r277, %r124;
$L__BB4_43:
	.pragma "nounroll";
	mul.wide.u32 	%rd64, %r278, 4;
	add.s64 	%rd65, %rd1, %rd64;
	ld.global.f32 	%f158, [%rd65];
	add.f32 	%f378, %f378, %f158;
	add.s32 	%r278, %r278, 512;
	add.s32 	%r277, %r277, 1;
	setp.ne.s32 	%p15, %r277, 0;
	@%p15 bra 	$L__BB4_43;
$L__BB4_44:
	// begin inline asm
	mov.u32 %r125, %laneid;
	// end inline asm
	mov.b32 	%r127, %f378;
	mov.b32 	%r128, 1;
	mov.b32 	%r149, 31;
	mov.b32 	%r150, -1;
	// begin inline asm
	shfl.sync.down.b32 %r126, %r127, %r128, %r149, %r150;
	// end inline asm
	setp.gt.s32 	%p16, %r125, 30;
	mov.b32 	%f159, %r126;
	add.f32 	%f160, %f378, %f159;
	selp.f32 	%f161, %f378, %f160, %p16;
	mov.b32 	%r132, %f161;
	mov.b32 	%r133, 2;
	// begin inline asm
	shfl.sync.down.b32 %r131, %r132, %r133, %r149, %r150;
	// end inline asm
	setp.gt.s32 	%p17, %r125, 29;
	mov.b32 	%f162, %r131;
	add.f32 	%f163, %f161, %f162;
	selp.f32 	%f164, %f161, %f163, %p17;
	mov.b32 	%r137, %f164;
	mov.b32 	%r138, 4;
	// begin inline asm
	shfl.sync.down.b32 %r136, %r137, %r138, %r149, %r150;
	// end inline asm
	setp.gt.s32 	%p18, %r125, 27;
	mov.b32 	%f165, %r136;
	add.f32 	%f166, %f164, %f165;
	selp.f32 	%f167, %f164, %f166, %p18;
	mov.b32 	%r142, %f167;
	mov.b32 	%r143, 8;
	// begin inline asm
	shfl.sync.down.b32 %r141, %r142, %r143, %r149, %r150;
	// end inline asm
	setp.gt.s32 	%p19, %r125, 23;
	mov.b32 	%f168, %r141;
	add.f32 	%f169, %f167, %f168;
	selp.f32 	%f170, %f167, %f169, %p19;
	mov.b32 	%r147, %f170;
	mov.b32 	%r148, 16;
	// begin inline asm
	shfl.sync.down.b32 %r146, %r147, %r148, %r149, %r150;
	// end inline asm
	setp.gt.s32 	%p20, %r125, 15;
	mov.b32 	%f171, %r146;
	add.f32 	%f37, %f170, %f171;
	selp.f32 	%f379, %f170, %f37, %p20;
	setp.ne.s32 	%p21, %r125, 0;
	@%p21 bra 	$L__BB4_46;
	shr.u32 	%r151, %r35, 3;
	and.b32  	%r152, %r151, 124;
	mov.u32 	%r153, _ZZN3cub18CUB_300001_SM_10006detail6reduce18DeviceReduceKernelINS2_10policy_hubIfjN4cuda3std3__44plusIfEEE10Policy1000EN6thrust24THRUST_300001_SM_1000_NS6detail15normal_iteratorINSD_10device_ptrIfEEEEjS9_fNS7_10__identityEEEvT0_PT3_T1_NS0_13GridEvenShareISN_EET2_T4_E12temp_storage;
	add.s32 	%r154, %r153, %r152;
	st.shared.f32 	[%r154+16], %f37;
$L__BB4_46:
	bar.sync 	0;
	setp.ne.s32 	%p22, %r35, 0;
	@%p22 bra 	$L__BB4_48;
	ld.shared.f32 	%f172, [_ZZN3cub18CUB_300001_SM_10006detail6reduce18DeviceReduceKernelINS2_10policy_hubIfjN4cuda3std3__44plusIfEEE10Policy1000EN6thrust24THRUST_300001_SM_1000_NS6detail15normal_iteratorINSD_10device_ptrIfEEEEjS9_fNS7_10__identityEEEvT0_PT3_T1_NS0_13GridEvenShareISN_EET2_T4_E12temp_storage+20];
	add.f32 	%f173, %f379, %f172;
	ld.shared.f32 	%f174, [_ZZN3cub18CUB_300001_SM_10006detail6reduce18DeviceReduceKernelINS2_10policy_hubIfjN4cuda3std3__44plusIfEEE10Policy1000EN6thrust24THRUST_300001_SM_1000_NS6detail15normal_iteratorINSD_10device_ptrIfEEEEjS9_fNS7_10__identityEEEvT0_PT3_T1_NS0_13GridEvenShareISN_EET2_T4_E12temp_storage+24];
	add.f32 	%f175, %f173, %f174;
	ld.shared.f32 	%f176, [_ZZN3cub18CUB_300001_SM_10006detail6reduce18DeviceReduceKernelINS2_10policy_hubIfjN4cuda3std3__44plusIfEEE10Policy1000EN6thrust24THRUST_300001_SM_1000_NS6detail15normal_iteratorINSD_10device_ptrIfEEEEjS9_fNS7_10__identityEEEvT0_PT3_T1_NS0_13GridEvenShareISN_EET2_T4_E12temp_storage+28];
	add.f32 	%f177, %f175, %f176;
	ld.shared.f32 	%f178, [_ZZN3cub18CUB_300001_SM_10006detail6reduce18DeviceReduceKernelINS2_10policy_hubIfjN4cuda3std3__44plusIfEEE10Policy1000EN6thrust24THRUST_300001_SM_1000_NS6detail15normal_iteratorINSD_10device_ptrIfEEEEjS9_fNS7_10__identityEEEvT0_PT3_T1_NS0_13GridEvenShareISN_EET2_T4_E12temp_storage+32];
	add.f32 	%f179, %f177, %f178;
	ld.shared.f32 	%f180, [_ZZN3cub18CUB_300001_SM_10006detail6reduce18DeviceReduceKernelINS2_10policy_hubIfjN4cuda3std3__44plusIfEEE10Policy1000EN6thrust24THRUST_300001_SM_1000_NS6detail15normal_iteratorINSD_10device_ptrIfEEEEjS9_fNS7_10__identityEEEvT0_PT3_T1_NS0_13GridEvenShareISN_EET2_T4_E12temp_storage+36];
	add.f32 	%f181, %f179, %f180;
	ld.shared.f32 	%f182, [_ZZN3cub18CUB_300001_SM_10006detail6reduce18DeviceReduceKernelINS2_10policy_hubIfjN4cuda3std3__44plusIfEEE10Policy1000EN6thrust24THRUST_300001_SM_1000_NS6detail15normal_iteratorINSD_10device_ptrIfEEEEjS9_fNS7_10__identityEEEvT0_PT3_T1_NS0_13GridEvenShareISN_EET2_T4_E12temp_storage+40];
	add.f32 	%f183, %f181, %f182;
	ld.shared.f32 	%f184, [_ZZN3cub18CUB_300001_SM_10006detail6reduce18DeviceReduceKernelINS2_10policy_hubIfjN4cuda3std3__44plusIfEEE10Policy1000EN6thrust24THRUST_300001_SM_1000_NS6detail15normal_iteratorINSD_10device_ptrIfEEEEjS9_fNS7_10__identityEEEvT0_PT3_T1_NS0_13GridEvenShareISN_EET2_T4_E12temp_storage+44];
	add.f32 	%f185, %f183, %f184;
	ld.shared.f32 	%f186, [_ZZN3cub18CUB_300001_SM_10006detail6reduce18DeviceReduceKernelINS2_10policy_hubIfjN4cuda3std3__44plusIfEEE10Policy1000EN6thrust24THRUST_300001_SM_1000_NS6detail15normal_iteratorINSD_10device_ptrIfEEEEjS9_fNS7_10__identityEEEvT0_PT3_T1_NS0_13GridEvenShareISN_EET2_T4_E12temp_storage+48];
	add.f32 	%f187, %f185, %f186;
	ld.shared.f32 	%f188, [_ZZN3cub18CUB_300001_SM_10006detail6reduce18DeviceReduceKernelINS2_10policy_hubIfjN4cuda3std3__44plusIfEEE10Policy1000EN6thrust24THRUST_300001_SM_1000_NS6detail15normal_iteratorINSD_10device_ptrIfEEEEjS9_fNS7_10__identityEEEvT0_PT3_T1_NS0_13GridEvenShareISN_EET2_T4_E12temp_storage+52];
	add.f32 	%f189, %f187, %f188;
	ld.shared.f32 	%f190, [_ZZN3cub18CUB_300001_SM_10006detail6reduce18DeviceReduceKernelINS2_10policy_hubIfjN4cuda3std3__44plusIfEEE10Policy1000EN6thrust24THRUST_300001_SM_1000_NS6detail15normal_iteratorINSD_10device_ptrIfEEEEjS9_fNS7_10__identityEEEvT0_PT3_T1_NS0_13GridEvenShareISN_EET2_T4_E12temp_storage+56];
	add.f32 	%f191, %f189, %f190;
	ld.shared.f32 	%f192, [_ZZN3cub18CUB_300001_SM_10006detail6reduce18DeviceReduceKernelINS2_10policy_hubIfjN4cuda3std3__44plusIfEEE10Policy1000EN6thrust24THRUST_300001_SM_1000_NS6detail15normal_iteratorINSD_10device_ptrIfEEEEjS9_fNS7_10__identityEEEvT0_PT3_T1_NS0_13GridEvenShareISN_EET2_T4_E12temp_storage+60];
	add.f32 	%f193, %f191, %f192;
	ld.shared.f32 	%f194, [_ZZN3cub18CUB_300001_SM_10006detail6reduce18DeviceReduceKernelINS2_10policy_hubIfjN4cuda3std3__44plusIfEEE10Policy1000EN6thrust24THRUST_300001_SM_1000_NS6detail15normal_iteratorINSD_10device_ptrIfEEEEjS9_fNS7_10__identityEEEvT0_PT3_T1_NS0_13GridEvenShareISN_EET2_T4_E12temp_storage+64];
	add.f32 	%f195, %f193, %f194;
	ld.shared.f32 	%f196, [_ZZN3cub18CUB_300001_SM_10006detail6reduce18DeviceReduceKernelINS2_10policy_hubIfjN4cuda3std3__44plusIfEEE10Policy1000EN6thrust24THRUST_300001_SM_1000_NS6detail15normal_iteratorINSD_10device_ptrIfEEEEjS9_fNS7_10__identityEEEvT0_PT3_T1_NS0_13GridEvenShareISN_EET2_T4_E12temp_storage+68];
	add.f32 	%f197, %f195, %f196;
	ld.shared.f32 	%f198, [_ZZN3cub18CUB_300001_SM_10006detail6reduce18DeviceReduceKernelINS2_10policy_hubIfjN4cuda3std3__44plusIfEEE10Policy1000EN6thrust24THRUST_300001_SM_1000_NS6detail15normal_iteratorINSD_10device_ptrIfEEEEjS9_fNS7_10__identityEEEvT0_PT3_T1_NS0_13GridEvenShareISN_EET2_T4_E12temp_storage+72];
	add.f32 	%f199, %f197, %f198;
	ld.shared.f32 	%f200, [_ZZN3cub18CUB_300001_SM_10006detail6reduce18DeviceReduceKernelINS2_10policy_hubIfjN4cuda3std3__44plusIfEEE10Policy1000EN6thrust24THRUST_300001_SM_1000_NS6detail15normal_iteratorINSD_10device_ptrIfEEEEjS9_fNS7_10__identityEEEvT0_PT3_T1_NS0_13GridEvenShareISN_EET2_T4_E12temp_storage+76];
	add.f32 	%f379, %f199, %f200;
$L__BB4_48:
	mov.u32 	%r256, %tid.x;
	setp.ne.s32 	%p64, %r256, 0;
	@%p64 bra 	$L__BB4_50;
	ld.param.u64 	%rd129, [_ZN3cub18CUB_300001_SM_10006detail6reduce18DeviceReduceKernelINS2_10policy_hubIfjN4cuda3std3__44plusIfEEE10Policy1000EN6thrust24THRUST_300001_SM_1000_NS6detail15normal_iteratorINSD_10device_ptrIfEEEEjS9_fNS7_10__identityEEEvT0_PT3_T1_NS0_13GridEvenShareISN_EET2_T4__param_1];
	cvta.to.global.u64 	%rd126, %rd129;
	mul.wide.u32 	%rd127, %r3, 4;
	add.s64 	%rd128, %rd126, %rd127;
	st.global.f32 	[%rd128], %f379;
$L__BB4_50:
	ret;

}
	// .globl	_ZN3cub18CUB_300001_SM_10006detail6reduce28DeviceReduceSingleTileKernelINS2_10policy_hubIfjN4cuda3std3__44plusIfEEE10Policy1000EPfPdiS9_dfNS7_10__identityEEEvT0_T1_T2_T3_T4_T6_
.visible .entry _ZN3cub18CUB_300001_SM_10006detail6reduce28DeviceReduceSingleTileKernelINS2_10policy_hubIfjN4cuda3std3__44plusIfEEE10Policy1000EPfPdiS9_dfNS7_10__identityEEEvT0_T1_T2_T3_T4_T6_(
	.param .u64 .ptr .align 1 _ZN3cub18CUB_300001_SM_10006detail6reduce28DeviceReduceSingleTileKernelINS2_10policy_hubIfjN4cuda3std3__44plusIfEEE10Policy1000EPfPdiS9_dfNS7_10__identityEEEvT0_T1_T2_T3_T4_T6__param_0,
	.param .u64 .ptr .align 1 _ZN3cub18CUB_300001_SM_10006detail6reduce28DeviceReduceSingleTileKernelINS2_10policy_hubIfjN4cuda3std3__44plusIfEEE10Policy1000EPfPdiS9_dfNS7_10__identityEEEvT0_T1_T2_T3_T4_T6__param_1,
	.param .u32 _ZN3cub18CUB_300001_SM_10006detail6reduce28DeviceReduceSingleTileKernelINS2_10policy_hubIfjN4cuda3std3__44plusIfEEE10Policy1000EPfPdiS9_dfNS7_10__identityEEEvT0_T1_T2_T3_T4_T6__param_2,
	.param .align 1 .b8 _ZN3cub18CUB_300001_SM_10006detail6reduce28DeviceReduceSingleTileKernelINS2_10policy_hubIfjN4cuda3std3__44plusIfEEE10Policy1000EPfPdiS9_dfNS7_10__identityEEEvT0_T1_T2_T3_T4_T6__param_3[1],
	.param .f64 _ZN3cub18CUB_300001_SM_10006detail6reduce28DeviceReduceSingleTileKernelINS2_10policy_hubIfjN4cuda3std3__44plusIfEEE10Policy1000EPfPdiS9_dfNS7_10__identityEEEvT0_T1_T2_T3_T4_T6__param_4,
	.param .align 1 .b8 _ZN3cub18CUB_300001_SM_10006detail6reduce28DeviceReduceSingleTileKernelINS2_10policy_hubIfjN4cuda3std3__44plusIfEEE10Policy1000EPfPdiS9_dfNS7_10__identityEEEvT0_T1_T2_T3_T4_T6__param_5[1]
)
.maxntid 512
.minnctapersm 1
{
	.reg .pred 	%p<113>;
	.reg .b32 	%r<407>;
	.reg .b32 	%f<531>;
	.reg .b64 	%rd<133>;
	.reg .b64 	%fd<3>;
	// demoted variable
	.shared .align 4 .b8 _ZZN3cub18CUB_300001_SM_10006detail6reduce28DeviceReduceSingleTileKernelINS2_10policy_hubIfjN4cuda3std3__44plusIfEEE10Policy1000EPfPdiS9_dfNS7_10__identityEEEvT0_T1_T2_T3_T4_T6_E12temp_storage[84];
	ld.param.u64 	%rd16, [_ZN3cub18CUB_300001_SM_10006detail6reduce28DeviceReduceSingleTileKernelINS2_10policy_hubIfjN4cuda3std3__44plusIfEEE10Policy1000EPfPdiS9_dfNS7_10__identityEEEvT0_T1_T2_T3_T4_T6__param_0];
	ld.param.u64 	%rd17, [_ZN3cub18CUB_300001_SM_10006detail6reduce28DeviceReduceSingleTileKernelINS2_10policy_hubIfjN4cuda3std3__44plusIfEEE10Policy1000EPfPdiS9_dfNS7_10__identityEEEvT0_T1_T2_T3_T4_T6__param_1];
	ld.param.u32 	%r67, [_ZN3cub18CUB_300001_SM_10006detail6reduce28DeviceReduceSingleTileKernelINS2_10policy_hubIfjN4cuda3std3__44plusIfEEE10Policy1000EPfPdiS9_dfNS7_10__identityEEEvT0_T1_T2_T3_T4_T6__param_2];
	ld.param.f64 	%fd1, [_ZN3cub18CUB_300001_SM_10006detail6reduce28DeviceReduceSingleTileKernelINS2_10policy_hubIfjN4cuda3std3__44plusIfEEE10Policy1000EPfPdiS9_dfNS7_10__identityEEEvT0_T1_T2_T3_T4_T6__param_4];
	cvta.to.global.u64 	%rd1, %rd17;
	setp.ne.s32 	%p1, %r67, 0;
	@%p1 bra 	$L__BB5_3;
	mov.u32 	%r380, %tid.x;
	setp.ne.s32 	%p112, %r380, 0;
	@%p112 bra 	$L__BB5_74;
	st.global.f64 	[%rd1], %fd1;
	bra.uni 	$L__BB5_74;
$L__BB5_3:
	and.b64  	%rd18, %rd16, 7;
	setp.ne.s64 	%p2, %rd18, 0;
	@%p2 bra 	$L__BB5_38;
	setp.gt.s32 	%p57, %r67, 8191;
	@%p57 bra 	$L__BB5_22;
	mov.u32 	%r1, %tid.x;
	setp.ge.s32 	%p74, %r1, %r67;
	mov.f32 	%f509, 0f00000000;
	mov.u32 	%r384, %r1;
	@%p74 bra 	$L__BB5_7;
	mul.wide.u32 	%rd121, %r1, 4;
	add.s64 	%rd120, %rd16, %rd121;
	// begin inline asm
	ld.global.nc.u32 %r300, [%rd120];
	// end inline asm
	mov.b32 	%f509, %r300;
	add.s32 	%r384, %r1, 512;
$L__BB5_7:
	setp.ge.s32 	%p75, %r384, %r67;
	@%p75 bra 	$L__BB5_13;
	not.b32 	%r301, %r384;
	add.s32 	%r4, %r67, %r301;
	and.b32  	%r302, %r4, 1536;
	setp.eq.s32 	%p76, %r302, 1536;
	@%p76 bra 	$L__BB5_11;
	mul.wide.u32 	%rd122, %r384, 4;
	add.s64 	%rd129, %rd16, %rd122;
	shr.u32 	%r303, %r4, 9;
	add.s32 	%r304, %r303, 1;
	and.b32  	%r305, %r304, 3;
	neg.s32 	%r382, %r305;
$L__BB5_10:
	.pragma "nounroll";
	// begin inline asm
	ld.global.nc.u32 %r306, [%rd129];
	// end inline asm
	mov.b32 	%f394, %r306;
	add.f32 	%f509, %f509, %f394;
	add.s32 	%r384, %r384, 512;
	add.s64 	%rd129, %rd129, 2048;
	add.s32 	%r382, %r382, 1;
	setp.ne.s32 	%p77, %r382, 0;
	@%p77 bra 	$L__BB5_10;
$L__BB5_11:
	setp.lt.u32 	%p78, %r4, 1536;
	@%p78 bra 	$L__BB5_13;
$L__BB5_12:
	mul.wide.s32 	%rd128, %r384, 4;
	add.s64 	%rd124, %rd16, %rd128;
	// begin inline asm
	ld.global.nc.u32 %r307, [%rd124];
	// end inline asm
	mov.b32 	%f395, %r307;
	add.f32 	%f396, %f509, %f395;
	add.s64 	%rd125, %rd124, 2048;
	// begin inline asm
	ld.global.nc.u32 %r308, [%rd125];
	// end inline asm
	mov.b32 	%f397, %r308;
	add.f32 	%f398, %f396, %f397;
	add.s64 	%rd126, %rd124, 4096;
	// begin inline asm
	ld.global.nc.u32 %r309, [%rd126];
	// end inline asm
	mov.b32 	%f399, %r309;
	add.f32 	%f400, %f398, %f399;
	add.s64 	%rd127, %rd124, 6144;
	// begin inline asm
	ld.global.nc.u32 %r310, [%rd127];
	// end inline asm
	mov.b32 	%f401, %r310;
	add.f32 	%f509, %f400, %f401;
	add.s32 	%r384, %r384, 2048;
	setp.lt.s32 	%p79, %r384, %r67;
	@%p79 bra 	$L__BB5_12;
$L__BB5_13:
	setp.lt.s32 	%p80, %r67, 512;
	@%p80 bra 	$L__BB5_18;
	// begin inline asm
	mov.u32 %r349, %laneid;
	// end inline asm
	mov.b32 	%r351, %f509;
	mov.b32 	%r352, 1;
	mov.b32 	%r373, 31;
	mov.b32 	%r374, -1;
	// begin inline asm
	shfl.sync.down.b32 %r350, %r351, %r352, %r373, %r374;
	// end inline asm
	setp.gt.s32 	%p104, %r349, 30;
	mov.b32 	%f460, %r350;
	add.f32 	%f461, %f509, %f460;
	selp.f32 	%f462, %f509, %f461, %p104;
	mov.b32 	%r356, %f462;
	mov.b32 	%r357, 2;
	// begin inline asm
	shfl.sync.down.b32 %r355, %r356, %r357, %r373, %r374;
	// end inline asm
	setp.gt.s32 	%p105, %r349, 29;
	mov.b32 	%f463, %r355;
	add.f32 	%f464, %f462, %f463;
	selp.f32 	%f465, %f462, %f464, %p105;
	mov.b32 	%r361, %f465;
	mov.b32 	%r362, 4;
	// begin inline asm
	shfl.sync.down.b32 %r360, %r361, %r362, %r373, %r374;
	// end inline asm
	setp.gt.s32 	%p106, %r349, 27;
	mov.b32 	%f466, %r360;
	add.f32 	%f467, %f465, %f466;
	selp.f32 	%f468, %f465, %f467, %p106;
	mov.b32 	%r366, %f468;
	mov.b32 	%r367, 8;
	// begin inline asm
	shfl.sync.down.b32 %r365, %r366, %r367, %r373, %r374;
	// end inline asm
	setp.gt.s32 	%p107, %r349, 23;
	mov.b32 	%f469, %r365;
	add.f32 	%f470, %f468, %f469;
	selp.f32 	%f471, %f468, %f470, %p107;
	mov.b32 	%r371, %f471;
	mov.b32 	%r372, 16;
	// begin inline asm
	shfl.sync.down.b32 %r370, %r371, %r372, %r373, %r374;
	// end inline asm
	setp.gt.s32 	%p108, %r349, 15;
	mov.b32 	%f472, %r370;
	add.f32 	%f10, %f471, %f472;
	selp.f32 	%f530, %f471, %f10, %p108;
	setp.ne.s32 	%p109, %r349, 0;
	@%p109 bra 	$L__BB5_16;
	shr.u32 	%r375, %r1, 3;
	and.b32  	%r376, %r375, 124;
	mov.u32 	%r377, _ZZN3cub18CUB_300001_SM_10006detail6reduce28DeviceReduceSingleTileKernelINS2_10policy_hubIfjN4cuda3std3__44plusIfEEE10Policy1000EPfPdiS9_dfNS7_10__identityEEEvT0_T1_T2_T3_T4_T6_E12temp_storage;
	add.s32 	%r378, %r377, %r376;
	st.shared.f32 	[%r378+16], %f10;
$L__BB5_16:
	bar.sync 	0;
	setp.ne.s32 	%p110, %r1, 0;
	@%p110 bra 	$L__BB5_72;
	ld.shared.f32 	%f473, [_ZZN3cub18CUB_300001_SM_10006detail6reduce28DeviceReduceSingleTileKernelINS2_10policy_hubIfjN4cuda3std3__44plusIfEEE10Policy1000EPfPdiS9_dfNS7_10__identityEEEvT0_T1_T2_T3_T4_T6_E12temp_storage+20];
	add.f32 	%f474, %f530, %f473;
	ld.shared.f32 	%f475, [_ZZN3cub18CUB_300001_SM_10006detail6reduce28DeviceReduceSingleTileKernelINS2_10policy_hubIfjN4cuda3std3__44plusIfEEE10Policy1000EPfPdiS9_dfNS7_10__identityEEEvT0_T1_T2_T3_T4_T6_E12temp_storage+24];
	add.f32 	%f476, %f474, %f475;
	ld.shared.f32 	%f477, [_ZZN3cub18CUB_300001_SM_10006detail6reduce28DeviceReduceSingleTileKernelINS2_10policy_hubIfjN4cuda3std3__44plusIfEEE10Policy1000EPfPdiS9_dfNS7_10__identityEEEvT0_T1_T2_T3_T4_T6_E12temp_storage+28];
	add.f32 	%f478, %f476, %f477;
	ld.shared.f32 	%f479, [_ZZN3cub18CUB_300001_SM_10006detail6reduce28DeviceReduceSingleTileKernelINS2_10policy_hubIfjN4cuda3std3__44plusIfEEE10Policy1000EPfPdiS9_dfNS7_10__identityEEEvT0_T1_T2_T3_T4_T6_E12temp_storage+32];
	add.f32 	%f480, %f478, %f479;
	ld.shared.f32 	%f481, [_ZZN3cub18CUB_300001_SM_10006detail6reduce28DeviceReduceSingleTileKernelINS2_10policy_hubIfjN4cuda3std3__44plusIfEEE10Policy1000EPfPdiS9_dfNS7_10__identityEEEvT0_T1_T2_T3_T4_T6_E12temp_storage+36];
	add.f32 	%f482, %f480, %f481;
	ld.shared.f32 	%f483, [_ZZN3cub18CUB_300001_SM_10006detail6reduce28DeviceReduceSingleTileKernelINS2_10policy_hubIfjN4cuda3std3__44plusIfEEE10Policy1000EPfPdiS9_dfNS7_10__identityEEEvT0_T1_T2_T3_T4_T6_E12temp_storage+40];
	add.f32 	%f484, %f482, %f483;
	ld.shared.f32 	%f485, [_ZZN3cub18CUB_300001_SM_10006detail6reduce28DeviceReduceSingleTileKernelINS2_10policy_hubIfjN4cuda3std3__44plusIfEEE10Policy1000EPfPdiS9_dfNS7_10__identityEEEvT0_T1_T2_T3_T4_T6_E12temp_storage+44];
	add.f32 	%f486, %f484, %f485;
	ld.shared.f32 	%f487, [_ZZN3cub18CUB_300001_SM_10006detail6reduce28DeviceReduceSingleTileKernelINS2_10policy_hubIfjN4cuda3std3__44plusIfEEE10Policy1000EPfPdiS9_dfNS7_10__identityEEEvT0_T1_T2_T3_T4_T6_E12temp_storage+48];
	add.f32 	%f488, %f486, %f487;
	ld.shared.f32 	%f489, [_ZZN3cub18CUB_300001_SM_10006detail6reduce28DeviceReduceSingleTileKernelINS2_10policy_hubIfjN4cuda3std3__44plusIfEEE10Policy1000EPfPdiS9_dfNS7_10__identityEEEvT0_T1_T2_T3_T4_T6_E12temp_storage+52];
	add.f32 	%f490, %f488, %f489;
	ld.shared.f32 	%f491, [_ZZN3cub18CUB_300001_SM_10006detail6reduce28DeviceReduceSingleTileKernelINS2_10policy_hubIfjN4cuda3std3__44plusIfEEE10Policy1000EPfPdiS9_dfNS7_10__identityEEEvT0_T1_T2_T3_T4_T6_E12temp_storage+56];
	add.f32 	%f492, %f490, %f491;
	ld.shared.f32 	%f493, [_ZZN3cub18CUB_300001_SM_10006detail6reduce28DeviceReduceSingleTileKernelINS2_10policy_hubIfjN4cuda3std3__44plusIfEEE10Policy1000EPfPdiS9_dfNS7_10__identityEEEvT0_T1_T2_T3_T4_T6_E12temp_storage+60];
	add.f32 	%f494, %f492, %f493;
	ld.shared.f32 	%f495, [_ZZN3cub18CUB_300001_SM_10006detail6reduce28DeviceReduceSingleTileKernelINS2_10policy_hubIfjN4cuda3std3__44plusIfEEE10Policy1000EPfPdiS9_dfNS7_10__identityEEEvT0_T1_T2_T3_T4_T6_E12temp_storage+64];
	add.f32 	%f496, %f494, %f495;
	ld.shared.f32 	%f497, [_ZZN3cub18CUB_300001_SM_10006detail6reduce28DeviceReduceSingleTileKernelINS2_10policy_hubIfjN4cuda3std3__44plusIfEEE10Policy1000EPfPdiS9_dfNS7_10__identityEEEvT0_T1_T2_T3_T4_T6_E12temp_storage+68];
	add.f32 	%f498, %f496, %f497;
	ld.shared.f32 	%f499, [_ZZN3cub18CUB_300001_SM_10006detail6reduce28DeviceReduceSingleTileKernelINS2_10policy_hubIfjN4cuda3std3__44plusIfEEE10Policy1000EPfPdiS9_dfNS7_10__identityEEEvT0_T1_T2_T3_T4_T6_E12temp_storage+72];
	add.f32 	%f500, %f498, %f499;
	ld.shared.f32 	%f501, [_ZZN3cub18CUB_300001_SM_10006detail6reduce28DeviceReduceSingleTileKernelINS2_10policy_hubIfjN4cuda3std3__44plusIfEEE10Policy1000EPfPdiS9_dfNS7_10__identityEEEvT0_T1_T2_T3_T4_T6_E12temp_storage+76];
	add.f32 	%f530, %f500, %f501;
	bra.uni 	$L__BB5_72;
$L__BB5_18:
	// begin inline asm
	mov.u32 %r311, %laneid;
	// end inline asm
	and.b32  	%r337, %r1, 992;
	add.s32 	%r338, %r337, 32;
	setp.gt.s32 	%p81, %r338, %r67;
	not.b32 	%r339, %r337;
	add.s32 	%r340, %r67, %r339;
	selp.b32 	%r335, %r340, 31, %p81;
	mov.b32 	%r313, %f509;
	mov.b32 	%r314, 1;
	mov.b32 	%r336, -1;
	// begin inline asm
	shfl.sync.down.b32 %r312, %r313, %r314, %r335, %r336;
	// end inline asm
	setp.lt.s32 	%p82, %r311, %r335;
	mov.b32 	%f402, %r312;
	add.f32 	%f403, %f509, %f402;
	selp.f32 	%f404, %f403, %f509, %p82;
	mov.b32 	%r318, %f404;
	mov.b32 	%r319, 2;
	// begin inline asm
	shfl.sync.down.b32 %r317, %r318, %r319, %r335, %r336;
	// end inline asm
	add.s32 	%r341, %r311, 2;
	setp.gt.s32 	%p83, %r341, %r335;
	mov.b32 	%f405, %r317;
	add.f32 	%f406, %f404, %f405;
	selp.f32 	%f407, %f404, %f406, %p83;
	mov.b32 	%r323, %f407;
	mov.b32 	%r324, 4;
	// begin inline asm
	shfl.sync.down.b32 %r322, %r323, %r324, %r335, %r336;
	// end inline asm
	add.s32 	%r342, %r311, 4;
	setp.gt.s32 	%p84, %r342, %r335;
	mov.b32 	%f408, %r322;
	add.f32 	%f409, %f407, %f408;
	selp.f32 	%f410, %f407, %f409, %p84;
	mov.b32 	%r328, %f410;
	mov.b32 	%r329, 8;
	// begin inline asm
	shfl.sync.down.b32 %r327, %r328, %r329, %r335, %r336;
	// end inline asm
	add.s32 	%r343, %r311, 8;
	setp.gt.s32 	%p85, %r343, %r335;
	mov.b32 	%f411, %r327;
	add.f32 	%f412, %f410, %f411;
	selp.f32 	%f413, %f410, %f412, %p85;
	mov.b32 	%r333, %f413;
	mov.b32 	%r334, 16;
	// begin inline asm
	shfl.sync.down.b32 %r332, %r333, %r334, %r335, %r336;
	// end inline asm
	add.s32 	%r344, %r311, 16;
	setp.gt.s32 	%p86, %r344, %r335;
	mov.b32 	%f414, %r332;
	add.f32 	%f415, %f413, %f414;
	selp.f32 	%f530, %f413, %f415, %p86;
	setp.ne.s32 	%p87, %r311, 0;
	@%p87 bra 	$L__BB5_20;
	shr.u32 	%r345, %r1, 3;
	and.b32  	%r346, %r345, 124;
	mov.u32 	%r347, _ZZN3cub18CUB_300001_SM_10006detail6reduce28DeviceReduceSingleTileKernelINS2_10policy_hubIfjN4cuda3std3__44plusIfEEE10Policy1000EPfPdiS9_dfNS7_10__identityEEEvT0_T1_T2_T3_T4_T6_E12temp_storage;
	add.s32 	%r348, %r347, %r346;
	st.shared.f32 	[%r348+16], %f530;
$L__BB5_20:
	bar.sync 	0;
	setp.ne.s32 	%p88, %r1, 0;
	@%p88 bra 	$L__BB5_72;
	setp.gt.s32 	%p89, %r67, 32;
	ld.shared.f32 	%f416, [_ZZN3cub18CUB_300001_SM_10006detail6reduce28DeviceReduceSingleTileKernelINS2_10policy_hubIfjN4cuda3std3__44plusIfEEE10Policy1000EPfPdiS9_dfNS7_10__identityEEEvT0_T1_T2_T3_T4_T6_E12temp_storage+20];
	add.f32 	%f417, %f530, %f416;
	selp.f32 	%f418, %f417, %f530, %p89;
	setp.gt.s32 	%p90, %r67, 64;
	ld.shared.f32 	%f419, [_ZZN3cub18CUB_300001_SM_10006detail6reduce28DeviceReduceSingleTileKernelINS2_10policy_hubIfjN4cuda3std3__44plusIfEEE10Policy1000EPfPdiS9_dfNS7_10__identityEEEvT0_T1_T2_T3_T4_T6_E12temp_storage+24];
	add.f32 	%f420, %f419, %f418;
	selp.f32 	%f421, %f420, %f418, %p90;
	setp.gt.s32 	%p91, %r67, 96;
	ld.shared.f32 	%f422, [_ZZN3cub18CUB_300001_SM_10006detail6reduce28DeviceReduceSingleTileKernelINS2_10policy_hubIfjN4cuda3std3__44plusIfEEE10Policy1000EPfPdiS9_dfNS7_10__identityEEEvT0_T1_T2_T3_T4_T6_E12temp_storage+28];
	add.f32 	%f423, %f422, %f421;
	selp.f32 	%f424, %f423, %f421, %p91;
	setp.gt.s32 	%p92, %r67, 128;
	ld.shared.f32 	%f425, [_ZZN3cub18CUB_300001_SM_10006detail6reduce28DeviceReduceSingleTileKernelINS2_10policy_hubIfjN4cuda3std3__44plusIfEEE10Policy1000EPfPdiS9_dfNS7_10__identityEEEvT0_T1_T2_T3_T4_T6_E12temp_storage+32];
	add.f32 	%f426, %f425, %f424;
	selp.f32 	%f427, %f426, %f424, %p92;
	setp.gt.s32 	%p93, %r67, 160;
	ld.shared.f32 	%f428, [_ZZN3cub18CUB_300001_SM_10006detail6reduce28DeviceReduceSingleTileKernelINS2_10policy_hubIfjN4cuda3std3__44plusIfEEE10Policy1000EPfPdiS9_dfNS7_10__identityEEEvT0_T1_T2_T3_T4_T6_E12temp_storage+36];
	add.f32 	%f429, %f428, %f427;
	selp.f32 	%f430, %f429, %f427, %p93;
	setp.gt.s32 	%p94, %r67, 192;
	ld.shared.f32 	%f431, [_ZZN3cub18CUB_300001_SM_10006detail6reduce28DeviceReduceSingleTileKernelINS2_10policy_hubIfjN4cuda3std3__44plusIfEEE10Policy1000EPfPdiS9_dfNS7_10__identityEEEvT0_T1_T2_T3_T4_T6_E12temp_storage+40];
	add.f32 	%f432, %f431, %f430;
	selp.f32 	%f433, %f432, %f430, %p94;
	setp.gt.s32 	%p95, %r67, 224;
	ld.shared.f32 	%f434, [_ZZN3cub18CUB_300001_SM_10006detail6reduce28DeviceReduceSingleTileKernelINS2_10policy_hubIfjN4cuda3std3__44plusIfEEE10Policy1000EPfPdiS9_dfNS7_10__identityEEEvT0_T1_T2_T3_T4_T6_E12temp_storage+44];
	add.f32 	%f435, %f434, %f433;
	selp.f32 	%f436, %f435, %f433, %p95;
	setp.gt.s32 	%p96, %r67, 256;
	ld.shared.f32 	%f437, [_ZZN3cub18CUB_300001_SM_10006detail6reduce28DeviceReduceSingleTileKernelINS2_10policy_hubIfjN4cuda3std3__44plusIfEEE10Policy1000EPfPdiS9_dfNS7_10__identityEEEvT0_T1_T2_T3_T4_T6_E12temp_storage+48];
	add.f32 	%f438, %f437, %f436;
	selp.f32 	%f439, %f438, %f436, %p96;
	setp.gt.s32 	%p97, %r67, 288;
	ld.shared.f32 	%f440, [_ZZN3cub18CUB_300001_SM_10006detail6reduce28DeviceReduceSingleTileKernelINS2_10policy_hubIfjN4cuda3std3__44plusIfEEE10Policy1000EPfPdiS9_dfNS7_10__identityEEEvT0_T1_T2_T3_T4_T6_E12temp_storage+52];
	add.f32 	%f441, %f440, %f439;
	selp.f32 	%f442, %f441, %f439, %p97;
	setp.gt.s32 	%p98, %r67, 320;
	ld.shared.f32 	%f443, [_ZZN3cub18CUB_300001_SM_10006detail6reduce28DeviceReduceSingleTileKernelINS2_10policy_hubIfjN4cuda3std3__44plusIfEEE10Policy1000EPfPdiS9_dfNS7_10__identityEEEvT0_T1_T2_T3_T4_T6_E12temp_storage+56];
	add.f32 	%f444, %f443, %f442;
	selp.f32 	%f445, %f444, %f442, %p98;
	setp.gt.s32 	%p99, %r67, 352;
	ld.shared.f32 	%f446, [_ZZN3cub18CUB_300001_SM_10006detail6reduce28DeviceReduceSingleTileKernelINS2_10policy_hubIfjN4cuda3std3__44plusIfEEE10Policy1000EPfPdiS9_dfNS7_10__identityEEEvT0_T1_T2_T3_T4_T6_E12temp_storage+60];
	add.f32 	%f447, %f446, %f445;
	selp.f32 	%f448, %f447, %f445, %p99;
	setp.gt.s32 	%p100, %r67, 384;
	ld.shared.f32 	%f449, [_ZZN3cub18CUB_300001_SM_10006detail6reduce28DeviceReduceSingleTileKernelINS2_10policy_hubIfjN4cuda3std3__44plusIfEEE10Policy1000EPfPdiS9_dfNS7_10__identityEEEvT0_T1_T2_T3_T4_T6_E12temp_storage+64];
	add.f32 	%f450, %f449, %f448;
	selp.f32 	%f451, %f450, %f448, %p100;
	setp.gt.s32 	%p101, %r67, 416;
	ld.shared.f32 	%f452, [_ZZN3cub18CUB_300001_SM_10006detail6reduce28DeviceReduceSingleTileKernelINS2_10policy_hubIfjN4cuda3std3__44plusIfEEE10Policy1000EPfPdiS9_dfNS7_10__identityEEEvT0_T1_T2_T3_T4_T6_E12temp_storage+68];
	add.f32 	%f453, %f452, %f451;
	selp.f32 	%f454, %f453, %f451, %p101;
	setp.gt.s32 	%p102, %r67, 448;
	ld.shared.f32 	%f455, [_ZZN3cub18CUB_300001_SM_10006detail6reduce28DeviceReduceSingleTileKernelINS2_10policy_hubIfjN4cuda3std3__44plusIfEEE10Policy1000EPfPdiS9_dfNS7_10__identityEEEvT0_T1_T2_T3_T4_T6_E12temp_storage+72];
	add.f32 	%f456, %f455, %f454;
	selp.f32 	%f457, %f456, %f454, %p102;
	setp.gt.s32 	%p103, %r67, 480;
	ld.shared.f32 	%f458, [_ZZN3cub18CUB_300001_SM_10006detail6reduce28DeviceReduceSingleTileKernelINS2_10policy_hubIfjN4cuda3std3__44plusIfEEE10Policy1000EPfPdiS9_dfNS7_10__identityEEEvT0_T1_T2_T3_T4_T6_E12temp_storage+76];
	add.f32 	%f459, %f458, %f457;
	selp.f32 	%f530, %f459, %f457, %p103;
	bra.uni 	$L__BB5_72;
$L__BB5_22:
	mov.u32 	%r13, %tid.x;
	shl.b32 	%r224, %r13, 1;
	mul.wide.u32 	%rd90, %r224, 4;
	add.s64 	%rd75, %rd16, %rd90;
	// begin inline asm
	ld.global.nc.u64 %rd74, [%rd75];
	// end inline asm
	mov.b64 	{%r225, %r226}, %rd74;
	mov.b32 	%f280, %r226;
	mov.b32 	%f281, %r225;
	add.s64 	%rd77, %rd75, 4096;
	// begin inline asm
	ld.global.nc.u64 %rd76, [%rd77];
	// end inline asm
	mov.b64 	{%r227, %r228}, %rd76;
	mov.b32 	%f282, %r228;
	mov.b32 	%f283, %r227;
	add.s64 	%rd79, %rd75, 8192;
	// begin inline asm
	ld.global.nc.u64 %rd78, [%rd79];
	// end inline asm
	mov.b64 	{%r229, %r230}, %rd78;
	mov.b32 	%f284, %r230;
	mov.b32 	%f285, %r229;
	add.s64 	%rd81, %rd75, 12288;
	// begin inline asm
	ld.global.nc.u64 %rd80, [%rd81];
	// end inline asm
	mov.b64 	{%r231, %r232}, %rd80;
	mov.b32 	%f286, %r232;
	mov.b32 	%f287, %r231;
	add.s64 	%rd83, %rd75, 16384;
	// begin inline asm
	ld.global.nc.u64 %rd82, [%rd83];
	// end inline asm
	mov.b64 	{%r233, %r234}, %rd82;
	mov.b32 	%f288, %r234;
	mov.b32 	%f289, %r233;
	add.s64 	%rd85, %rd75, 20480;
	// begin inline asm
	ld.global.nc.u64 %rd84, [%rd85];
	// end inline asm
	mov.b64 	{%r235, %r236}, %rd84;
	mov.b32 	%f290, %r236;
	mov.b32 	%f291, %r235;
	add.s64 	%rd87, %rd75, 24576;
	// begin inline asm
	ld.global.nc.u64 %rd86, [%rd87];
	// end inline asm
	mov.b64 	{%r237, %r238}, %rd86;
	mov.b32 	%f292, %r238;
	mov.b32 	%f293, %r237;
	add.s64 	%rd89, %rd75, 28672;
	// begin inline asm
	ld.global.nc.u64 %rd88, [%rd89];
	// end inline asm
	mov.b64 	{%r239, %r240}, %rd88;
	mov.b32 	%f294, %r240;
	mov.b32 	%f295, %r239;
	add.f32 	%f296, %f281, %f280;
	add.f32 	%f297, %f283, %f282;
	add.f32 	%f298, %f285, %f284;
	add.f32 	%f299, %f287, %f286;
	add.f32 	%f300, %f289, %f288;
	add.f32 	%f301, %f291, %f290;
	add.f32 	%f302, %f293, %f292;
	add.f32 	%f303, %f295, %f294;
	add.f32 	%f304, %f296, %f297;
	add.f32 	%f305, %f298, %f299;
	add.f32 	%f306, %f300, %f301;
	add.f32 	%f307, %f302, %f303;
	add.f32 	%f308, %f304, %f305;
	add.f32 	%f309, %f306, %f307;
	add.f32 	%f516, %f308, %f309;
	setp.lt.u32 	%p58, %r67, 16384;
	mov.b32 	%r387, 8192;
	@%p58 bra 	$L__BB5_26;
	add.s32 	%r14, %r67, -8192;
	mov.b32 	%r387, 8192;
$L__BB5_24:
	mul.wide.s32 	%rd107, %r387, 4;
	add.s64 	%rd92, %rd75, %rd107;
	// begin inline asm
	ld.global.nc.u64 %rd91, [%rd92];
	// end inline asm
	mov.b64 	{%r242, %r243}, %rd91;
	mov.b32 	%f310, %r243;
	mov.b32 	%f311, %r242;
	add.s64 	%rd94, %rd92, 4096;
	// begin inline asm
	ld.global.nc.u64 %rd93, [%rd94];
	// end inline asm
	mov.b64 	{%r244, %r245}, %rd93;
	mov.b32 	%f312, %r245;
	mov.b32 	%f313, %r244;
	add.s64 	%rd96, %rd92, 8192;
	// begin inline asm
	ld.global.nc.u64 %rd95, [%rd96];
	// end inline asm
	mov.b64 	{%r246, %r247}, %rd95;
	mov.b32 	%f314, %r247;
	mov.b32 	%f315, %r246;
	add.s64 	%rd98, %rd92, 12288;
	// begin inline asm
	ld.global.nc.u64 %rd97, [%rd98];
	// end inline asm
	mov.b64 	{%r248, %r249}, %rd97;
	mov.b32 	%f316, %r249;
	mov.b32 	%f317, %r248;
	add.s64 	%rd100, %rd92, 16384;
	// begin inline asm
	ld.global.nc.u64 %rd99, [%rd100];
	// end inline asm
	mov.b64 	{%r250, %r251}, %rd99;
	mov.b32 	%f318, %r251;
	mov.b32 	%f319, %r250;
	add.s64 	%rd102, %rd92, 20480;
	// begin inline asm
	ld.global.nc.u64 %rd101, [%rd102];
	// end inline asm
	mov.b64 	{%r252, %r253}, %rd101;
	mov.b32 	%f320, %r253;
	mov.b32 	%f321, %r252;
	add.s64 	%rd104, %rd92, 24576;
	// begin inline asm
	ld.global.nc.u64 %rd103, [%rd104];
	// end inline asm
	mov.b64 	{%r254, %r255}, %rd103;
	mov.b32 	%f322, %r255;
	mov.b32 	%f323, %r254;
	add.s64 	%rd106, %rd92, 28672;
	// begin inline asm
	ld.global.nc.u64 %rd105, [%rd106];
	// end inline asm
	mov.b64 	{%r256, %r257}, %rd105;
	mov.b32 	%f324, %r257;
	mov.b32 	%f325, %r256;
	add.f32 	%f326, %f516, %f311;
	add.f32 	%f327, %f310, %f313;
	add.f32 	%f328, %f312, %f315;
	add.f32 	%f329, %f314, %f317;
	add.f32 	%f330, %f316, %f319;
	add.f32 	%f331, %f318, %f321;
	add.f32 	%f332, %f320, %f323;
	add.f32 	%f333, %f322, %f325;
	add.f32 	%f334, %f326, %f327;
	add.f32 	%f335, %f328, %f329;
	add.f32 	%f336, %f330, %f331;
	add.f32 	%f337, %f332, %f333;
	add.f32 	%f338, %f334, %f335;
	add.f32 	%f339, %f336, %f337;
	add.f32 	%f340, %f338, %f339;
	add.f32 	%f516, %f340, %f324;
	sub.s32 	%r258, %r67, %r387;
	setp.lt.s32 	%p59, %r258, 8192;
	@%p59 bra 	$L__BB5_34;
	add.s32 	%r387, %r387, 8192;
	setp.le.s32 	%p60, %r387, %r14;
	@%p60 bra 	$L__BB5_24;
$L__BB5_26:
	setp.le.s32 	%p61, %r67, %r387;
	@%p61 bra 	$L__BB5_34;
	sub.s32 	%r18, %r67, %r387;
	setp.ge.s32 	%p62, %r13, %r18;
	@%p62 bra 	$L__BB5_34;
	not.b32 	%r259, %r13;
	add.s32 	%r260, %r67, %r259;
	sub.s32 	%r19, %r260, %r387;
	and.b32  	%r261, %r19, 1536;
	setp.eq.s32 	%p63, %r261, 1536;
	mov.u32 	%r391, %r13;
	@%p63 bra 	$L__BB5_31;
	add.s32 	%r389, %r13, %r387;
	shr.u32 	%r262, %r19, 9;
	add.s32 	%r263, %r262, 1;
	and.b32  	%r264, %r263, 3;
	neg.s32 	%r388, %r264;
	mov.u32 	%r391, %r13;
$L__BB5_30:
	.pragma "nounroll";
	mul.wide.u32 	%rd109, %r389, 4;
	add.s64 	%rd108, %rd16, %rd109;
	// begin inline asm
	ld.global.nc.u32 %r265, [%rd108];
	// end inline asm
	mov.b32 	%f342, %r265;
	add.f32 	%f516, %f516, %f342;
	add.s32 	%r391, %r391, 512;
	add.s32 	%r389, %r389, 512;
	add.s32 	%r388, %r388, 1;
	setp.ne.s32 	%p64, %r388, 0;
	@%p64 bra 	$L__BB5_30;
$L__BB5_31:
	setp.lt.u32 	%p65, %r19, 1536;
	@%p65 bra 	$L__BB5_34;
	cvt.u64.u32 	%rd110, %r391;
	cvt.u64.u32 	%rd111, %r387;
	add.s64 	%rd112, %rd110, %rd111;
	shl.b64 	%rd113, %rd112, 2;
	add.s64 	%rd114, %rd113, %rd16;
	add.s64 	%rd130, %rd114, 4096;
	add.s32 	%r392, %r391, %r387;
$L__BB5_33:
	mul.wide.u32 	%rd119, %r392, 4;
	add.s64 	%rd115, %rd16, %rd119;
	// begin inline asm
	ld.global.nc.u32 %r266, [%rd115];
	// end inline asm
	mov.b32 	%f343, %r266;
	add.f32 	%f344, %f516, %f343;
	add.s64 	%rd116, %rd130, -2048;
	// begin inline asm
	ld.global.nc.u32 %r267, [%rd116];
	// end inline asm
	mov.b32 	%f345, %r267;
	add.f32 	%f346, %f344, %f345;
	// begin inline asm
	ld.global.nc.u32 %r268, [%rd130];
	// end inline asm
	mov.b32 	%f347, %r268;
	add.f32 	%f348, %f346, %f347;
	add.s64 	%rd118, %rd130, 2048;
	// begin inline asm
	ld.global.nc.u32 %r269, [%rd118];
	// end inline asm
	mov.b32 	%f349, %r269;
	add.f32 	%f516, %f348, %f349;
	add.s32 	%r391, %r391, 2048;
	add.s64 	%rd130, %rd130, 8192;
	add.s32 	%r392, %r392, 2048;
	setp.lt.s32 	%p66, %r391, %r18;
	@%p66 bra 	$L__BB5_33;
$L__BB5_34:
	// begin inline asm
	mov.u32 %r270, %laneid;
	// end inline asm
	mov.b32 	%r272, %f516;
	mov.b32 	%r273, 1;
	mov.b32 	%r294, 31;
	mov.b32 	%r295, -1;
	// begin inline asm
	shfl.sync.down.b32 %r271, %r272, %r273, %r294, %r295;
	// end inline asm
	setp.gt.s32 	%p67, %r270, 30;
	mov.b32 	%f350, %r271;
	add.f32 	%f351, %f516, %f350;
	selp.f32 	%f352, %f516, %f351, %p67;
	mov.b32 	%r277, %f352;
	mov.b32 	%r278, 2;
	// begin inline asm
	shfl.sync.down.b32 %r276, %r277, %r278, %r294, %r295;
	// end inline asm
	setp.gt.s32 	%p68, %r270, 29;
	mov.b32 	%f353, %r276;
	add.f32 	%f354, %f352, %f353;
	selp.f32 	%f355, %f352, %f354, %p68;
	mov.b32 	%r282, %f355;
	mov.b32 	%r283, 4;
	// begin inline asm
	shfl.sync.down.b32 %r281, %r282, %r283, %r294, %r295;
	// end inline asm
	setp.gt.s32 	%p69, %r270, 27;
	mov.b32 	%f356, %r281;
	add.f32 	%f357, %f355, %f356;
	selp.f32 	%f358, %f355, %f357, %p69;
	mov.b32 	%r287, %f358;
	mov.b32 	%r288, 8;
	// begin inline asm
	shfl.sync.down.b32 %r286, %r287, %r288, %r294, %r295;
	// end inline asm
	setp.gt.s32 	%p70, %r270, 23;
	mov.b32 	%f359, %r286;
	add.f32 	%f360, %f358, %f359;
	selp.f32 	%f361, %f358, %f360, %p70;
	mov.b32 	%r292, %f361;
	mov.b32 	%r293, 16;
	// begin inline asm
	shfl.sync.down.b32 %r291, %r292, %r293, %r294, %r295;
	// end inline asm
	setp.gt.s32 	%p71, %r270, 15;
	mov.b32 	%f362, %r291;
	add.f32 	%f26, %f361, %f362;
	selp.f32 	%f530, %f361, %f26, %p71;
	setp.ne.s32 	%p72, %r270, 0;
	@%p72 bra 	$L__BB5_36;
	shr.u32 	%r296, %r13, 3;
	and.b32  	%r297, %r296, 124;
	mov.u32 	%r298, _ZZN3cub18CUB_300001_SM_10006detail6reduce28DeviceReduceSingleTileKernelINS2_10policy_hubIfjN4cuda3std3__44plusIfEEE10Policy1000EPfPdiS9_dfNS7_10__identityEEEvT0_T1_T2_T3_T4_T6_E12temp_storage;
	add.s32 	%r299, %r298, %r297;
	st.shared.f32 	[%r299+16], %f26;
$L__BB5_36:
	bar.sync 	0;
	setp.ne.s32 	%p73, %r13, 0;
	@%p73 bra 	$L__BB5_72;
	ld.shared.f32 	%f363, [_ZZN3cub18CUB_300001_SM_10006detail6reduce28DeviceReduceSingleTileKernelINS2_10policy_hubIfjN4cuda3std3__44plusIfEEE10Policy1000EPfPdiS9_dfNS7_10__identityEEEvT0_T1_T2_T3_T4_T6_E12temp_storage+20];
	add.f32 	%f364, %f530, %f363;
	ld.shared.f32 	%f365, [_ZZN3cub18CUB_300001_SM_10006detail6reduce28DeviceReduceSingleTileKernelINS2_10policy_hubIfjN4cuda3std3__44plusIfEEE10Policy1000EPfPdiS9_dfNS7_10__identityEEEvT0_T1_T2_T3_T4_T6_E12temp_storage+24];
	add.f32 	%f366, %f364, %f365;
	ld.shared.f32 	%f367, [_ZZN3cub18CUB_300001_SM_10006detail6reduce28DeviceReduceSingleTileKernelINS2_10policy_hubIfjN4cuda3std3__44plusIfEEE10Policy1000EPfPdiS9_dfNS7_10__identityEEEvT0_T1_T2_T3_T4_T6_E12temp_storage+28];
	add.f32 	%f368, %f366, %f367;
	ld.shared.f32 	%f369, [_ZZN3cub18CUB_300001_SM_10006detail6reduce28DeviceReduceSingleTileKernelINS2_10policy_hubIfjN4cuda3std3__44plusIfEEE10Policy1000EPfPdiS9_dfNS7_10__identityEEEvT0_T1_T2_T3_T4_T6_E12temp_storage+32];
	add.f32 	%f370, %f368, %f369;
	ld.shared.f32 	%f371, [_ZZN3cub18CUB_300001_SM_10006detail6reduce28DeviceReduceSingleTileKernelINS2_10policy_hubIfjN4cuda3std3__44plusIfEEE10Policy1000EPfPdiS9_dfNS7_10__identityEEEvT0_T1_T2_T3_T4_T6_E12temp_storage+36];
	add.f32 	%f372, %f370, %f371;
	ld.shared.f32 	%f373, [_ZZN3cub18CUB_300001_SM_10006detail6reduce28DeviceReduceSingleTileKernelINS2_10policy_hubIfjN4cuda3std3__44plusIfEEE10Policy1000EPfPdiS9_dfNS7_10__identityEEEvT0_T1_T2_T3_T4_T6_E12temp_storage+40];
	add.f32 	%f374, %f372, %f373;
	ld.shared.f32 	%f375, [_ZZN3cub18CUB_300001_SM_10006detail6reduce28DeviceReduceSingleTileKernelINS2_10policy_hubIfjN4cuda3std3__44plusIfEEE10Policy1000EPfPdiS9_dfNS7_10__identityEEEvT0_T1_T2_T3_T4_T6_E12temp_storage+44];
	add.f32 	%f376, %f374, %f375;
	ld.shared.f32 	%f377, [_ZZN3cub18CUB_300001_SM_10006detail6reduce28DeviceReduceSingleTileKernelINS2_10policy_hubIfjN4cuda3std3__44plusIfEEE10Policy1000EPfPdiS9_dfNS7_10__identityEEEvT0_T1_T2_T3_T4_T6_E12temp_storage+48];
	add.f32 	%f378, %f376, %f377;
	ld.shared.f32 	%f379, [_ZZN3cub18CUB_300001_SM_10006detail6reduce28DeviceReduceSingleTileKernelINS2_10policy_hubIfjN4cuda3std3__44plusIfEEE10Policy1000EPfPdiS9_dfNS7_10__identityEEEvT0_T1_T2_T3_T4_T6_E12temp_storage+52];
	add.f32 	%f380, %f378, %f379;
	ld.shared.f32 	%f381, [_ZZN3cub18CUB_300001_SM_10006detail6reduce28DeviceReduceSingleTileKernelINS2_10policy_hubIfjN4cuda3std3__44plusIfEEE10Policy1000EPfPdiS9_dfNS7_10__identityEEEvT0_T1_T2_T3_T4_T6_E12temp_storage+56];
	add.f32 	%f382, %f380, %f381;
	ld.shared.f32 	%f383, [_ZZN3cub18CUB_300001_SM_10006detail6reduce28DeviceReduceSingleTileKernelINS2_10policy_hubIfjN4cuda3std3__44plusIfEEE10Policy1000EPfPdiS9_dfNS7_10__identityEEEvT0_T1_T2_T3_T4_T6_E12temp_storage+60];
	add.f32 	%f384, %f382, %f383;
	ld.shared.f32 	%f385, [_ZZN3cub18CUB_300001_SM_10006detail6reduce28DeviceReduceSingleTileKernelINS2_10policy_hubIfjN4cuda3std3__44plusIfEEE10Policy1000EPfPdiS9_dfNS7_10__identityEEEvT0_T1_T2_T3_T4_T6_E12temp_storage+64];
	add.f32 	%f386, %f384, %f385;
	ld.shared.f32 	%f387, [_ZZN3cub18CUB_300001_SM_10006detail6reduce28DeviceReduceSingleTileKernelINS2_10policy_hubIfjN4cuda3std3__44plusIfEEE10Policy1000EPfPdiS9_dfNS7_10__identityEEEvT0_T1_T2_T3_T4_T6_E12temp_storage+68];
	add.f32 	%f388, %f386, %f387;
	ld.shared.f32 	%f389, [_ZZN3cub18CUB_300001_SM_10006detail6reduce28DeviceReduceSingleTileKernelINS2_10policy_hubIfjN4cuda3std3__44plusIfEEE10Policy1000EPfPdiS9_dfNS7_10__identityEEEvT0_T1_T2_T3_T4_T6_E12temp_storage+72];
	add.f32 	%f390, %f388, %f389;
	ld.shared.f32 	%f391, [_ZZN3cub18CUB_300001_SM_10006detail6reduce28DeviceReduceSingleTileKernelINS2_10policy_hubIfjN4cuda3std3__44plusIfEEE10Policy1000EPfPdiS9_dfNS7_10__identityEEEvT0_T1_T2_T3_T4_T6_E12temp_storage+76];
	add.f32 	%f530, %f390, %f391;
	bra.uni 	$L__BB5_72;
$L__BB5_38:
	setp.gt.s32 	%p3, %r67, 8191;
	@%p3 bra 	$L__BB5_56;
	mov.u32 	%r34, %tid.x;
	setp.ge.s32 	%p20, %r34, %r67;
	mov.f32 	%f522, 0f00000000;
	mov.u32 	%r397, %r34;
	@%p20 bra 	$L__BB5_41;
	mul.wide.u32 	%rd66, %r34, 4;
	add.s64 	%rd65, %rd16, %rd66;
	// begin inline asm
	ld.global.nc.u32 %r144, [%rd65];
	// end inline asm
	mov.b32 	%f522, %r144;
	add.s32 	%r397, %r34, 512;
$L__BB5_41:
	setp.ge.s32 	%p21, %r397, %r67;
	@%p21 bra 	$L__BB5_47;
	not.b32 	%r145, %r397;
	add.s32 	%r37, %r67, %r145;
	and.b32  	%r146, %r37, 1536;
	setp.eq.s32 	%p22, %r146, 1536;
	@%p22 bra 	$L__BB5_45;
	mul.wide.u32 	%rd67, %r397, 4;
	add.s64 	%rd131, %rd16, %rd67;
	shr.u32 	%r147, %r37, 9;
	add.s32 	%r148, %r147, 1;
	and.b32  	%r149, %r148, 3;
	neg.s32 	%r395, %r149;
$L__BB5_44:
	.pragma "nounroll";
	// begin inline asm
	ld.global.nc.u32 %r150, [%rd131];
	// end inline asm
	mov.b32 	%f172, %r150;
	add.f32 	%f522, %f522, %f172;
	add.s32 	%r397, %r397, 512;
	add.s64 	%rd131, %rd131, 2048;
	add.s32 	%r395, %r395, 1;
	setp.ne.s32 	%p23, %r395, 0;
	@%p23 bra 	$L__BB5_44;
$L__BB5_45:
	setp.lt.u32 	%p24, %r37, 1536;
	@%p24 bra 	$L__BB5_47;
$L__BB5_46:
	mul.wide.s32 	%rd73, %r397, 4;
	add.s64 	%rd69, %rd16, %rd73;
	// begin inline asm
	ld.global.nc.u32 %r151, [%rd69];
	// end inline asm
	mov.b32 	%f173, %r151;
	add.f32 	%f174, %f522, %f173;
	add.s64 	%rd70, %rd69, 2048;
	// begin inline asm
	ld.global.nc.u32 %r152, [%rd70];
	// end inline asm
	mov.b32 	%f175, %r152;
	add.f32 	%f176, %f174, %f175;
	add.s64 	%rd71, %rd69, 4096;
	// begin inline asm
	ld.global.nc.u32 %r153, [%rd71];
	// end inline asm
	mov.b32 	%f177, %r153;
	add.f32 	%f178, %f176, %f177;
	add.s64 	%rd72, %rd69, 6144;
	// begin inline asm
	ld.global.nc.u32 %r154, [%rd72];
	// end inline asm
	mov.b32 	%f179, %r154;
	add.f32 	%f522, %f178, %f179;
	add.s32 	%r397, %r397, 2048;
	setp.lt.s32 	%p25, %r397, %r67;
	@%p25 bra 	$L__BB5_46;
$L__BB5_47:
	setp.lt.s32 	%p26, %r67, 512;
	@%p26 bra 	$L__BB5_52;
	// begin inline asm
	mov.u32 %r193, %laneid;
	// end inline asm
	mov.b32 	%r195, %f522;
	mov.b32 	%r196, 1;
	mov.b32 	%r217, 31;
	mov.b32 	%r218, -1;
	// begin inline asm
	shfl.sync.down.b32 %r194, %r195, %r196, %r217, %r218;
	// end inline asm
	setp.gt.s32 	%p50, %r193, 30;
	mov.b32 	%f238, %r194;
	add.f32 	%f239, %f522, %f238;
	selp.f32 	%f240, %f522, %f239, %p50;
	mov.b32 	%r200, %f240;
	mov.b32 	%r201, 2;
	// begin inline asm
	shfl.sync.down.b32 %r199, %r200, %r201, %r217, %r218;
	// end inline asm
	setp.gt.s32 	%p51, %r193, 29;
	mov.b32 	%f241, %r199;
	add.f32 	%f242, %f240, %f241;
	selp.f32 	%f243, %f240, %f242, %p51;
	mov.b32 	%r205, %f243;
	mov.b32 	%r206, 4;
	// begin inline asm
	shfl.sync.down.b32 %r204, %r205, %r206, %r217, %r218;
	// end inline asm
	setp.gt.s32 	%p52, %r193, 27;
	mov.b32 	%f244, %r204;
	add.f32 	%f245, %f243, %f244;
	selp.f32 	%f246, %f243, %f245, %p52;
	mov.b32 	%r210, %f246;
	mov.b32 	%r211, 8;
	// begin inline asm
	shfl.sync.down.b32 %r209, %r210, %r211, %r217, %r218;
	// end inline asm
	setp.gt.s32 	%p53, %r193, 23;
	mov.b32 	%f247, %r209;
	add.f32 	%f248, %f246, %f247;
	selp.f32 	%f249, %f246, %f248, %p53;
	mov.b32 	%r215, %f249;
	mov.b32 	%r216, 16;
	// begin inline asm
	shfl.sync.down.b32 %r214, %r215, %r216, %r217, %r218;
	// end inline asm
	setp.gt.s32 	%p54, %r193, 15;
	mov.b32 	%f250, %r214;
	add.f32 	%f38, %f249, %f250;
	selp.f32 	%f530, %f249, %f38, %p54;
	setp.ne.s32 	%p55, %r193, 0;
	@%p55 bra 	$L__BB5_50;
	shr.u32 	%r219, %r34, 3;
	and.b32  	%r220, %r219, 124;
	mov.u32 	%r221, _ZZN3cub18CUB_300001_SM_10006detail6reduce28DeviceReduceSingleTileKernelINS2_10policy_hubIfjN4cuda3std3__44plusIfEEE10Policy1000EPfPdiS9_dfNS7_10__identityEEEvT0_T1_T2_T3_T4_T6_E12temp_storage;
	add.s32 	%r222, %r221, %r220;
	st.shared.f32 	[%r222+16], %f38;
$L__BB5_50:
	bar.sync 	0;
	setp.ne.s32 	%p56, %r34, 0;
	@%p56 bra 	$L__BB5_72;
	ld.shared.f32 	%f251, [_ZZN3cub18CUB_300001_SM_10006detail6reduce28DeviceReduceSingleTileKernelINS2_10policy_hubIfjN4cuda3std3__44plusIfEEE10Policy1000EPfPdiS9_dfNS7_10__identityEEEvT0_T1_T2_T3_T4_T6_E12temp_storage+20];
	add.f32 	%f252, %f530, %f251;
	ld.shared.f32 	%f253, [_ZZN3cub18CUB_300001_SM_10006detail6reduce28DeviceReduceSingleTileKernelINS2_10policy_hubIfjN4cuda3std3__44plusIfEEE10Policy1000EPfPdiS9_dfNS7_10__identityEEEvT0_T1_T2_T3_T4_T6_E12temp_storage+24];
	add.f32 	%f254, %f252, %f253;
	ld.shared.f32 	%f255, [_ZZN3cub18CUB_300001_SM_10006detail6reduce28DeviceReduceSingleTileKernelINS2_10policy_hubIfjN4cuda3std3__44plusIfEEE10Policy1000EPfPdiS9_dfNS7_10__identityEEEvT0_T1_T2_T3_T4_T6_E12temp_storage+28];
	add.f32 	%f256, %f254, %f255;
	ld.shared.f32 	%f257, [_ZZN3cub18CUB_300001_SM_10006detail6reduce28DeviceReduceSingleTileKernelINS2_10policy_hubIfjN4cuda3std3__44plusIfEEE10Policy1000EPfPdiS9_dfNS7_10__identityEEEvT0_T1_T2_T3_T4_T6_E12temp_storage+32];
	add.f32 	%f258, %f256, %f257;
	ld.shared.f32 	%f259, [_ZZN3cub18CUB_300001_SM_10006detail6reduce28DeviceReduceSingleTileKernelINS2_10policy_hubIfjN4cuda3std3__44plusIfEEE10Policy1000EPfPdiS9_dfNS7_10__identityEEEvT0_T1_T2_T3_T4_T6_E12temp_storage+36];
	add.f32 	%f260, %f258, %f259;
	ld.shared.f32 	%f261, [_ZZN3cub18CUB_300001_SM_10006detail6reduce28DeviceReduceSingleTileKernelINS2_10policy_hubIfjN4cuda3std3__44plusIfEEE10Policy1000EPfPdiS9_dfNS7_10__identityEEEvT0_T1_T2_T3_T4_T6_E12temp_storage+40];
	add.f32 	%f262, %f260, %f261;
	ld.shared.f32 	%f263, [_ZZN3cub18CUB_300001_SM_10006detail6reduce28DeviceReduceSingleTileKernelINS2_10policy_hubIfjN4cuda3std3__44plusIfEEE10Policy1000EPfPdiS9_dfNS7_10__identityEEEvT0_T1_T2_T3_T4_T6_E12temp_storage+44];
	add.f32 	%f264, %f262, %f263;
	ld.shared.f32 	%f265, [_ZZN3cub18CUB_300001_SM_10006detail6reduce28DeviceReduceSingleTileKernelINS2_10policy_hubIfjN4cuda3std3__44plusIfEEE10Policy1000EPfPdiS9_dfNS7_10__identityEEEvT0_T1_T2_T3_T4_T6_E12temp_storage+48];
	add.f32 	%f266, %f264, %f265;
	ld.shared.f32 	%f267, [_ZZN3cub18CUB_300001_SM_10006detail6reduce28DeviceReduceSingleTileKernelINS2_10policy_hubIfjN4cuda3std3__44plusIfEEE10Policy1000EPfPdiS9_dfNS7_10__identityEEEvT0_T1_T2_T3_T4_T6_E12temp_storage+52];
	add.f32 	%f268, %f266, %f267;
	ld.shared.f32 	%f269, [_ZZN3cub18CUB_300001_SM_10006detail6reduce28DeviceReduceSingleTileKernelINS2_10policy_hubIfjN4cuda3std3__44plusIfEEE10Policy1000EPfPdiS9_dfNS7_10__identityEEEvT0_T1_T2_T3_T4_T6_E12temp_storage+56];
	add.f32 	%f270, %f268, %f269;
	ld.shared.f32 	%f271, [_ZZN3cub18CUB_300001_SM_10006detail6reduce28DeviceReduceSingleTileKernelINS2_10policy_hubIfjN4cuda3std3__44plusIfEEE10Policy1000EPfPdiS9_dfNS7_10__identityEEEvT0_T1_T2_T3_T4_T6_E12temp_storage+60];
	add.f32 	%f272, %f270, %f271;
	ld.shared.f32 	%f273, [_ZZN3cub18CUB_300001_SM_10006detail6reduce28DeviceReduceSingleTileKernelINS2_10policy_hubIfjN4cuda3std3__44plusIfEEE10Policy1000EPfPdiS9_dfNS7_10__identityEEEvT0_T1_T2_T3_T4_T6_E12temp_storage+64];
	add.f32 	%f274, %f272, %f273;
	ld.shared.f32 	%f275, [_ZZN3cub18CUB_300001_SM_10006detail6reduce28DeviceReduceSingleTileKernelINS2_10policy_hubIfjN4cuda3std3__44plusIfEEE10Policy1000EPfPdiS9_dfNS7_10__identityEEEvT0_T1_T2_T3_T4_T6_E12temp_storage+68];
	add.f32 	%f276, %f274, %f275;
	ld.shared.f32 	%f277, [_ZZN3cub18CUB_300001_SM_10006detail6reduce28DeviceReduceSingleTileKernelINS2_10policy_hubIfjN4cuda3std3__44plusIfEEE10Policy1000EPfPdiS9_dfNS7_10__identityEEEvT0_T1_T2_T3_T4_T6_E12temp_storage+72];
	add.f32 	%f278, %f276, %f277;
	ld.shared.f32 	%f279, [_ZZN3cub18CUB_300001_SM_10006detail6reduce28DeviceReduceSingleTileKernelINS2_10policy_hubIfjN4cuda3std3__44plusIfEEE10Policy1000EPfPdiS9_dfNS7_10__identityEEEvT0_T1_T2_T3_T4_T6_E12temp_storage+76];
	add.f32 	%f530, %f278, %f279;
	bra.uni 	$L__BB5_72;
$L__BB5_52:
	// begin inline asm
	mov.u32 %r155, %laneid;
	// end inline asm
	and.b32  	%r181, %r34, 992;
	add.s32 	%r182, %r181, 32;
	setp.gt.s32 	%p27, %r182, %r67;
	not.b32 	%r183, %r181;
	add.s32 	%r184, %r67, %r183;
	selp.b32 	%r179, %r184, 31, %p27;
	mov.b32 	%r157, %f522;
	mov.b32 	%r158, 1;
	mov.b32 	%r180, -1;
	// begin inline asm
	shfl.sync.down.b32 %r156, %r157, %r158, %r179, %r180;
	// end inline asm
	setp.lt.s32 	%p28, %r155, %r179;
	mov.b32 	%f180, %r156;
	add.f32 	%f181, %f522, %f180;
	selp.f32 	%f182, %f181, %f522, %p28;
	mov.b32 	%r162, %f182;
	mov.b32 	%r163, 2;
	// begin inline asm
	shfl.sync.down.b32 %r161, %r162, %r163, %r179, %r180;
	// end inline asm
	add.s32 	%r185, %r155, 2;
	setp.gt.s32 	%p29, %r185, %r179;
	mov.b32 	%f183, %r161;
	add.f32 	%f184, %f182, %f183;
	selp.f32 	%f185, %f182, %f184, %p29;
	mov.b32 	%r167, %f185;
	mov.b32 	%r168, 4;
	// begin inline asm
	shfl.sync.down.b32 %r166, %r167, %r168, %r179, %r180;
	// end inline asm
	add.s32 	%r186, %r155, 4;
	setp.gt.s32 	%p30, %r186, %r179;
	mov.b32 	%f186, %r166;
	add.f32 	%f187, %f185, %f186;
	selp.f32 	%f188, %f185, %f187, %p30;
	mov.b32 	%r172, %f188;
	mov.b32 	%r173, 8;
	// begin inline asm
	shfl.sync.down.b32 %r171, %r172, %r173, %r179, %r180;
	// end inline asm
	add.s32 	%r187, %r155, 8;
	setp.gt.s32 	%p31, %r187, %r179;
	mov.b32 	%f189, %r171;
	add.f32 	%f190, %f188, %f189;
	selp.f32 	%f191, %f188, %f190, %p31;
	mov.b32 	%r177, %f191;
	mov.b32 	%r178, 16;
	// begin inline asm
	shfl.sync.down.b32 %r176, %r177, %r178, %r179, %r180;
	// end inline asm
	add.s32 	%r188, %r155, 16;
	setp.gt.s32 	%p32, %r188, %r179;
	mov.b32 	%f192, %r176;
	add.f32 	%f193, %f191, %f192;
	selp.f32 	%f530, %f191, %f193, %p32;
	setp.ne.s32 	%p33, %r155, 0;
	@%p33 bra 	$L__BB5_54;
	shr.u32 	%r189, %r34, 3;
	and.b32  	%r190, %r189, 124;
	mov.u32 	%r191, _ZZN3cub18CUB_300001_SM_10006detail6reduce28DeviceReduceSingleTileKernelINS2_10policy_hubIfjN4cuda3std3__44plusIfEEE10Policy1000EPfPdiS9_dfNS7_10__identityEEEvT0_T1_T2_T3_T4_T6_E12temp_storage;
	add.s32 	%r192, %r191, %r190;
	st.shared.f32 	[%r192+16], %f530;
$L__BB5_54:
	bar.sync 	0;
	setp.ne.s32 	%p34, %r34, 0;
	@%p34 bra 	$L__BB5_72;
	setp.gt.s32 	%p35, %r67, 32;
	ld.shared.f32 	%f194, [_ZZN3cub18CUB_300001_SM_10006detail6reduce28DeviceReduceSingleTileKernelINS2_10policy_hubIfjN4cuda3std3__44plusIfEEE10Policy1000EPfPdiS9_dfNS7_10__identityEEEvT0_T1_T2_T3_T4_T6_E12temp_storage+20];
	add.f32 	%f195, %f530, %f194;
	selp.f32 	%f196, %f195, %f530, %p35;
	setp.gt.s32 	%p36, %r67, 64;
	ld.shared.f32 	%f197, [_ZZN3cub18CUB_300001_SM_10006detail6reduce28DeviceReduceSingleTileKernelINS2_10policy_hubIfjN4cuda3std3__44plusIfEEE10Policy1000EPfPdiS9_dfNS7_10__identityEEEvT0_T1_T2_T3_T4_T6_E12temp_storage+24];
	add.f32 	%f198, %f197, %f196;
	selp.f32 	%f199, %f198, %f196, %p36;
	setp.gt.s32 	%p37, %r67, 96;
	ld.shared.f32 	%f200, [_ZZN3cub18CUB_300001_SM_10006detail6reduce28DeviceReduceSingleTileKernelINS2_10policy_hubIfjN4cuda3std3__44plusIfEEE10Policy1000EPfPdiS9_dfNS7_10__identityEEEvT0_T1_T2_T3_T4_T6_E12temp_storage+28];
	add.f32 	%f201, %f200, %f199;
	selp.f32 	%f202, %f201, %f199, %p37;
	setp.gt.s32 	%p38, %r67, 128;
	ld.shared.f32 	%f203, [_ZZN3cub18CUB_300001_SM_10006detail6reduce28DeviceReduceSingleTileKernelINS2_10policy_hubIfjN4cuda3std3__44plusIfEEE10Policy1000EPfPdiS9_dfNS7_10__identityEEEvT0_T1_T2_T3_T4_T6_E12temp_storage+32];
	add.f32 	%f204, %f203, %f202;
	selp.f32 	%f205, %f204, %f202, %p38;
	setp.gt.s32 	%p39, %r67, 160;
	ld.shared.f32 	%f206, [_ZZN3cub18CUB_300001_SM_10006detail6reduce28DeviceReduceSingleTileKernelINS2_10policy_hubIfjN4cuda3std3__44plusIfEEE10Policy1000EPfPdiS9_dfNS7_10__identityEEEvT0_T1_T2_T3_T4_T6_E12temp_storage+36];
	add.f32 	%f207, %f206, %f205;
	selp.f32 	%f208, %f207, %f205, %p39;
	setp.gt.s32 	%p40, %r67, 192;
	ld.shared.f32 	%f209, [_ZZN3cub18CUB_300001_SM_10006detail6reduce28DeviceReduceSingleTileKernelINS2_10policy_hubIfjN4cuda3std3__44plusIfEEE10Policy1000EPfPdiS9_dfNS7_10__identityEEEvT0_T1_T2_T3_T4_T6_E12temp_storage+40];
	add.f32 	%f210, %f209, %f208;
	selp.f32 	%f211, %f210, %f208, %p40;
	setp.gt.s32 	%p41, %r67, 224;
	ld.shared.f32 	%f212, [_ZZN3cub18CUB_300001_SM_10006detail6reduce28DeviceReduceSingleTileKernelINS2_10policy_hubIfjN4cuda3std3__44plusIfEEE10Policy1000EPfPdiS9_dfNS7_10__identityEEEvT0_T1_T2_T3_T4_T6_E12temp_storage+44];
	add.f32 	%f213, %f212, %f211;
	selp.f32 	%f214, %f213, %f211, %p41;
	setp.gt.s32 	%p42, %r67, 256;
	ld.shared.f32 	%f215, [_ZZN3cub18CUB_300001_SM_10006detail6reduce28DeviceReduceSingleTileKernelINS2_10policy_hubIfjN4cuda3std3__44plusIfEEE10Policy1000EPfPdiS9_dfNS7_10__identityEEEvT0_T1_T2_T3_T4_T6_E12temp_storage+48];
	add.f32 	%f216, %f215, %f214;
	selp.f32 	%f217, %f216, %f214, %p42;
	setp.gt.s32 	%p43, %r67, 288;
	ld.shared.f32 	%f218, [_ZZN3cub18CUB_300001_SM_10006detail6reduce28DeviceReduceSingleTileKernelINS2_10policy_hubIfjN4cuda3std3__44plusIfEEE10Policy1000EPfPdiS9_dfNS7_10__identityEEEvT0_T1_T2_T3_T4_T6_E12temp_storage+52];
	add.f32 	%f219, %f218, %f217;
	selp.f32 	%f220, %f219, %f217, %p43;
	setp.gt.s32 	%p44, %r67, 320;
	ld.shared.f32 	%f221, [_ZZN3cub18CUB_300001_SM_10006detail6reduce28DeviceReduceSingleTileKernelINS2_10policy_hubIfjN4cuda3std3__44plusIfEEE10Policy1000EPfPdiS9_dfNS7_10__identityEEEvT0_T1_T2_T3_T4_T6_E12temp_storage+56];
	add.f32 	%f222, %f221, %f220;
	selp.f32 	%f223, %f222, %f220, %p44;
	setp.gt.s32 	%p45, %r67, 352;
	ld.shared.f32 	%f224, [_ZZN3cub18CUB_300001_SM_10006detail6reduce28DeviceReduceSingleTileKernelINS2_10policy_hubIfjN4cuda3std3__44plusIfEEE10Policy1000EPfPdiS9_dfNS7_10__identityEEEvT0_T1_T2_T3_T4_T6_E12temp_storage+60];
	add.f32 	%f225, %f224, %f223;
	selp.f32 	%f226, %f225, %f223, %p45;
	setp.gt.s32 	%p46, %r67, 384;
	ld.shared.f32 	%f227, [_ZZN3cub18CUB_300001_SM_10006detail6reduce28DeviceReduceSingleTileKernelINS2_10policy_hubIfjN4cuda3std3__44plusIfEEE10Policy1000EPfPdiS9_dfNS7_10__identityEEEvT0_T1_T2_T3_T4_T6_E12temp_storage+64];
	add.f32 	%f228, %f227, %f226;
	selp.f32 	%f229, %f228, %f226, %p46;
	setp.gt.s32 	%p47, %r67, 416;
	ld.shared.f32 	%f230, [_ZZN3cub18CUB_300001_SM_10006detail6reduce28DeviceReduceSingleTileKernelINS2_10policy_hubIfjN4cuda3std3__44plusIfEEE10Policy1000EPfPdiS9_dfNS7_10__identityEEEvT0_T1_T2_T3_T4_T6_E12temp_storage+68];
	add.f32 	%f231, %f230, %f229;
	selp.f32 	%f232, %f231, %f229, %p47;
	setp.gt.s32 	%p48, %r67, 448;
	ld.shared.f32 	%f233, [_ZZN3cub18CUB_300001_SM_10006detail6reduce28DeviceReduceSingleTileKernelINS2_10policy_hubIfjN4cuda3std3__44plusIfEEE10Policy1000EPfPdiS9_dfNS7_10__identityEEEvT0_T1_T2_T3_T4_T6_E12temp_storage+72];
	add.f32 	%f234, %f233, %f232;
	selp.f32 	%f235, %f234, %f232, %p48;
	setp.gt.s32 	%p49, %r67, 480;
	ld.shared.f32 	%f236, [_ZZN3cub18CUB_300001_SM_10006detail6reduce28DeviceReduceSingleTileKernelINS2_10policy_hubIfjN4cuda3std3__44plusIfEEE10Policy1000EPfPdiS9_dfNS7_10__identityEEEvT0_T1_T2_T3_T4_T6_E12temp_storage+76];
	add.f32 	%f237, %f236, %f235;
	selp.f32 	%f530, %f237, %f235, %p49;
	bra.uni 	$L__BB5_72;
$L__BB5_56:
	mov.u32 	%r46, %tid.x;
	mul.wide.u32 	%rd35, %r46, 4;
	add.s64 	%rd19, %rd16, %rd35;
	// begin inline asm
	ld.global.nc.u32 %r68, [%rd19];
	// end inline asm
	mov.b32 	%f58, %r68;
	add.s64 	%rd20, %rd19, 2048;
	// begin inline asm
	ld.global.nc.u32 %r69, [%rd20];
	// end inline asm
	mov.b32 	%f59, %r69;
	add.s64 	%rd21, %rd19, 4096;
	// begin inline asm
	ld.global.nc.u32 %r70, [%rd21];
	// end inline asm
	mov.b32 	%f60, %r70;
	add.s64 	%rd22, %rd19, 6144;
	// begin inline asm
	ld.global.nc.u32 %r71, [%rd22];
	// end inline asm
	mov.b32 	%f61, %r71;
	add.s64 	%rd23, %rd19, 8192;
	// begin inline asm
	ld.global.nc.u32 %r72, [%rd23];
	// end inline asm
	mov.b32 	%f62, %r72;
	add.s64 	%rd24, %rd19, 10240;
	// begin inline asm
	ld.global.nc.u32 %r73, [%rd24];
	// end inline asm
	mov.b32 	%f63, %r73;
	add.s64 	%rd25, %rd19, 12288;
	// begin inline asm
	ld.global.nc.u32 %r74, [%rd25];
	// end inline asm
	mov.b32 	%f64, %r74;
	add.s64 	%rd26, %rd19, 14336;
	// begin inline asm
	ld.global.nc.u32 %r75, [%rd26];
	// end inline asm
	mov.b32 	%f65, %r75;
	add.s64 	%rd27, %rd19, 16384;
	// begin inline asm
	ld.global.nc.u32 %r76, [%rd27];
	// end inline asm
	mov.b32 	%f66, %r76;
	add.s64 	%rd28, %rd19, 18432;
	// begin inline asm
	ld.global.nc.u32 %r77, [%rd28];
	// end inline asm
	mov.b32 	%f67, %r77;
	add.s64 	%rd29, %rd19, 20480;
	// begin inline asm
	ld.global.nc.u32 %r78, [%rd29];
	// end inline asm
	mov.b32 	%f68, %r78;
	add.s64 	%rd30, %rd19, 22528;
	// begin inline asm
	ld.global.nc.u32 %r79, [%rd30];
	// end inline asm
	mov.b32 	%f69, %r79;
	add.s64 	%rd31, %rd19, 24576;
	// begin inline asm
	ld.global.nc.u32 %r80, [%rd31];
	// end inline asm
	mov.b32 	%f70, %r80;
	add.s64 	%rd32, %rd19, 26624;
	// begin inline asm
	ld.global.nc.u32 %r81, [%rd32];
	// end inline asm
	mov.b32 	%f71, %r81;
	add.s64 	%rd33, %rd19, 28672;
	// begin inline asm
	ld.global.nc.u32 %r82, [%rd33];
	// end inline asm
	mov.b32 	%f72, %r82;
	add.s64 	%rd34, %rd19, 30720;
	// begin inline asm
	ld.global.nc.u32 %r83, [%rd34];
	// end inline asm
	mov.b32 	%f73, %r83;
	add.f32 	%f74, %f58, %f59;
	add.f32 	%f75, %f60, %f61;
	add.f32 	%f76, %f62, %f63;
	add.f32 	%f77, %f64, %f65;
	add.f32 	%f78, %f66, %f67;
	add.f32 	%f79, %f68, %f69;
	add.f32 	%f80, %f70, %f71;
	add.f32 	%f81, %f72, %f73;
	add.f32 	%f82, %f74, %f75;
	add.f32 	%f83, %f76, %f77;
	add.f32 	%f84, %f78, %f79;
	add.f32 	%f85, %f80, %f81;
	add.f32 	%f86, %f82, %f83;
	add.f32 	%f87, %f84, %f85;
	add.f32 	%f529, %f86, %f87;
	setp.lt.u32 	%p4, %r67, 16384;
	mov.b32 	%r400, 8192;
	@%p4 bra 	$L__BB5_60;
	add.s32 	%r47, %r67, -8192;
	mov.b32 	%r400, 8192;
$L__BB5_58:
	mul.wide.s32 	%rd52, %r400, 4;
	add.s64 	%rd36, %rd19, %rd52;
	// begin inline asm
	ld.global.nc.u32 %r86, [%rd36];
	// end inline asm
	mov.b32 	%f88, %r86;
	add.s64 	%rd37, %rd36, 2048;
	// begin inline asm
	ld.global.nc.u32 %r87, [%rd37];
	// end inline asm
	mov.b32 	%f89, %r87;
	add.s64 	%rd38, %rd36, 4096;
	// begin inline asm
	ld.global.nc.u32 %r88, [%rd38];
	// end inline asm
	mov.b32 	%f90, %r88;
	add.s64 	%rd39, %rd36, 6144;
	// begin inline asm
	ld.global.nc.u32 %r89, [%rd39];
	// end inline asm
	mov.b32 	%f91, %r89;
	add.s64 	%rd40, %rd36, 8192;
	// begin inline asm
	ld.global.nc.u32 %r90, [%rd40];
	// end inline asm
	mov.b32 	%f92, %r90;
	add.s64 	%rd41, %rd36, 10240;
	// begin inline asm
	ld.global.nc.u32 %r91, [%rd41];
	// end inline asm
	mov.b32 	%f93, %r91;
	add.s64 	%rd42, %rd36, 12288;
	// begin inline asm
	ld.global.nc.u32 %r92, [%rd42];
	// end inline asm
	mov.b32 	%f94, %r92;
	add.s64 	%rd43, %rd36, 14336;
	// begin inline asm
	ld.global.nc.u32 %r93, [%rd43];
	// end inline asm
	mov.b32 	%f95, %r93;
	add.s64 	%rd44, %rd36, 16384;
	// begin inline asm
	ld.global.nc.u32 %r94, [%rd44];
	// end inline asm
	mov.b32 	%f96, %r94;
	add.s64 	%rd45, %rd36, 18432;
	// begin inline asm
	ld.global.nc.u32 %r95, [%rd45];
	// end inline asm
	mov.b32 	%f97, %r95;
	add.s64 	%rd46, %rd36, 20480;
	// begin inline asm
	ld.global.nc.u32 %r96, [%rd46];
	// end inline asm
	mov.b32 	%f98, %r96;
	add.s64 	%rd47, %rd36, 22528;
	// begin inline asm
	ld.global.nc.u32 %r97, [%rd47];
	// end inline asm
	mov.b32 	%f99, %r97;
	add.s64 	%rd48, %rd36, 24576;
	// begin inline asm
	ld.global.nc.u32 %r98, [%rd48];
	// end inline asm
	mov.b32 	%f100, %r98;
	add.s64 	%rd49, %rd36, 26624;
	// begin inline asm
	ld.global.nc.u32 %r99, [%rd49];
	// end inline asm
	mov.b32 	%f101, %r99;
	add.s64 	%rd50, %rd36, 28672;
	// begin inline asm
	ld.global.nc.u32 %r100, [%rd50];
	// end inline asm
	mov.b32 	%f102, %r100;
	add.s64 	%rd51, %rd36, 30720;
	// begin inline asm
	ld.global.nc.u32 %r101, [%rd51];
	// end inline asm
	mov.b32 	%f103, %r101;
	add.f32 	%f104, %f529, %f88;
	add.f32 	%f105, %f89, %f90;
	add.f32 	%f106, %f91, %f92;
	add.f32 	%f107, %f93, %f94;
	add.f32 	%f108, %f95, %f96;
	add.f32 	%f109, %f97, %f98;
	add.f32 	%f110, %f99, %f100;
	add.f32 	%f111, %f101, %f102;
	add.f32 	%f112, %f104, %f105;
	add.f32 	%f113, %f106, %f107;
	add.f32 	%f114, %f108, %f109;
	add.f32 	%f115, %f110, %f111;
	add.f32 	%f116, %f112, %f113;
	add.f32 	%f117, %f114, %f115;
	add.f32 	%f118, %f116, %f117;
	add.f32 	%f529, %f118, %f103;
	sub.s32 	%r102, %r67, %r400;
	setp.lt.s32 	%p5, %r102, 8192;
	@%p5 bra 	$L__BB5_68;
	add.s32 	%r400, %r400, 8192;
	setp.le.s32 	%p6, %r400, %r47;
	@%p6 bra 	$L__BB5_58;
$L__BB5_60:
	setp.le.s32 	%p7, %r67, %r400;
	@%p7 bra 	$L__BB5_68;
	sub.s32 	%r51, %r67, %r400;
	setp.ge.s32 	%p8, %r46, %r51;
	@%p8 bra 	$L__BB5_68;
	not.b32 	%r103, %r46;
	add.s32 	%r104, %r67, %r103;
	sub.s32 	%r52, %r104, %r400;
	and.b32  	%r105, %r52, 1536;
	setp.eq.s32 	%p9, %r105, 1536;
	mov.u32 	%r404, %r46;
	@%p9 bra 	$L__BB5_65;
	add.s32 	%r402, %r46, %r400;
	shr.u32 	%r106, %r52, 9;
	add.s32 	%r107, %r106, 1;
	and.b32  	%r108, %r107, 3;
	neg.s32 	%r401, %r108;
	mov.u32 	%r404, %r46;
$L__BB5_64:
	.pragma "nounroll";
	mul.wide.u32 	%rd54, %r402, 4;
	add.s64 	%rd53, %rd16, %rd54;
	// begin inline asm
	ld.global.nc.u32 %r109, [%rd53];
	// end inline asm
	mov.b32 	%f120, %r109;
	add.f32 	%f529, %f529, %f120;
	add.s32 	%r404, %r404, 512;
	add.s32 	%r402, %r402, 512;
	add.s32 	%r401, %r401, 1;
	setp.ne.s32 	%p10, %r401, 0;
	@%p10 bra 	$L__BB5_64;
$L__BB5_65:
	setp.lt.u32 	%p11, %r52, 1536;
	@%p11 bra 	$L__BB5_68;
	cvt.u64.u32 	%rd55, %r404;
	cvt.u64.u32 	%rd56, %r400;
	add.s64 	%rd57, %rd55, %rd56;
	shl.b64 	%rd58, %rd57, 2;
	add.s64 	%rd59, %rd58, %rd16;
	add.s64 	%rd132, %rd59, 4096;
	add.s32 	%r405, %r404, %r400;
$L__BB5_67:
	mul.wide.u32 	%rd64, %r405, 4;
	add.s64 	%rd60, %rd16, %rd64;
	// begin inline asm
	ld.global.nc.u32 %r110, [%rd60];
	// end inline asm
	mov.b32 	%f121, %r110;
	add.f32 	%f122, %f529, %f121;
	add.s64 	%rd61, %rd132, -2048;
	// begin inline asm
	ld.global.nc.u32 %r111, [%rd61];
	// end inline asm
	mov.b32 	%f123, %r111;
	add.f32 	%f124, %f122, %f123;
	// begin inline asm
	ld.global.nc.u32 %r112, [%rd132];
	// end inline asm
	mov.b32 	%f125, %r112;
	add.f32 	%f126, %f124, %f125;
	add.s64 	%rd63, %rd132, 2048;
	// begin inline asm
	ld.global.nc.u32 %r113, [%rd63];
	// end inline asm
	mov.b32 	%f127, %r113;
	add.f32 	%f529, %f126, %f127;
	add.s32 	%r404, %r404, 2048;
	add.s64 	%rd132, %rd132, 8192;
	add.s32 	%r405, %r405, 2048;
	setp.lt.s32 	%p12, %r404, %r51;
	@%p12 bra 	$L__BB5_67;
$L__BB5_68:
	// begin inline asm
	mov.u32 %r114, %laneid;
	// end inline asm
	mov.b32 	%r116, %f529;
	mov.b32 	%r117, 1;
	mov.b32 	%r138, 31;
	mov.b32 	%r139, -1;
	// begin inline asm
	shfl.sync.down.b32 %r115, %r116, %r117, %r138, %r139;
	// end inline asm
	setp.gt.s32 	%p13, %r114, 30;
	mov.b32 	%f128, %r115;
	add.f32 	%f129, %f529, %f128;
	selp.f32 	%f130, %f529, %f129, %p13;
	mov.b32 	%r121, %f130;
	mov.b32 	%r122, 2;
	// begin inline asm
	shfl.sync.down.b32 %r120, %r121, %r122, %r138, %r139;
	// end inline asm
	setp.gt.s32 	%p14, %r114, 29;
	mov.b32 	%f131, %r120;
	add.f32 	%f132, %f130, %f131;
	selp.f32 	%f133, %f130, %f132, %p14;
	mov.b32 	%r126, %f133;
	mov.b32 	%r127, 4;
	// begin inline asm
	shfl.sync.down.b32 %r125, %r126, %r127, %r138, %r139;
	// end inline asm
	setp.gt.s32 	%p15, %r114, 27;
	mov.b32 	%f134, %r125;
	add.f32 	%f135, %f133, %f134;
	selp.f32 	%f136, %f133, %f135, %p15;
	mov.b32 	%r131, %f136;
	mov.b32 	%r132, 8;
	// begin inline asm
	shfl.sync.down.b32 %r130, %r131, %r132, %r138, %r139;
	// end inline asm
	setp.gt.s32 	%p16, %r114, 23;
	mov.b32 	%f137, %r130;
	add.f32 	%f138, %f136, %f137;
	selp.f32 	%f139, %f136, %f138, %p16;
	mov.b32 	%r136, %f139;
	mov.b32 	%r137, 16;
	// begin inline asm
	shfl.sync.down.b32 %r135, %r136, %r137, %r138, %r139;
	// end inline asm
	setp.gt.s32 	%p17, %r114, 15;
	mov.b32 	%f140, %r135;
	add.f32 	%f54, %f139, %f140;
	selp.f32 	%f530, %f139, %f54, %p17;
	setp.ne.s32 	%p18, %r114, 0;
	@%p18 bra 	$L__BB5_70;
	shr.u32 	%r140, %r46, 3;
	and.b32  	%r141, %r140, 124;
	mov.u32 	%r142, _ZZN3cub18CUB_300001_SM_10006detail6reduce28DeviceReduceSingleTileKernelINS2_10policy_hubIfjN4cuda3std3__44plusIfEEE10Policy1000EPfPdiS9_dfNS7_10__identityEEEvT0_T1_T2_T3_T4_T6_E12temp_storage;
	add.s32 	%r143, %r142, %r141;
	st.shared.f32 	[%r143+16], %f54;
$L__BB5_70:
	bar.sync 	0;
	setp.ne.s32 	%p19, %r46, 0;
	@%p19 bra 	$L__BB5_72;
	ld.shared.f32 	%f141, [_ZZN3cub18CUB_300001_SM_10006detail6reduce28DeviceReduceSingleTileKernelINS2_10policy_hubIfjN4cuda3std3__44plusIfEEE10Policy1000EPfPdiS9_dfNS7_10__identityEEEvT0_T1_T2_T3_T4_T6_E12temp_storage+20];
	add.f32 	%f142, %f530, %f141;
	ld.shared.f32 	%f143, [_ZZN3cub18CUB_300001_SM_10006detail6reduce28DeviceReduceSingleTileKernelINS2_10policy_hubIfjN4cuda3std3__44plusIfEEE10Policy1000EPfPdiS9_dfNS7_10__identityEEEvT0_T1_T2_T3_T4_T6_E12temp_storage+24];
	add.f32 	%f144, %f142, %f143;
	ld.shared.f32 	%f145, [_ZZN3cub18CUB_300001_SM_10006detail6reduce28DeviceReduceSingleTileKernelINS2_10policy_hubIfjN4cuda3std3__44plusIfEEE10Policy1000EPfPdiS9_dfNS7_10__identityEEEvT0_T1_T2_T3_T4_T6_E12temp_storage+28];
	add.f32 	%f146, %f144, %f145;
	ld.shared.f32 	%f147, [_ZZN3cub18CUB_300001_SM_10006detail6reduce28DeviceReduceSingleTileKernelINS2_10policy_hubIfjN4cuda3std3__44plusIfEEE10Policy1000EPfPdiS9_dfNS7_10__identityEEEvT0_T1_T2_T3_T4_T6_E12temp_storage+32];
	add.f32 	%f148, %f146, %f147;
	ld.shared.f32 	%f149, [_ZZN3cub18CUB_300001_SM_10006detail6reduce28DeviceReduceSingleTileKernelINS2_10policy_hubIfjN4cuda3std3__44plusIfEEE10Policy1000EPfPdiS9_dfNS7_10__identityEEEvT0_T1_T2_T3_T4_T6_E12temp_storage+36];
	add.f32 	%f150, %f148, %f149;
	ld.shared.f32 	%f151, [_ZZN3cub18CUB_300001_SM_10006detail6reduce28DeviceReduceSingleTileKernelINS2_10policy_hubIfjN4cuda3std3__44plusIfEEE10Policy1000EPfPdiS9_dfNS7_10__identityEEEvT0_T1_T2_T3_T4_T6_E12temp_storage+40];
	add.f32 	%f152, %f150, %f151;
	ld.shared.f32 	%f153, [_ZZN3cub18CUB_300001_SM_10006detail6reduce28DeviceReduceSingleTileKernelINS2_10policy_hubIfjN4cuda3std3__44plusIfEEE10Policy1000EPfPdiS9_dfNS7_10__identityEEEvT0_T1_T2_T3_T4_T6_E12temp_storage+44];
	add.f32 	%f154, %f152, %f153;
	ld.shared.f32 	%f155, [_ZZN3cub18CUB_300001_SM_10006detail6reduce28DeviceReduceSingleTileKernelINS2_10policy_hubIfjN4cuda3std3__44plusIfEEE10Policy1000EPfPdiS9_dfNS7_10__identityEEEvT0_T1_T2_T3_T4_T6_E12temp_storage+48];
	add.f32 	%f156, %f154, %f155;
	ld.shared.f32 	%f157, [_ZZN3cub18CUB_300001_SM_10006detail6reduce28DeviceReduceSingleTileKernelINS2_10policy_hubIfjN4cuda3std3__44plusIfEEE10Policy1000EPfPdiS9_dfNS7_10__identityEEEvT0_T1_T2_T3_T4_T6_E12temp_storage+52];
	add.f32 	%f158, %f156, %f157;
	ld.shared.f32 	%f159, [_ZZN3cub18CUB_300001_SM_10006detail6reduce28DeviceReduceSingleTileKernelINS2_10policy_hubIfjN4cuda3std3__44plusIfEEE10Policy1000EPfPdiS9_dfNS7_10__identityEEEvT0_T1_T2_T3_T4_T6_E12temp_storage+56];
	add.f32 	%f160, %f158, %f159;
	ld.shared.f32 	%f161, [_ZZN3cub18CUB_300001_SM_10006detail6reduce28DeviceReduceSingleTileKernelINS2_10policy_hubIfjN4cuda3std3__44plusIfEEE10Policy1000EPfPdiS9_dfNS7_10__identityEEEvT0_T1_T2_T3_T4_T6_E12temp_storage+60];
	add.f32 	%f162, %f160, %f161;
	ld.shared.f32 	%f163, [_ZZN3cub18CUB_300001_SM_10006detail6reduce28DeviceReduceSingleTileKernelINS2_10policy_hubIfjN4cuda3std3__44plusIfEEE10Policy1000EPfPdiS9_dfNS7_10__identityEEEvT0_T1_T2_T3_T4_T6_E12temp_storage+64];
	add.f32 	%f164, %f162, %f163;
	ld.shared.f32 	%f165, [_ZZN3cub18CUB_300001_SM_10006detail6reduce28DeviceReduceSingleTileKernelINS2_10policy_hubIfjN4cuda3std3__44plusIfEEE10Policy1000EPfPdiS9_dfNS7_10__identityEEEvT0_T1_T2_T3_T4_T6_E12temp_storage+68];
	add.f32 	%f166, %f164, %f165;
	ld.shared.f32 	%f167, [_ZZN3cub18CUB_300001_SM_10006detail6reduce28DeviceReduceSingleTileKernelINS2_10policy_hubIfjN4cuda3std3__44plusIfEEE10Policy1000EPfPdiS9_dfNS7_10__identityEEEvT0_T1_T2_T3_T4_T6_E12temp_storage+72];
	add.f32 	%f168, %f166, %f167;
	ld.shared.f32 	%f169, [_ZZN3cub18CUB_300001_SM_10006detail6reduce28DeviceReduceSingleTileKernelINS2_10policy_hubIfjN4cuda3std3__44plusIfEEE10Policy1000EPfPdiS9_dfNS7_10__identityEEEvT0_T1_T2_T3_T4_T6_E12temp_storage+76];
	add.f32 	%f530, %f168, %f169;
$L__BB5_72:
	mov.u32 	%r379, %tid.x;
	setp.ne.s32 	%p111, %r379, 0;
	@%p111 bra 	$L__BB5_74;
	cvt.rn.f32.f64 	%f502, %fd1;
	add.f32 	%f503, %f530, %f502;
	cvt.f64.f32 	%fd2, %f503;
	st.global.f64 	[%rd1], %fd2;
$L__BB5_74:
	ret;

}
	// .globl	_ZN3cub18CUB_300001_SM_10006detail6reduce28DeviceReduceSingleTileKernelINS2_10policy_hubIfyN4cuda3std3__44plusIfEEE10Policy1000EN6thrust24THRUST_300001_SM_1000_NS6detail15normal_iteratorINSD_10device_ptrIfEEEEPdyS9_dfNS7_10__identityEEEvT0_T1_T2_T3_T4_T6_
.visible .entry _ZN3cub18CUB_300001_SM_10006detail6reduce28DeviceReduceSingleTileKernelINS2_10policy_hubIfyN4cuda3std3__44plusIfEEE10Policy1000EN6thrust24THRUST_300001_SM_1000_NS6detail15normal_iteratorINSD_10device_ptrIfEEEEPdyS9_dfNS7_10__identityEEEvT0_T1_T2_T3_T4_T6_(
	.param .align 8 .b8 _ZN3cub18CUB_300001_SM_10006detail6reduce28DeviceReduceSingleTileKernelINS2_10policy_hubIfyN4cuda3std3__44plusIfEEE10Policy1000EN6thrust24THRUST_300001_SM_1000_NS6detail15normal_iteratorINSD_10device_ptrIfEEEEPdyS9_dfNS7_10__identityEEEvT0_T1_T2_T3_T4_T6__param_0[8],
	.param .u64 .ptr .align 1 _ZN3cub18CUB_300001_SM_10006detail6reduce28DeviceReduceSingleTileKernelINS2_10policy_hubIfyN4cuda3std3__44plusIfEEE10Policy1000EN6thrust24THRUST_300001_SM_1000_NS6detail15normal_iteratorINSD_10device_ptrIfEEEEPdyS9_dfNS7_10__identityEEEvT0_T1_T2_T3_T4_T6__param_1,
	.param .u64 _ZN3cub18CUB_300001_SM_10006detail6reduce28DeviceReduceSingleTileKernelINS2_10policy_hubIfyN4cuda3std3__44plusIfEEE10Policy1000EN6thrust24THRUST_300001_SM_1000_NS6detail15normal_iteratorINSD_10device_ptrIfEEEEPdyS9_dfNS7_10__identityEEEvT0_T1_T2_T3_T4_T6__param_2,
	.param .align 1 .b8 _ZN3cub18CUB_300001_SM_10006detail6reduce28DeviceReduceSingleTileKernelINS2_10policy_hubIfyN4cuda3std3__44plusIfEEE10Policy1000EN6thrust24THRUST_300001_SM_1000_NS6detail15normal_iteratorINSD_10device_ptrIfEEEEPdyS9_dfNS7_10__identityEEEvT0_T1_T2_T3_T4_T6__param_3[1],
	.param .f64 _ZN3cub18CUB_300001_SM_10006detail6reduce28DeviceReduceSingleTileKernelINS2_10policy_hubIfyN4cuda3std3__44plusIfEEE10Policy1000EN6thrust24THRUST_300001_SM_1000_NS6detail15normal_iteratorINSD_10device_ptrIfEEEEPdyS9_dfNS7_10__identityEEEvT0_T1_T2_T3_T4_T6__param_4,
	.param .align 1 .b8 _ZN3cub18CUB_300001_SM_10006detail6reduce28DeviceReduceSingleTileKernelINS2_10policy_hubIfyN4cuda3std3__44plusIfEEE10Policy1000EN6thrust24THRUST_300001_SM_1000_NS6detail15normal_iteratorINSD_10device_ptrIfEEEEPdyS9_dfNS7_10__identityEEEvT0_T1_T2_T3_T4_T6__param_5[1]
)
.maxntid 256
.minnctapersm 1
{
	.reg .pred 	%p<59>;
	.reg .b32 	%r<171>;
	.reg .b32 	%f<328>;
	.reg .b64 	%rd<56>;
	.reg .b64 	%fd<3>;
	// demoted variable
	.shared .align 4 .b8 _ZZN3cub18CUB_300001_SM_10006detail6reduce28DeviceReduceSingleTileKernelINS2_10policy_hubIfyN4cuda3std3__44plusIfEEE10Policy1000EN6thrust24THRUST_300001_SM_1000_NS6detail15normal_iteratorINSD_10device_ptrIfEEEEPdyS9_dfNS7_10__identityEEEvT0_T1_T2_T3_T4_T6_E12temp_storage[44];
	ld.param.u64 	%rd18, [_ZN3cub18CUB_300001_SM_10006detail6reduce28DeviceReduceSingleTileKernelINS2_10policy_hubIfyN4cuda3std3__44plusIfEEE10Policy1000EN6thrust24THRUST_300001_SM_1000_NS6detail15normal_iteratorINSD_10device_ptrIfEEEEPdyS9_dfNS7_10__identityEEEvT0_T1_T2_T3_T4_T6__param_0];
	ld.param.u64 	%rd20, [_ZN3cub18CUB_300001_SM_10006detail6reduce28DeviceReduceSingleTileKernelINS2_10policy_hubIfyN4cuda3std3__44plusIfEEE10Policy1000EN6thrust24THRUST_300001_SM_1000_NS6detail15normal_iteratorINSD_10device_ptrIfEEEEPdyS9_dfNS7_10__identityEEEvT0_T1_T2_T3_T4_T6__param_1];
	ld.param.u64 	%rd19, [_ZN3cub18CUB_300001_SM_10006detail6reduce28DeviceReduceSingleTileKernelINS2_10policy_hubIfyN4cuda3std3__44plusIfEEE10Policy1000EN6thrust24THRUST_300001_SM_1000_NS6detail15normal_iteratorINSD_10device_ptrIfEEEEPdyS9_dfNS7_10__identityEEEvT0_T1_T2_T3_T4_T6__param_2];
	ld.param.f64 	%fd1, [_ZN3cub18CUB_300001_SM_10006detail6reduce28DeviceReduceSingleTileKernelINS2_10policy_hubIfyN4cuda3std3__44plusIfEEE10Policy1000EN6thrust24THRUST_300001_SM_1000_NS6detail15normal_iteratorINSD_10device_ptrIfEEEEPdyS9_dfNS7_10__identityEEEvT0_T1_T2_T3_T4_T6__param_4];
	cvta.to.global.u64 	%rd1, %rd20;
	setp.ne.s64 	%p1, %rd19, 0;
	@%p1 bra 	$L__BB6_3;
	mov.u32 	%r156, %tid.x;
	setp.ne.s32 	%p58, %r156, 0;
	@%p58 bra 	$L__BB6_51;
	st.global.f64 	[%rd1], %fd1;
	bra.uni 	$L__BB6_51;
$L__BB6_3:
	cvta.to.global.u64 	%rd2, %rd18;
	setp.gt.u64 	%p2, %rd19, 4095;
	@%p2 bra 	$L__BB6_28;
	cvt.u32.u64 	%r1, %rd19;
	mov.u32 	%r2, %tid.x;
	setp.ge.u32 	%p24, %r2, %r1;
	mov.f32 	%f315, 0f00000000;
	mov.u32 	%r160, %r2;
	@%p24 bra 	$L__BB6_6;
	mul.wide.u32 	%rd41, %r2, 4;
	add.s64 	%rd42, %rd2, %rd41;
	ld.global.f32 	%f315, [%rd42];
	add.s32 	%r160, %r2, 256;
$L__BB6_6:
	setp.ge.u32 	%p25, %r160, %r1;
	@%p25 bra 	$L__BB6_19;
	not.b32 	%r83, %r160;
	add.s32 	%r84, %r83, %r1;
	shr.u32 	%r85, %r84, 8;
	add.s32 	%r5, %r85, 1;
	and.b32  	%r6, %r5, 15;
	setp.lt.u32 	%p26, %r84, 3840;
	@%p26 bra 	$L__BB6_10;
	and.b32  	%r86, %r5, 33554416;
	neg.s32 	%r158, %r86;
	mul.wide.u32 	%rd43, %r160, 4;
	add.s64 	%rd44, %rd43, %rd2;
	add.s64 	%rd51, %rd44, 8192;
$L__BB6_9:
	.pragma "nounroll";
	ld.global.f32 	%f188, [%rd51+-8192];
	add.f32 	%f189, %f315, %f188;
	ld.global.f32 	%f190, [%rd51+-7168];
	add.f32 	%f191, %f189, %f190;
	ld.global.f32 	%f192, [%rd51+-6144];
	add.f32 	%f193, %f191, %f192;
	ld.global.f32 	%f194, [%rd51+-5120];
	add.f32 	%f195, %f193, %f194;
	ld.global.f32 	%f196, [%rd51+-4096];
	add.f32 	%f197, %f195, %f196;
	ld.global.f32 	%f198, [%rd51+-3072];
	add.f32 	%f199, %f197, %f198;
	ld.global.f32 	%f200, [%rd51+-2048];
	add.f32 	%f201, %f199, %f200;
	ld.global.f32 	%f202, [%rd51+-1024];
	add.f32 	%f203, %f201, %f202;
	ld.global.f32 	%f204, [%rd51];
	add.f32 	%f205, %f203, %f204;
	ld.global.f32 	%f206, [%rd51+1024];
	add.f32 	%f207, %f205, %f206;
	ld.global.f32 	%f208, [%rd51+2048];
	add.f32 	%f209, %f207, %f208;
	ld.global.f32 	%f210, [%rd51+3072];
	add.f32 	%f211, %f209, %f210;
	ld.global.f32 	%f212, [%rd51+4096];
	add.f32 	%f213, %f211, %f212;
	ld.global.f32 	%f214, [%rd51+5120];
	add.f32 	%f215, %f213, %f214;
	ld.global.f32 	%f216, [%rd51+6144];
	add.f32 	%f217, %f215, %f216;
	ld.global.f32 	%f218, [%rd51+7168];
	add.f32 	%f315, %f217, %f218;
	add.s32 	%r160, %r160, 4096;
	add.s32 	%r158, %r158, 16;
	add.s64 	%rd51, %rd51, 16384;
	setp.ne.s32 	%p27, %r158, 0;
	@%p27 bra 	$L__BB6_9;
$L__BB6_10:
	setp.eq.s32 	%p28, %r6, 0;
	@%p28 bra 	$L__BB6_19;
	and.b32  	%r13, %r5, 7;
	setp.lt.u32 	%p29, %r6, 8;
	@%p29 bra 	$L__BB6_13;
	mul.wide.s32 	%rd45, %r160, 4;
	add.s64 	%rd46, %rd2, %rd45;
	ld.global.f32 	%f220, [%rd46];
	add.f32 	%f221, %f315, %f220;
	ld.global.f32 	%f222, [%rd46+1024];
	add.f32 	%f223, %f221, %f222;
	ld.global.f32 	%f224, [%rd46+2048];
	add.f32 	%f225, %f223, %f224;
	ld.global.f32 	%f226, [%rd46+3072];
	add.f32 	%f227, %f225, %f226;
	ld.global.f32 	%f228, [%rd46+4096];
	add.f32 	%f229, %f227, %f228;
	ld.global.f32 	%f230, [%rd46+5120];
	add.f32 	%f231, %f229, %f230;
	ld.global.f32 	%f232, [%rd46+6144];
	add.f32 	%f233, %f231, %f232;
	ld.global.f32 	%f234, [%rd46+7168];
	add.f32 	%f315, %f233, %f234;
	add.s32 	%r160, %r160, 2048;
$L__BB6_13:
	setp.eq.s32 	%p30, %r13, 0;
	@%p30 bra 	$L__BB6_19;
	and.b32  	%r16, %r5, 3;
	setp.lt.u32 	%p31, %r13, 4;
	@%p31 bra 	$L__BB6_16;
	mul.wide.s32 	%rd47, %r160, 4;
	add.s64 	%rd48, %rd2, %rd47;
	ld.global.f32 	%f236, [%rd48];
	add.f32 	%f237, %f315, %f236;
	ld.global.f32 	%f238, [%rd48+1024];
	add.f32 	%f239, %f237, %f238;
	ld.global.f32 	%f240, [%rd48+2048];
	add.f32 	%f241, %f239, %f240;
	ld.global.f32 	%f242, [%rd48+3072];
	add.f32 	%f315, %f241, %f242;
	add.s32 	%r160, %r160, 1024;
$L__BB6_16:
	setp.eq.s32 	%p32, %r16, 0;
	@%p32 bra 	$L__BB6_19;
	neg.s32 	%r163, %r16;
$L__BB6_18:
	.pragma "nounroll";
	mul.wide.s32 	%rd49, %r160, 4;
	add.s64 	%rd50, %rd2, %rd49;
	ld.global.f32 	%f243, [%rd50];
	add.f32 	%f315, %f315, %f243;
	add.s32 	%r160, %r160, 256;
	add.s32 	%r163, %r163, 1;
	setp.ne.s32 	%p33, %r163, 0;
	@%p33 bra 	$L__BB6_18;
$L__BB6_19:
	setp.lt.u64 	%p34, %rd19, 256;
	@%p34 bra 	$L__BB6_24;
	// begin inline asm
	mov.u32 %r125, %laneid;
	// end inline asm
	mov.b32 	%r127, %f315;
	mov.b32 	%r128, 1;
	mov.b32 	%r149, 31;
	mov.b32 	%r150, -1;
	// begin inline asm
	shfl.sync.down.b32 %r126, %r127, %r128, %r149, %r150;
	// end inline asm
	setp.gt.s32 	%p50, %r125, 30;
	mov.b32 	%f278, %r126;
	add.f32 	%f279, %f315, %f278;
	selp.f32 	%f280, %f315, %f279, %p50;
	mov.b32 	%r132, %f280;
	mov.b32 	%r133, 2;
	// begin inline asm
	shfl.sync.down.b32 %r131, %r132, %r133, %r149, %r150;
	// end inline asm
	setp.gt.s32 	%p51, %r125, 29;
	mov.b32 	%f281, %r131;
	add.f32 	%f282, %f280, %f281;
	selp.f32 	%f283, %f280, %f282, %p51;
	mov.b32 	%r137, %f283;
	mov.b32 	%r138, 4;
	// begin inline asm
	shfl.sync.down.b32 %r136, %r137, %r138, %r149, %r150;
	// end inline asm
	setp.gt.s32 	%p52, %r125, 27;
	mov.b32 	%f284, %r136;
	add.f32 	%f285, %f283, %f284;
	selp.f32 	%f286, %f283, %f285, %p52;
	mov.b32 	%r142, %f286;
	mov.b32 	%r143, 8;
	// begin inline asm
	shfl.sync.down.b32 %r141, %r142, %r143, %r149, %r150;
	// end inline asm
	setp.gt.s32 	%p53, %r125, 23;
	mov.b32 	%f287, %r141;
	add.f32 	%f288, %f286, %f287;
	selp.f32 	%f289, %f286, %f288, %p53;
	mov.b32 	%r147, %f289;
	mov.b32 	%r148, 16;
	// begin inline asm
	shfl.sync.down.b32 %r146, %r147, %r148, %r149, %r150;
	// end inline asm
	setp.gt.s32 	%p54, %r125, 15;
	mov.b32 	%f290, %r146;
	add.f32 	%f16, %f289, %f290;
	selp.f32 	%f327, %f289, %f16, %p54;
	setp.ne.s32 	%p55, %r125, 0;
	@%p55 bra 	$L__BB6_22;
	shr.u32 	%r151, %r2, 3;
	and.b32  	%r152, %r151, 124;
	mov.u32 	%r153, _ZZN3cub18CUB_300001_SM_10006detail6reduce28DeviceReduceSingleTileKernelINS2_10policy_hubIfyN4cuda3std3__44plusIfEEE10Policy1000EN6thrust24THRUST_300001_SM_1000_NS6detail15normal_iteratorINSD_10device_ptrIfEEEEPdyS9_dfNS7_10__identityEEEvT0_T1_T2_T3_T4_T6_E12temp_storage;
	add.s32 	%r154, %r153, %r152;
	st.shared.f32 	[%r154+8], %f16;
$L__BB6_22:
	bar.sync 	0;
	setp.ne.s32 	%p56, %r2, 0;
	@%p56 bra 	$L__BB6_49;
	ld.shared.f32 	%f291, [_ZZN3cub18CUB_300001_SM_10006detail6reduce28DeviceReduceSingleTileKernelINS2_10policy_hubIfyN4cuda3std3__44plusIfEEE10Policy1000EN6thrust24THRUST_300001_SM_1000_NS6detail15normal_iteratorINSD_10device_ptrIfEEEEPdyS9_dfNS7_10__identityEEEvT0_T1_T2_T3_T4_T6_E12temp_storage+12];
	add.f32 	%f292, %f327, %f291;
	ld.shared.f32 	%f293, [_ZZN3cub18CUB_300001_SM_10006detail6reduce28DeviceReduceSingleTileKernelINS2_10policy_hubIfyN4cuda3std3__44plusIfEEE10Policy1000EN6thrust24THRUST_300001_SM_1000_NS6detail15normal_iteratorINSD_10device_ptrIfEEEEPdyS9_dfNS7_10__identityEEEvT0_T1_T2_T3_T4_T6_E12temp_storage+16];
	add.f32 	%f294, %f292, %f293;
	ld.shared.f32 	%f295, [_ZZN3cub18CUB_300001_SM_10006detail6reduce28DeviceReduceSingleTileKernelINS2_10policy_hubIfyN4cuda3std3__44plusIfEEE10Policy1000EN6thrust24THRUST_300001_SM_1000_NS6detail15normal_iteratorINSD_10device_ptrIfEEEEPdyS9_dfNS7_10__identityEEEvT0_T1_T2_T3_T4_T6_E12temp_storage+20];
	add.f32 	%f296, %f294, %f295;
	ld.shared.f32 	%f297, [_ZZN3cub18CUB_300001_SM_10006detail6reduce28DeviceReduceSingleTileKernelINS2_10policy_hubIfyN4cuda3std3__44plusIfEEE10Policy1000EN6thrust24THRUST_300001_SM_1000_NS6detail15normal_iteratorINSD_10device_ptrIfEEEEPdyS9_dfNS7_10__identityEEEvT0_T1_T2_T3_T4_T6_E12temp_storage+24];
	add.f32 	%f298, %f296, %f297;
	ld.shared.f32 	%f299, [_ZZN3cub18CUB_300001_SM_10006detail6reduce28DeviceReduceSingleTileKernelINS2_10policy_hubIfyN4cuda3std3__44plusIfEEE10Policy1000EN6thrust24THRUST_300001_SM_1000_NS6detail15normal_iteratorINSD_10device_ptrIfEEEEPdyS9_dfNS7_10__identityEEEvT0_T1_T2_T3_T4_T6_E12temp_storage+28];
	add.f32 	%f300, %f298, %f299;
	ld.shared.f32 	%f301, [_ZZN3cub18CUB_300001_SM_10006detail6reduce28DeviceReduceSingleTileKernelINS2_10policy_hubIfyN4cuda3std3__44plusIfEEE10Policy1000EN6thrust24THRUST_300001_SM_1000_NS6detail15normal_iteratorINSD_10device_ptrIfEEEEPdyS9_dfNS7_10__identityEEEvT0_T1_T2_T3_T4_T6_E12temp_storage+32];
	add.f32 	%f302, %f300, %f301;
	ld.shared.f32 	%f303, [_ZZN3cub18CUB_300001_SM_10006detail6reduce28DeviceReduceSingleTileKernelINS2_10policy_hubIfyN4cuda3std3__44plusIfEEE10Policy1000EN6thrust24THRUST_300001_SM_1000_NS6detail15normal_iteratorINSD_10device_ptrIfEEEEPdyS9_dfNS7_10__identityEEEvT0_T1_T2_T3_T4_T6_E12temp_storage+36];
	add.f32 	%f327, %f302, %f303;
	bra.uni 	$L__BB6_49;
$L__BB6_24:
	// begin inline asm
	mov.u32 %r87, %laneid;
	// end inline asm
	and.b32  	%r113, %r2, 992;
	add.s32 	%r114, %r113, 32;
	setp.gt.u32 	%p35, %r114, %r1;
	not.b32 	%r115, %r113;
	add.s32 	%r116, %r1, %r115;
	selp.b32 	%r111, %r116, 31, %p35;
	mov.b32 	%r89, %f315;
	mov.b32 	%r90, 1;
	mov.b32 	%r112, -1;
	// begin inline asm
	shfl.sync.down.b32 %r88, %r89, %r90, %r111, %r112;
	// end inline asm
	setp.lt.s32 	%p36, %r87, %r111;
	mov.b32 	%f244, %r88;
	add.f32 	%f245, %f315, %f244;
	selp.f32 	%f246, %f245, %f315, %p36;
	mov.b32 	%r94, %f246;
	mov.b32 	%r95, 2;
	// begin inline asm
	shfl.sync.down.b32 %r93, %r94, %r95, %r111, %r112;
	// end inline asm
	add.s32 	%r117, %r87, 2;
	setp.gt.s32 	%p37, %r117, %r111;
	mov.b32 	%f247, %r93;
	add.f32 	%f248, %f246, %f247;
	selp.f32 	%f249, %f246, %f248, %p37;
	mov.b32 	%r99, %f249;
	mov.b32 	%r100, 4;
	// begin inline asm
	shfl.sync.down.b32 %r98, %r99, %r100, %r111, %r112;
	// end inline asm
	add.s32 	%r118, %r87, 4;
	setp.gt.s32 	%p38, %r118, %r111;
	mov.b32 	%f250, %r98;
	add.f32 	%f251, %f249, %f250;
	selp.f32 	%f252, %f249, %f251, %p38;
	mov.b32 	%r104, %f252;
	mov.b32 	%r105, 8;
	// begin inline asm
	shfl.sync.down.b32 %r103, %r104, %r105, %r111, %r112;
	// end inline asm
	add.s32 	%r119, %r87, 8;
	setp.gt.s32 	%p39, %r119, %r111;
	mov.b32 	%f253, %r103;
	add.f32 	%f254, %f252, %f253;
	selp.f32 	%f255, %f252, %f254, %p39;
	mov.b32 	%r109, %f255;
	mov.b32 	%r110, 16;
	// begin inline asm
	shfl.sync.down.b32 %r108, %r109, %r110, %r111, %r112;
	// end inline asm
	add.s32 	%r120, %r87, 16;
	setp.gt.s32 	%p40, %r120, %r111;
	mov.b32 	%f256, %r108;
	add.f32 	%f257, %f255, %f256;
	selp.f32 	%f327, %f255, %f257, %p40;
	setp.ne.s32 	%p41, %r87, 0;
	@%p41 bra 	$L__BB6_26;
	shr.u32 	%r121, %r2, 3;
	and.b32  	%r122, %r121, 124;
	mov.u32 	%r123, _ZZN3cub18CUB_300001_SM_10006detail6reduce28DeviceReduceSingleTileKernelINS2_10policy_hubIfyN4cuda3std3__44plusIfEEE10Policy1000EN6thrust24THRUST_300001_SM_1000_NS6detail15normal_iteratorINSD_10device_ptrIfEEEEPdyS9_dfNS7_10__identityEEEvT0_T1_T2_T3_T4_T6_E12temp_storage;
	add.s32 	%r124, %r123, %r122;
	st.shared.f32 	[%r124+8], %f327;
$L__BB6_26:
	bar.sync 	0;
	setp.ne.s32 	%p42, %r2, 0;
	@%p42 bra 	$L__BB6_49;
	setp.gt.u64 	%p43, %rd19, 32;
	ld.shared.f32 	%f258, [_ZZN3cub18CUB_300001_SM_10006detail6reduce28DeviceReduceSingleTileKernelINS2_10policy_hubIfyN4cuda3std3__44plusIfEEE10Policy1000EN6thrust24THRUST_300001_SM_1000_NS6detail15normal_iteratorINSD_10device_ptrIfEEEEPdyS9_dfNS7_10__identityEEEvT0_T1_T2_T3_T4_T6_E12temp_storage+12];
	add.f32 	%f259, %f327, %f258;
	selp.f32 	%f260, %f259, %f327, %p43;
	setp.gt.u64 	%p44, %rd19, 64;
	ld.shared.f32 	%f261, [_ZZN3cub18CUB_300001_SM_10006detail6reduce28DeviceReduceSingleTileKernelINS2_10policy_hubIfyN4cuda3std3__44plusIfEEE10Policy1000EN6thrust24THRUST_300001_SM_1000_NS6detail15normal_iteratorINSD_10device_ptrIfEEEEPdyS9_dfNS7_10__identityEEEvT0_T1_T2_T3_T4_T6_E12temp_storage+16];
	add.f32 	%f262, %f261, %f260;
	selp.f32 	%f263, %f262, %f260, %p44;
	setp.gt.u64 	%p45, %rd19, 96;
	ld.shared.f32 	%f264, [_ZZN3cub18CUB_300001_SM_10006detail6reduce28DeviceReduceSingleTileKernelINS2_10policy_hubIfyN4cuda3std3__44plusIfEEE10Policy1000EN6thrust24THRUST_300001_SM_1000_NS6detail15normal_iteratorINSD_10device_ptrIfEEEEPdyS9_dfNS7_10__identityEEEvT0_T1_T2_T3_T4_T6_E12temp_storage+20];
	add.f32 	%f265, %f264, %f263;
	selp.f32 	%f266, %f265, %f263, %p45;
	setp.gt.u64 	%p46, %rd19, 128;
	ld.shared.f32 	%f267, [_ZZN3cub18CUB_300001_SM_10006detail6reduce28DeviceReduceSingleTileKernelINS2_10policy_hubIfyN4cuda3std3__44plusIfEEE10Policy1000EN6thrust24THRUST_300001_SM_1000_NS6detail15normal_iteratorINSD_10device_ptrIfEEEEPdyS9_dfNS7_10__identityEEEvT0_T1_T2_T3_T4_T6_E12temp_storage+24];
	add.f32 	%f268, %f267, %f266;
	selp.f32 	%f269, %f268, %f266, %p46;
	setp.gt.u64 	%p47, %rd19, 160;
	ld.shared.f32 	%f270, [_ZZN3cub18CUB_300001_SM_10006detail6reduce28DeviceReduceSingleTileKernelINS2_10policy_hubIfyN4cuda3std3__44plusIfEEE10Policy1000EN6thrust24THRUST_300001_SM_1000_NS6detail15normal_iteratorINSD_10device_ptrIfEEEEPdyS9_dfNS7_10__identityEEEvT0_T1_T2_T3_T4_T6_E12temp_storage+28];
	add.f32 	%f271, %f270, %f269;
	selp.f32 	%f272, %f271, %f269, %p47;
	setp.gt.u64 	%p48, %rd19, 192;
	ld.shared.f32 	%f273, [_ZZN3cub18CUB_300001_SM_10006detail6reduce28DeviceReduceSingleTileKernelINS2_10policy_hubIfyN4cuda3std3__44plusIfEEE10Policy1000EN6thrust24THRUST_300001_SM_1000_NS6detail15normal_iteratorINSD_10device_ptrIfEEEEPdyS9_dfNS7_10__identityEEEvT0_T1_T2_T3_T4_T6_E12temp_storage+32];
	add.f32 	%f274, %f273, %f272;
	selp.f32 	%f275, %f274, %f272, %p48;
	setp.gt.u64 	%p49, %rd19, 224;
	ld.shared.f32 	%f276, [_ZZN3cub18CUB_300001_SM_10006detail6reduce28DeviceReduceSingleTileKernelINS2_10policy_hubIfyN4cuda3std3__44plusIfEEE10Policy1000EN6thrust24THRUST_300001_SM_1000_NS6detail15normal_iteratorINSD_10device_ptrIfEEEEPdyS9_dfNS7_10__identityEEEvT0_T1_T2_T3_T4_T6_E12temp_storage+36];
	add.f32 	%f277, %f276, %f275;
	selp.f32 	%f327, %f277, %f275, %p49;
	bra.uni 	$L__BB6_49;
$L__BB6_28:
	mov.u32 	%r24, %tid.x;
	cvt.u64.u32 	%rd6, %r24;
	mul.wide.u32 	%rd22, %r24, 4;
	add.s64 	%rd7, %rd2, %rd22;
	ld.global.f32 	%f42, [%rd7];
	ld.global.f32 	%f43, [%rd7+1024];
	ld.global.f32 	%f44, [%rd7+2048];
	ld.global.f32 	%f45, [%rd7+3072];
	ld.global.f32 	%f46, [%rd7+4096];
	ld.global.f32 	%f47, [%rd7+5120];
	ld.global.f32 	%f48, [%rd7+6144];
	ld.global.f32 	%f49, [%rd7+7168];
	ld.global.f32 	%f50, [%rd7+8192];
	ld.global.f32 	%f51, [%rd7+9216];
	ld.global.f32 	%f52, [%rd7+10240];
	ld.global.f32 	%f53, [%rd7+11264];
	ld.global.f32 	%f54, [%rd7+12288];
	ld.global.f32 	%f55, [%rd7+13312];
	ld.global.f32 	%f56, [%rd7+14336];
	ld.global.f32 	%f57, [%rd7+15360];
	add.f32 	%f58, %f42, %f43;
	add.f32 	%f59, %f44, %f45;
	add.f32 	%f60, %f46, %f47;
	add.f32 	%f61, %f48, %f49;
	add.f32 	%f62, %f50, %f51;
	add.f32 	%f63, %f52, %f53;
	add.f32 	%f64, %f54, %f55;
	add.f32 	%f65, %f56, %f57;
	add.f32 	%f66, %f58, %f59;
	add.f32 	%f67, %f60, %f61;
	add.f32 	%f68, %f62, %f63;
	add.f32 	%f69, %f64, %f65;
	add.f32 	%f70, %f66, %f67;
	add.f32 	%f71, %f68, %f69;
	add.f32 	%f326, %f70, %f71;
	add.s64 	%rd8, %rd19, -4096;
	setp.lt.u64 	%p3, %rd8, 4096;
	mov.b64 	%rd53, 4096;
	@%p3 bra 	$L__BB6_32;
	mov.b64 	%rd53, 4096;
$L__BB6_30:
	shl.b64 	%rd24, %rd53, 2;
	add.s64 	%rd25, %rd7, %rd24;
	ld.global.f32 	%f72, [%rd25];
	ld.global.f32 	%f73, [%rd25+1024];
	ld.global.f32 	%f74, [%rd25+2048];
	ld.global.f32 	%f75, [%rd25+3072];
	ld.global.f32 	%f76, [%rd25+4096];
	ld.global.f32 	%f77, [%rd25+5120];
	ld.global.f32 	%f78, [%rd25+6144];
	ld.global.f32 	%f79, [%rd25+7168];
	ld.global.f32 	%f80, [%rd25+8192];
	ld.global.f32 	%f81, [%rd25+9216];
	ld.global.f32 	%f82, [%rd25+10240];
	ld.global.f32 	%f83, [%rd25+11264];
	ld.global.f32 	%f84, [%rd25+12288];
	ld.global.f32 	%f85, [%rd25+13312];
	ld.global.f32 	%f86, [%rd25+14336];
	ld.global.f32 	%f87, [%rd25+15360];
	add.f32 	%f88, %f326, %f72;
	add.f32 	%f89, %f73, %f74;
	add.f32 	%f90, %f75, %f76;
	add.f32 	%f91, %f77, %f78;
	add.f32 	%f92, %f79, %f80;
	add.f32 	%f93, %f81, %f82;
	add.f32 	%f94, %f83, %f84;
	add.f32 	%f95, %f85, %f86;
	add.f32 	%f96, %f88, %f89;
	add.f32 	%f97, %f90, %f91;
	add.f32 	%f98, %f92, %f93;
	add.f32 	%f99, %f94, %f95;
	add.f32 	%f100, %f96, %f97;
	add.f32 	%f101, %f98, %f99;
	add.f32 	%f102, %f100, %f101;
	add.f32 	%f326, %f102, %f87;
	sub.s64 	%rd26, %rd19, %rd53;
	setp.lt.u64 	%p4, %rd26, 4096;
	@%p4 bra 	$L__BB6_45;
	add.s64 	%rd53, %rd53, 4096;
	setp.le.u64 	%p5, %rd53, %rd8;
	@%p5 bra 	$L__BB6_30;
$L__BB6_32:
	setp.le.u64 	%p6, %rd19, %rd53;
	cvt.u32.u64 	%r42, %rd53;
	cvt.u32.u64 	%r43, %rd19;
	sub.s32 	%r44, %r43, %r42;
	setp.ge.s32 	%p7, %r24, %r44;
	or.pred  	%p8, %p6, %p7;
	@%p8 bra 	$L__BB6_45;
	not.b32 	%r47, %r24;
	add.s32 	%r48, %r47, %r43;
	sub.s32 	%r50, %r48, %r42;
	shr.u32 	%r51, %r50, 8;
	add.s32 	%r25, %r51, 1;
	and.b32  	%r26, %r25, 15;
	setp.lt.u32 	%p9, %r50, 3840;
	mov.u32 	%r167, %r24;
	@%p9 bra 	$L__BB6_36;
	and.b32  	%r52, %r25, 33554416;
	neg.s32 	%r165, %r52;
	add.s64 	%rd27, %rd53, %rd6;
	shl.b64 	%rd28, %rd27, 2;
	add.s64 	%rd29, %rd28, %rd2;
	add.s64 	%rd54, %rd29, 8192;
	mov.u32 	%r167, %r24;
$L__BB6_35:
	.pragma "nounroll";
	ld.global.f32 	%f104, [%rd54+-8192];
	add.f32 	%f105, %f326, %f104;
	ld.global.f32 	%f106, [%rd54+-7168];
	add.f32 	%f107, %f105, %f106;
	ld.global.f32 	%f108, [%rd54+-6144];
	add.f32 	%f109, %f107, %f108;
	ld.global.f32 	%f110, [%rd54+-5120];
	add.f32 	%f111, %f109, %f110;
	ld.global.f32 	%f112, [%rd54+-4096];
	add.f32 	%f113, %f111, %f112;
	ld.global.f32 	%f114, [%rd54+-3072];
	add.f32 	%f115, %f113, %f114;
	ld.global.f32 	%f116, [%rd54+-2048];
	add.f32 	%f117, %f115, %f116;
	ld.global.f32 	%f118, [%rd54+-1024];
	add.f32 	%f119, %f117, %f118;
	ld.global.f32 	%f120, [%rd54];
	add.f32 	%f121, %f119, %f120;
	ld.global.f32 	%f122, [%rd54+1024];
	add.f32 	%f123, %f121, %f122;
	ld.global.f32 	%f124, [%rd54+2048];
	add.f32 	%f125, %f123, %f124;
	ld.global.f32 	%f126, [%rd54+3072];
	add.f32 	%f127, %f125, %f126;
	ld.global.f32 	%f128, [%rd54+4096];
	add.f32 	%f129, %f127, %f128;
	ld.global.f32 	%f130, [%rd54+5120];
	add.f32 	%f131, %f129, %f130;
	ld.global.f32 	%f132, [%rd54+6144];
	add.f32 	%f133, %f131, %f132;
	ld.global.f32 	%f134, [%rd54+7168];
	add.f32 	%f326, %f133, %f134;
	add.s32 	%r167, %r167, 4096;
	add.s32 	%r165, %r165, 16;
	add.s64 	%rd54, %rd54, 16384;
	setp.ne.s32 	%p10, %r165, 0;
	@%p10 bra 	$L__BB6_35;
$L__BB6_36:
	setp.eq.s32 	%p11, %r26, 0;
	@%p11 bra 	$L__BB6_45;
	and.b32  	%r33, %r25, 7;
	setp.lt.u32 	%p12, %r26, 8;
	@%p12 bra 	$L__BB6_39;
	cvt.u64.u32 	%rd30, %r167;
	add.s64 	%rd31, %rd53, %rd30;
	shl.b64 	%rd32, %rd31, 2;
	add.s64 	%rd33, %rd2, %rd32;
	ld.global.f32 	%f136, [%rd33];
	add.f32 	%f137, %f326, %f136;
	ld.global.f32 	%f138, [%rd33+1024];
	add.f32 	%f139, %f137, %f138;
	ld.global.f32 	%f140, [%rd33+2048];
	add.f32 	%f141, %f139, %f140;
	ld.global.f32 	%f142, [%rd33+3072];
	add.f32 	%f143, %f141, %f142;
	ld.global.f32 	%f144, [%rd33+4096];
	add.f32 	%f145, %f143, %f144;
	ld.global.f32 	%f146, [%rd33+5120];
	add.f32 	%f147, %f145, %f146;
	ld.global.f32 	%f148, [%rd33+6144];
	add.f32 	%f149, %f147, %f148;
	ld.global.f32 	%f150, [%rd33+7168];
	add.f32 	%f326, %f149, %f150;
	add.s32 	%r167, %r167, 2048;
$L__BB6_39:
	setp.eq.s32 	%p13, %r33, 0;
	@%p13 bra 	$L__BB6_45;
	and.b32  	%r36, %r25, 3;
	setp.lt.u32 	%p14, %r33, 4;
	@%p14 bra 	$L__BB6_42;
	cvt.u64.u32 	%rd34, %r167;
	add.s64 	%rd35, %rd53, %rd34;
	shl.b64 	%rd36, %rd35, 2;
	add.s64 	%rd37, %rd2, %rd36;
	ld.global.f32 	%f152, [%rd37];
	add.f32 	%f153, %f326, %f152;
	ld.global.f32 	%f154, [%rd37+1024];
	add.f32 	%f155, %f153, %f154;
	ld.global.f32 	%f156, [%rd37+2048];
	add.f32 	%f157, %f155, %f156;
	ld.global.f32 	%f158, [%rd37+3072];
	add.f32 	%f326, %f157, %f158;
	add.s32 	%r167, %r167, 1024;
$L__BB6_42:
	setp.eq.s32 	%p15, %r36, 0;
	@%p15 bra 	$L__BB6_45;
	cvt.u64.u32 	%rd38, %r167;
	add.s64 	%rd39, %rd53, %rd38;
	shl.b64 	%rd40, %rd39, 2;
	add.s64 	%rd55, %rd2, %rd40;
	neg.s32 	%r170, %r36;
$L__BB6_44:
	.pragma "nounroll";
	ld.global.f32 	%f159, [%rd55];
	add.f32 	%f326, %f326, %f159;
	add.s64 	%rd55, %rd55, 1024;
	add.s32 	%r170, %r170, 1;
	setp.ne.s32 	%p16, %r170, 0;
	@%p16 bra 	$L__BB6_44;
$L__BB6_45:
	// begin inline asm
	mov.u32 %r53, %laneid;
	// end inline asm
	mov.b32 	%r55, %f326;
	mov.b32 	%r56, 1;
	mov.b32 	%r77, 31;
	mov.b32 	%r78, -1;
	// begin inline asm
	shfl.sync.down.b32 %r54, %r55, %r56, %r77, %r78;
	// end inline asm
	setp.gt.s32 	%p17, %r53, 30;
	mov.b32 	%f160, %r54;
	add.f32 	%f161, %f326, %f160;
	selp.f32 	%f162, %f326, %f161, %p17;
	mov.b32 	%r60, %f162;
	mov.b32 	%r61, 2;
	// begin inline asm
	shfl.sync.down.b32 %r59, %r60, %r61, %r77, %r78;
	// end inline asm
	setp.gt.s32 	%p18, %r53, 29;
	mov.b32 	%f163, %r59;
	add.f32 	%f164, %f162, %f163;
	selp.f32 	%f165, %f162, %f164, %p18;
	mov.b32 	%r65, %f165;
	mov.b32 	%r66, 4;
	// begin inline asm
	shfl.sync.down.b32 %r64, %r65, %r66, %r77, %r78;
	// end inline asm
	setp.gt.s32 	%p19, %r53, 27;
	mov.b32 	%f166, %r64;
	add.f32 	%f167, %f165, %f166;
	selp.f32 	%f168, %f165, %f167, %p19;
	mov.b32 	%r70, %f168;
	mov.b32 	%r71, 8;
	// begin inline asm
	shfl.sync.down.b32 %r69, %r70, %r71, %r77, %r78;
	// end inline asm
	setp.gt.s32 	%p20, %r53, 23;
	mov.b32 	%f169, %r69;
	add.f32 	%f170, %f168, %f169;
	selp.f32 	%f171, %f168, %f170, %p20;
	mov.b32 	%r75, %f171;
	mov.b32 	%r76, 16;
	// begin inline asm
	shfl.sync.down.b32 %r74, %r75, %r76, %r77, %r78;
	// end inline asm
	setp.gt.s32 	%p21, %r53, 15;
	mov.b32 	%f172, %r74;
	add.f32 	%f38, %f171, %f172;
	selp.f32 	%f327, %f171, %f38, %p21;
	setp.ne.s32 	%p22, %r53, 0;
	@%p22 bra 	$L__BB6_47;
	shr.u32 	%r79, %r24, 3;
	and.b32  	%r80, %r79, 124;
	mov.u32 	%r81, _ZZN3cub18CUB_300001_SM_10006detail6reduce28DeviceReduceSingleTileKernelINS2_10policy_hubIfyN4cuda3std3__44plusIfEEE10Policy1000EN6thrust24THRUST_300001_SM_1000_NS6detail15normal_iteratorINSD_10device_ptrIfEEEEPdyS9_dfNS7_10__identityEEEvT0_T1_T2_T3_T4_T6_E12temp_storage;
	add.s32 	%r82, %r81, %r80;
	st.shared.f32 	[%r82+8], %f38;
$L__BB6_47:
	bar.sync 	0;
	setp.ne.s32 	%p23, %r24, 0;
	@%p23 bra 	$L__BB6_49;
	ld.shared.f32 	%f173, [_ZZN3cub18CUB_300001_SM_10006detail6reduce28DeviceReduceSingleTileKernelINS2_10policy_hubIfyN4cuda3std3__44plusIfEEE10Policy1000EN6thrust24THRUST_300001_SM_1000_NS6detail15normal_iteratorINSD_10device_ptrIfEEEEPdyS9_dfNS7_10__identityEEEvT0_T1_T2_T3_T4_T6_E12temp_storage+12];
	add.f32 	%f174, %f327, %f173;
	ld.shared.f32 	%f175, [_ZZN3cub18CUB_300001_SM_10006detail6reduce28DeviceReduceSingleTileKernelINS2_10policy_hubIfyN4cuda3std3__44plusIfEEE10Policy1000EN6thrust24THRUST_300001_SM_1000_NS6detail15normal_iteratorINSD_10device_ptrIfEEEEPdyS9_dfNS7_10__identityEEEvT0_T1_T2_T3_T4_T6_E12temp_storage+16];
	add.f32 	%f176, %f174, %f175;
	ld.shared.f32 	%f177, [_ZZN3cub18CUB_300001_SM_10006detail6reduce28DeviceReduceSingleTileKernelINS2_10policy_hubIfyN4cuda3std3__44plusIfEEE10Policy1000EN6thrust24THRUST_300001_SM_1000_NS6detail15normal_iteratorINSD_10device_ptrIfEEEEPdyS9_dfNS7_10__identityEEEvT0_T1_T2_T3_T4_T6_E12temp_storage+20];
	add.f32 	%f178, %f176, %f177;
	ld.shared.f32 	%f179, [_ZZN3cub18CUB_300001_SM_10006detail6reduce28DeviceReduceSingleTileKernelINS2_10policy_hubIfyN4cuda3std3__44plusIfEEE10Policy1000EN6thrust24THRUST_300001_SM_1000_NS6detail15normal_iteratorINSD_10device_ptrIfEEEEPdyS9_dfNS7_10__identityEEEvT0_T1_T2_T3_T4_T6_E12temp_storage+24];
	add.f32 	%f180, %f178, %f179;
	ld.shared.f32 	%f181, [_ZZN3cub18CUB_300001_SM_10006detail6reduce28DeviceReduceSingleTileKernelINS2_10policy_hubIfyN4cuda3std3__44plusIfEEE10Policy1000EN6thrust24THRUST_300001_SM_1000_NS6detail15normal_iteratorINSD_10device_ptrIfEEEEPdyS9_dfNS7_10__identityEEEvT0_T1_T2_T3_T4_T6_E12temp_storage+28];
	add.f32 	%f182, %f180, %f181;
	ld.shared.f32 	%f183, [_ZZN3cub18CUB_300001_SM_10006detail6reduce28DeviceReduceSingleTileKernelINS2_10policy_hubIfyN4cuda3std3__44plusIfEEE10Policy1000EN6thrust24THRUST_300001_SM_1000_NS6detail15normal_iteratorINSD_10device_ptrIfEEEEPdyS9_dfNS7_10__identityEEEvT0_T1_T2_T3_T4_T6_E12temp_storage+32];
	add.f32 	%f184, %f182, %f183;
	ld.shared.f32 	%f185, [_ZZN3cub18CUB_300001_SM_10006detail6reduce28DeviceReduceSingleTileKernelINS2_10policy_hubIfyN4cuda3std3__44plusIfEEE10Policy1000EN6thrust24THRUST_300001_SM_1000_NS6detail15normal_iteratorINSD_10device_ptrIfEEEEPdyS9_dfNS7_10__identityEEEvT0_T1_T2_T3_T4_T6_E12temp_storage+36];
	add.f32 	%f327, %f184, %f185;
$L__BB6_49:
	mov.u32 	%r155, %tid.x;
	setp.ne.s32 	%p57, %r155, 0;
	@%p57 bra 	$L__BB6_51;
	cvt.rn.f32.f64 	%f304, %fd1;
	add.f32 	%f305, %f327, %f304;
	cvt.f64.f32 	%fd2, %f305;
	st.global.f64 	[%rd1], %fd2;
$L__BB6_51:
	ret;

}
	// .globl	_ZN3cub18CUB_300001_SM_10006detail6reduce18DeviceReduceKernelINS2_10policy_hubIfyN4cuda3std3__44plusIfEEE10Policy1000EN6thrust24THRUST_300001_SM_1000_NS6detail15normal_iteratorINSD_10device_ptrIfEEEEyS9_fNS7_10__identityEEEvT0_PT3_T1_NS0_13GridEvenShareISN_EET2_T4_
.visible .entry _ZN3cub18CUB_300001_SM_10006detail6reduce18DeviceReduceKernelINS2_10policy_hubIfyN4cuda3std3__44plusIfEEE10Policy1000EN6thrust24THRUST_300001_SM_1000_NS6detail15normal_iteratorINSD_10device_ptrIfEEEEyS9_fNS7_10__identityEEEvT0_PT3_T1_NS0_13GridEvenShareISN_EET2_T4_(
	.param .align 8 .b8 _ZN3cub18CUB_300001_SM_10006detail6reduce18DeviceReduceKernelINS2_10policy_hubIfyN4cuda3std3__44plusIfEEE10Policy1000EN6thrust24THRUST_300001_SM_1000_NS6detail15normal_iteratorINSD_10device_ptrIfEEEEyS9_fNS7_10__identityEEEvT0_PT3_T1_NS0_13GridEvenShareISN_EET2_T4__param_0[8],
	.param .u64 .ptr .align 1 _ZN3cub18CUB_300001_SM_10006detail6reduce18DeviceReduceKernelINS2_10policy_hubIfyN4cuda3std3__44plusIfEEE10Policy1000EN6thrust24THRUST_300001_SM_1000_NS6detail15normal_iteratorINSD_10device_ptrIfEEEEyS9_fNS7_10__identityEEEvT0_PT3_T1_NS0_13GridEvenShareISN_EET2_T4__param_1,
	.param .u64 _ZN3cub18CUB_300001_SM_10006detail6reduce18DeviceReduceKernelINS2_10policy_hubIfyN4cuda3std3__44plusIfEEE10Policy1000EN6thrust24THRUST_300001_SM_1000_NS6detail15normal_iteratorINSD_10device_ptrIfEEEEyS9_fNS7_10__identityEEEvT0_PT3_T1_NS0_13GridEvenShareISN_EET2_T4__param_2,
	.param .align 8 .b8 _ZN3cub18CUB_300001_SM_10006detail6reduce18DeviceReduceKernelINS2_10policy_hubIfyN4cuda3std3__44plusIfEEE10Policy1000EN6thrust24THRUST_300001_SM_1000_NS6detail15normal_iteratorINSD_10device_ptrIfEEEEyS9_fNS7_10__identityEEEvT0_PT3_T1_NS0_13GridEvenShareISN_EET2_T4__param_3[72],
	.param .align 1 .b8 _ZN3cub18CUB_300001_SM_10006detail6reduce18DeviceReduceKernelINS2_10policy_hubIfyN4cuda3std3__44plusIfEEE10Policy1000EN6thrust24THRUST_300001_SM_1000_NS6detail15normal_iteratorINSD_10device_ptrIfEEEEyS9_fNS7_10__identityEEEvT0_PT3_T1_NS0_13GridEvenShareISN_EET2_T4__param_4[1],
	.param .align 1 .b8 _ZN3cub18CUB_300001_SM_10006detail6reduce18DeviceReduceKernelINS2_10policy_hubIfyN4cuda3std3__44plusIfEEE10Policy1000EN6thrust24THRUST_300001_SM_1000_NS6detail15normal_iteratorINSD_10device_ptrIfEEEEyS9_fNS7_10__identityEEEvT0_PT3_T1_NS0_13GridEvenShareISN_EET2_T4__param_5[1]
)
.maxntid 256
{
	.reg .pred 	%p<57>;
	.reg .b16 	%rs<4>;
	.reg .b32 	%r<206>;
	.reg .b32 	%f<324>;
	.reg .b64 	%rd<78>;
	// demoted variable
	.shared .align 4 .b8 _ZZN3cub18CUB_300001_SM_10006detail6reduce18DeviceReduceKernelINS2_10policy_hubIfyN4cuda3std3__44plusIfEEE10Policy1000EN6thrust24THRUST_300001_SM_1000_NS6detail15normal_iteratorINSD_10device_ptrIfEEEEyS9_fNS7_10__identityEEEvT0_PT3_T1_NS0_13GridEvenShareISN_EET2_T4_E12temp_storage[44];
	ld.param.u64 	%rd1, [_ZN3cub18CUB_300001_SM_10006detail6reduce18DeviceReduceKernelINS2_10policy_hubIfyN4cuda3std3__44plusIfEEE10Policy1000EN6thrust24THRUST_300001_SM_1000_NS6detail15normal_iteratorINSD_10device_ptrIfEEEEyS9_fNS7_10__identityEEEvT0_PT3_T1_NS0_13GridEvenShareISN_EET2_T4__param_3+32];
	ld.param.u32 	%r1, [_ZN3cub18CUB_300001_SM_10006detail6reduce18DeviceReduceKernelINS2_10policy_hubIfyN4cuda3std3__44plusIfEEE10Policy1000EN6thrust24THRUST_300001_SM_1000_NS6detail15normal_iteratorINSD_10device_ptrIfEEEEyS9_fNS7_10__identityEEEvT0_PT3_T1_NS0_13GridEvenShareISN_EET2_T4__param_3+40];
	ld.param.u64 	%rd25, [_ZN3cub18CUB_300001_SM_10006detail6reduce18DeviceReduceKernelINS2_10policy_hubIfyN4cuda3std3__44plusIfEEE10Policy1000EN6thrust24THRUST_300001_SM_1000_NS6detail15normal_iteratorINSD_10device_ptrIfEEEEyS9_fNS7_10__identityEEEvT0_PT3_T1_NS0_13GridEvenShareISN_EET2_T4__param_0];
	cvta.to.global.u64 	%rd2, %rd25;
	mov.u32 	%r2, %ctaid.x;
	shl.b32 	%r50, %r1, 12;
	cvt.s64.s32 	%rd3, %r50;
	shl.b32 	%r51, %r2, 12;
	cvt.u64.u32 	%rd4, %r51;
	sub.s64 	%rd5, %rd1, %rd4;
	setp.gt.u64 	%p1, %rd5, 4095;
	@%p1 bra 	$L__BB7_25;
	cvt.u32.u64 	%r112, %rd4;
	cvt.u32.u64 	%r3, %rd1;
	sub.s32 	%r4, %r3, %r112;
	mov.u32 	%r5, %tid.x;
	setp.ge.s32 	%p23, %r5, %r4;
	mov.f32 	%f312, 0f00000000;
	mov.u32 	%r193, %r5;
	@%p23 bra 	$L__BB7_3;
	add.s32 	%r114, %r112, %r5;
	mul.wide.u32 	%rd51, %r114, 4;
	add.s64 	%rd52, %rd2, %rd51;
	ld.global.f32 	%f312, [%rd52];
	add.s32 	%r193, %r5, 256;
$L__BB7_3:
	setp.ge.s32 	%p24, %r193, %r4;
	@%p24 bra 	$L__BB7_16;
	not.b32 	%r116, %r193;
	add.s32 	%r117, %r116, %r3;
	sub.s32 	%r118, %r117, %r112;
	shr.u32 	%r119, %r118, 8;
	add.s32 	%r8, %r119, 1;
	and.b32  	%r9, %r8, 15;
	setp.lt.u32 	%p25, %r118, 3840;
	@%p25 bra 	$L__BB7_7;
	and.b32  	%r120, %r8, 33554416;
	neg.s32 	%r191, %r120;
	mul.wide.u32 	%rd53, %r2, 16384;
	mul.wide.u32 	%rd54, %r193, 4;
	or.b64  	%rd55, %rd53, %rd54;
	add.s64 	%rd56, %rd55, %rd2;
	add.s64 	%rd72, %rd56, 8192;
$L__BB7_6:
	.pragma "nounroll";
	ld.global.f32 	%f187, [%rd72+-8192];
	add.f32 	%f188, %f312, %f187;
	ld.global.f32 	%f189, [%rd72+-7168];
	add.f32 	%f190, %f188, %f189;
	ld.global.f32 	%f191, [%rd72+-6144];
	add.f32 	%f192, %f190, %f191;
	ld.global.f32 	%f193, [%rd72+-5120];
	add.f32 	%f194, %f192, %f193;
	ld.global.f32 	%f195, [%rd72+-4096];
	add.f32 	%f196, %f194, %f195;
	ld.global.f32 	%f197, [%rd72+-3072];
	add.f32 	%f198, %f196, %f197;
	ld.global.f32 	%f199, [%rd72+-2048];
	add.f32 	%f200, %f198, %f199;
	ld.global.f32 	%f201, [%rd72+-1024];
	add.f32 	%f202, %f200, %f201;
	ld.global.f32 	%f203, [%rd72];
	add.f32 	%f204, %f202, %f203;
	ld.global.f32 	%f205, [%rd72+1024];
	add.f32 	%f206, %f204, %f205;
	ld.global.f32 	%f207, [%rd72+2048];
	add.f32 	%f208, %f206, %f207;
	ld.global.f32 	%f209, [%rd72+3072];
	add.f32 	%f210, %f208, %f209;
	ld.global.f32 	%f211, [%rd72+4096];
	add.f32 	%f212, %f210, %f211;
	ld.global.f32 	%f213, [%rd72+5120];
	add.f32 	%f214, %f212, %f213;
	ld.global.f32 	%f215, [%rd72+6144];
	add.f32 	%f216, %f214, %f215;
	ld.global.f32 	%f217, [%rd72+7168];
	add.f32 	%f312, %f216, %f217;
	add.s32 	%r193, %r193, 4096;
	add.s32 	%r191, %r191, 16;
	add.s64 	%rd72, %rd72, 16384;
	setp.ne.s32 	%p26, %r191, 0;
	@%p26 bra 	$L__BB7_6;
$L__BB7_7:
	setp.eq.s32 	%p27, %r9, 0;
	@%p27 bra 	$L__BB7_16;
	and.b32  	%r16, %r8, 7;
	setp.lt.u32 	%p28, %r9, 8;
	@%p28 bra 	$L__BB7_10;
	cvt.s64.s32 	%rd57, %r193;
	add.s64 	%rd58, %rd57, %rd4;
	shl.b64 	%rd59, %rd58, 2;
	add.s64 	%rd60, %rd2, %rd59;
	ld.global.f32 	%f219, [%rd60];
	add.f32 	%f220, %f312, %f219;
	ld.global.f32 	%f221, [%rd60+1024];
	add.f32 	%f222, %f220, %f221;
	ld.global.f32 	%f223, [%rd60+2048];
	add.f32 	%f224, %f222, %f223;
	ld.global.f32 	%f225, [%rd60+3072];
	add.f32 	%f226, %f224, %f225;
	ld.global.f32 	%f227, [%rd60+4096];
	add.f32 	%f228, %f226, %f227;
	ld.global.f32 	%f229, [%rd60+5120];
	add.f32 	%f230, %f228, %f229;
	ld.global.f32 	%f231, [%rd60+6144];
	add.f32 	%f232, %f230, %f231;
	ld.global.f32 	%f233, [%rd60+7168];
	add.f32 	%f312, %f232, %f233;
	add.s32 	%r193, %r193, 2048;
$L__BB7_10:
	setp.eq.s32 	%p29, %r16, 0;
	@%p29 bra 	$L__BB7_16;
	and.b32  	%r19, %r8, 3;
	setp.lt.u32 	%p30, %r16, 4;
	@%p30 bra 	$L__BB7_13;
	cvt.s64.s32 	%rd61, %r193;
	add.s64 	%rd62, %rd61, %rd4;
	shl.b64 	%rd63, %rd62, 2;
	add.s64 	%rd64, %rd2, %rd63;
	ld.global.f32 	%f235, [%rd64];
	add.f32 	%f236, %f312, %f235;
	ld.global.f32 	%f237, [%rd64+1024];
	add.f32 	%f238, %f236, %f237;
	ld.global.f32 	%f239, [%rd64+2048];
	add.f32 	%f240, %f238, %f239;
	ld.global.f32 	%f241, [%rd64+3072];
	add.f32 	%f312, %f240, %f241;
	add.s32 	%r193, %r193, 1024;
$L__BB7_13:
	setp.eq.s32 	%p31, %r19, 0;
	@%p31 bra 	$L__BB7_16;
	mul.wide.u32 	%rd65, %r2, 16384;
	add.s64 	%rd9, %rd2, %rd65;
	neg.s32 	%r196, %r19;
$L__BB7_15:
	.pragma "nounroll";
	mul.wide.s32 	%rd66, %r193, 4;
	add.s64 	%rd67, %rd9, %rd66;
	ld.global.f32 	%f242, [%rd67];
	add.f32 	%f312, %f312, %f242;
	add.s32 	%r193, %r193, 256;
	add.s32 	%r196, %r196, 1;
	setp.ne.s32 	%p32, %r196, 0;
	@%p32 bra 	$L__BB7_15;
$L__BB7_16:
	setp.lt.s32 	%p33, %r4, 256;
	@%p33 bra 	$L__BB7_21;
	// begin inline asm
	mov.u32 %r159, %laneid;
	// end inline asm
	mov.b32 	%r161, %f312;
	mov.b32 	%r162, 1;
	mov.b32 	%r183, 31;
	mov.b32 	%r184, -1;
	// begin inline asm
	shfl.sync.down.b32 %r160, %r161, %r162, %r183, %r184;
	// end inline asm
	setp.gt.s32 	%p49, %r159, 30;
	mov.b32 	%f277, %r160;
	add.f32 	%f278, %f312, %f277;
	selp.f32 	%f279, %f312, %f278, %p49;
	mov.b32 	%r166, %f279;
	mov.b32 	%r167, 2;
	// begin inline asm
	shfl.sync.down.b32 %r165, %r166, %r167, %r183, %r184;
	// end inline asm
	setp.gt.s32 	%p50, %r159, 29;
	mov.b32 	%f280, %r165;
	add.f32 	%f281, %f279, %f280;
	selp.f32 	%f282, %f279, %f281, %p50;
	mov.b32 	%r171, %f282;
	mov.b32 	%r172, 4;
	// begin inline asm
	shfl.sync.down.b32 %r170, %r171, %r172, %r183, %r184;
	// end inline asm
	setp.gt.s32 	%p51, %r159, 27;
	mov.b32 	%f283, %r170;
	add.f32 	%f284, %f282, %f283;
	selp.f32 	%f285, %f282, %f284, %p51;
	mov.b32 	%r176, %f285;
	mov.b32 	%r177, 8;
	// begin inline asm
	shfl.sync.down.b32 %r175, %r176, %r177, %r183, %r184;
	// end inline asm
	setp.gt.s32 	%p52, %r159, 23;
	mov.b32 	%f286, %r175;
	add.f32 	%f287, %f285, %f286;
	selp.f32 	%f288, %f285, %f287, %p52;
	mov.b32 	%r181, %f288;
	mov.b32 	%r182, 16;
	// begin inline asm
	shfl.sync.down.b32 %r180, %r181, %r182, %r183, %r184;
	// end inline asm
	setp.gt.s32 	%p53, %r159, 15;
	mov.b32 	%f289, %r180;
	add.f32 	%f16, %f288, %f289;
	selp.f32 	%f323, %f288, %f16, %p53;
	setp.ne.s32 	%p54, %r159, 0;
	@%p54 bra 	$L__BB7_19;
	shr.u32 	%r185, %r5, 3;
	and.b32  	%r186, %r185, 124;
	mov.u32 	%r187, _ZZN3cub18CUB_300001_SM_10006detail6reduce18DeviceReduceKernelINS2_10policy_hubIfyN4cuda3std3__44plusIfEEE10Policy1000EN6thrust24THRUST_300001_SM_1000_NS6detail15normal_iteratorINSD_10device_ptrIfEEEEyS9_fNS7_10__identityEEEvT0_PT3_T1_NS0_13GridEvenShareISN_EET2_T4_E12temp_storage;
	add.s32 	%r188, %r187, %r186;
	st.shared.f32 	[%r188+8], %f16;
$L__BB7_19:
	bar.sync 	0;
	setp.ne.s32 	%p55, %r5, 0;
	@%p55 bra 	$L__BB7_46;
	ld.shared.f32 	%f290, [_ZZN3cub18CUB_300001_SM_10006detail6reduce18DeviceReduceKernelINS2_10policy_hubIfyN4cuda3std3__44plusIfEEE10Policy1000EN6thrust24THRUST_300001_SM_1000_NS6detail15normal_iteratorINSD_10device_ptrIfEEEEyS9_fNS7_10__identityEEEvT0_PT3_T1_NS0_13GridEvenShareISN_EET2_T4_E12temp_storage+12];
	add.f32 	%f291, %f323, %f290;
	ld.shared.f32 	%f292, [_ZZN3cub18CUB_300001_SM_10006detail6reduce18DeviceReduceKernelINS2_10policy_hubIfyN4cuda3std3__44plusIfEEE10Policy1000EN6thrust24THRUST_300001_SM_1000_NS6detail15normal_iteratorINSD_10device_ptrIfEEEEyS9_fNS7_10__identityEEEvT0_PT3_T1_NS0_13GridEvenShareISN_EET2_T4_E12temp_storage+16];
	add.f32 	%f293, %f291, %f292;
	ld.shared.f32 	%f294, [_ZZN3cub18CUB_300001_SM_10006detail6reduce18DeviceReduceKernelINS2_10policy_hubIfyN4cuda3std3__44plusIfEEE10Policy1000EN6thrust24THRUST_300001_SM_1000_NS6detail15normal_iteratorINSD_10device_ptrIfEEEEyS9_fNS7_10__identityEEEvT0_PT3_T1_NS0_13GridEvenShareISN_EET2_T4_E12temp_storage+20];
	add.f32 	%f295, %f293, %f294;
	ld.shared.f32 	%f296, [_ZZN3cub18CUB_300001_SM_10006detail6reduce18DeviceReduceKernelINS2_10policy_hubIfyN4cuda3std3__44plusIfEEE10Policy1000EN6thrust24THRUST_300001_SM_1000_NS6detail15normal_iteratorINSD_10device_ptrIfEEEEyS9_fNS7_10__identityEEEvT0_PT3_T1_NS0_13GridEvenShareISN_EET2_T4_E12temp_storage+24];
	add.f32 	%f297, %f295, %f296;
	ld.shared.f32 	%f298, [_ZZN3cub18CUB_300001_SM_10006detail6reduce18DeviceReduceKernelINS2_10policy_hubIfyN4cuda3std3__44plusIfEEE10Policy1000EN6thrust24THRUST_300001_SM_1000_NS6detail15normal_iteratorINSD_10device_ptrIfEEEEyS9_fNS7_10__identityEEEvT0_PT3_T1_NS0_13GridEvenShareISN_EET2_T4_E12temp_storage+28];
	add.f32 	%f299, %f297, %f298;
	ld.shared.f32 	%f300, [_ZZN3cub18CUB_300001_SM_10006detail6reduce18DeviceReduceKernelINS2_10policy_hubIfyN4cuda3std3__44plusIfEEE10Policy1000EN6thrust24THRUST_300001_SM_1000_NS6detail15normal_iteratorINSD_10device_ptrIfEEEEyS9_fNS7_10__identityEEEvT0_PT3_T1_NS0_13GridEvenShareISN_EET2_T4_E12temp_storage+32];
	add.f32 	%f301, %f299, %f300;
	ld.shared.f32 	%f302, [_ZZN3cub18CUB_300001_SM_10006detail6reduce18DeviceReduceKernelINS2_10policy_hubIfyN4cuda3std3__44plusIfEEE10Policy1000EN6thrust24THRUST_300001_SM_1000_NS6detail15normal_iteratorINSD_10device_ptrIfEEEEyS9_fNS7_10__identityEEEvT0_PT3_T1_NS0_13GridEvenShareISN_EET2_T4_E12temp_storage+36];
	add.f32 	%f323, %f301, %f302;
	bra.uni 	$L__BB7_46;
$L__BB7_21:
	// begin inline asm
	mov.u32 %r121, %laneid;
	// end inline asm
	and.b32  	%r147, %r5, 992;
	add.s32 	%r148, %r147, 32;
	setp.gt.s32 	%p34, %r148, %r4;
	not.b32 	%r149, %r147;
	add.s32 	%r150, %r4, %r149;
	selp.b32 	%r145, %r150, 31, %p34;
	mov.b32 	%r123, %f312;
	mov.b32 	%r124, 1;
	mov.b32 	%r146, -1;
	// begin inline asm
	shfl.sync.down.b32 %r122, %r123, %r124, %r145, %r146;
	// end inline asm
	setp.lt.s32 	%p35, %r121, %r145;
	mov.b32 	%f243, %r122;
	add.f32 	%f244, %f312, %f243;
	selp.f32 	%f245, %f244, %f312, %p35;
	mov.b32 	%r128, %f245;
	mov.b32 	%r129, 2;
	// begin inline asm
	shfl.sync.down.b32 %r127, %r128, %r129, %r145, %r146;
	// end inline asm
	add.s32 	%r151, %r121, 2;
	setp.gt.s32 	%p36, %r151, %r145;
	mov.b32 	%f246, %r127;
	add.f32 	%f247, %f245, %f246;
	selp.f32 	%f248, %f245, %f247, %p36;
	mov.b32 	%r133, %f248;
	mov.b32 	%r134, 4;
	// begin inline asm
	shfl.sync.down.b32 %r132, %r133, %r134, %r145, %r146;
	// end inline asm
	add.s32 	%r152, %r121, 4;
	setp.gt.s32 	%p37, %r152, %r145;
	mov.b32 	%f249, %r132;
	add.f32 	%f250, %f248, %f249;
	selp.f32 	%f251, %f248, %f250, %p37;
	mov.b32 	%r138, %f251;
	mov.b32 	%r139, 8;
	// begin inline asm
	shfl.sync.down.b32 %r137, %r138, %r139, %r145, %r146;
	// end inline asm
	add.s32 	%r153, %r121, 8;
	setp.gt.s32 	%p38, %r153, %r145;
	mov.b32 	%f252, %r137;
	add.f32 	%f253, %f251, %f252;
	selp.f32 	%f254, %f251, %f253, %p38;
	mov.b32 	%r143, %f254;
	mov.b32 	%r144, 16;
	// begin inline asm
	shfl.sync.down.b32 %r142, %r143, %r144, %r145, %r146;
	// end inline asm
	add.s32 	%r154, %r121, 16;
	setp.gt.s32 	%p39, %r154, %r145;
	mov.b32 	%f255, %r142;
	add.f32 	%f256, %f254, %f255;
	selp.f32 	%f323, %f254, %f256, %p39;
	setp.ne.s32 	%p40, %r121, 0;
	@%p40 bra 	$L__BB7_23;
	shr.u32 	%r155, %r5, 3;
	and.b32  	%r156, %r155, 124;
	mov.u32 	%r157, _ZZN3cub18CUB_300001_SM_10006detail6reduce18DeviceReduceKernelINS2_10policy_hubIfyN4cuda3std3__44plusIfEEE10Policy1000EN6thrust24THRUST_300001_SM_1000_NS6detail15normal_iteratorINSD_10device_ptrIfEEEEyS9_fNS7_10__identityEEEvT0_PT3_T1_NS0_13GridEvenShareISN_EET2_T4_E12temp_storage;
	add.s32 	%r158, %r157, %r156;
	st.shared.f32 	[%r158+8], %f323;
$L__BB7_23:
	bar.sync 	0;
	setp.ne.s32 	%p41, %r5, 0;
	@%p41 bra 	$L__BB7_46;
	setp.gt.s32 	%p42, %r4, 32;
	ld.shared.f32 	%f257, [_ZZN3cub18CUB_300001_SM_10006detail6reduce18DeviceReduceKernelINS2_10policy_hubIfyN4cuda3std3__44plusIfEEE10Policy1000EN6thrust24THRUST_300001_SM_1000_NS6detail15normal_iteratorINSD_10device_ptrIfEEEEyS9_fNS7_10__identityEEEvT0_PT3_T1_NS0_13GridEvenShareISN_EET2_T4_E12temp_storage+12];
	add.f32 	%f258, %f323, %f257;
	selp.f32 	%f259, %f258, %f323, %p42;
	setp.gt.s32 	%p43, %r4, 64;
	ld.shared.f32 	%f260, [_ZZN3cub18CUB_300001_SM_10006detail6reduce18DeviceReduceKernelINS2_10policy_hubIfyN4cuda3std3__44plusIfEEE10Policy1000EN6thrust24THRUST_300001_SM_1000_NS6detail15normal_iteratorINSD_10device_ptrIfEEEEyS9_fNS7_10__identityEEEvT0_PT3_T1_NS0_13GridEvenShareISN_EET2_T4_E12temp_storage+16];
	add.f32 	%f261, %f260, %f259;
	selp.f32 	%f262, %f261, %f259, %p43;
	setp.gt.s32 	%p44, %r4, 96;
	ld.shared.f32 	%f263, [_ZZN3cub18CUB_300001_SM_10006detail6reduce18DeviceReduceKernelINS2_10policy_hubIfyN4cuda3std3__44plusIfEEE10Policy1000EN6thrust24THRUST_300001_SM_1000_NS6detail15normal_iteratorINSD_10device_ptrIfEEEEyS9_fNS7_10__identityEEEvT0_PT3_T1_NS0_13GridEvenShareISN_EET2_T4_E12temp_storage+20];
	add.f32 	%f264, %f263, %f262;
	selp.f32 	%f265, %f264, %f262, %p44;
	setp.gt.s32 	%p45, %r4, 128;
	ld.shared.f32 	%f266, [_ZZN3cub18CUB_300001_SM_10006detail6reduce18DeviceReduceKernelINS2_10policy_hubIfyN4cuda3std3__44plusIfEEE10Policy1000EN6thrust24THRUST_300001_SM_1000_NS6detail15normal_iteratorINSD_10device_ptrIfEEEEyS9_fNS7_10__identityEEEvT0_PT3_T1_NS0_13GridEvenShareISN_EET2_T4_E12temp_storage+24];
	add.f32 	%f267, %f266, %f265;
	selp.f32 	%f268, %f267, %f265, %p45;
	setp.gt.s32 	%p46, %r4, 160;
	ld.shared.f32 	%f269, [_ZZN3cub18CUB_300001_SM_10006detail6reduce18DeviceReduceKernelINS2_10policy_hubIfyN4cuda3std3__44plusIfEEE10Policy1000EN6thrust24THRUST_300001_SM_1000_NS6detail15normal_iteratorINSD_10device_ptrIfEEEEyS9_fNS7_10__identityEEEvT0_PT3_T1_NS0_13GridEvenShareISN_EET2_T4_E12temp_storage+28];
	add.f32 	%f270, %f269, %f268;
	selp.f32 	%f271, %f270, %f268, %p46;
	setp.gt.s32 	%p47, %r4, 192;
	ld.shared.f32 	%f272, [_ZZN3cub18CUB_300001_SM_10006detail6reduce18DeviceReduceKernelINS2_10policy_hubIfyN4cuda3std3__44plusIfEEE10Policy1000EN6thrust24THRUST_300001_SM_1000_NS6detail15normal_iteratorINSD_10device_ptrIfEEEEyS9_fNS7_10__identityEEEvT0_PT3_T1_NS0_13GridEvenShareISN_EET2_T4_E12temp_storage+32];
	add.f32 	%f273, %f272, %f271;
	selp.f32 	%f274, %f273, %f271, %p47;
	setp.gt.s32 	%p48, %r4, 224;
	ld.shared.f32 	%f275, [_ZZN3cub18CUB_300001_SM_10006detail6reduce18DeviceReduceKernelINS2_10policy_hubIfyN4cuda3std3__44plusIfEEE10Policy1000EN6thrust24THRUST_300001_SM_1000_NS6detail15normal_iteratorINSD_10device_ptrIfEEEEyS9_fNS7_10__identityEEEvT0_PT3_T1_NS0_13GridEvenShareISN_EET2_T4_E12temp_storage+36];
	add.f32 	%f276, %f275, %f274;
	selp.f32 	%f323, %f276, %f274, %p48;
	bra.uni 	$L__BB7_46;
$L__BB7_25:
	cvt.u32.u64 	%r52, %rd4;
	mov.u32 	%r27, %tid.x;
	add.s32 	%r53, %r27, %r52;
	mul.wide.u32 	%rd26, %r53, 4;
	add.s64 	%rd27, %rd2, %rd26;
	ld.global.f32 	%f41, [%rd27];
	ld.global.f32 	%f42, [%rd27+1024];
	ld.global.f32 	%f43, [%rd27+2048];
	ld.global.f32 	%f44, [%rd27+3072];
	ld.global.f32 	%f45, [%rd27+4096];
	ld.global.f32 	%f46, [%rd27+5120];
	ld.global.f32 	%f47, [%rd27+6144];
	ld.global.f32 	%f48, [%rd27+7168];
	ld.global.f32 	%f49, [%rd27+8192];
	ld.global.f32 	%f50, [%rd27+9216];
	ld.global.f32 	%f51, [%rd27+10240];
	ld.global.f32 	%f52, [%rd27+11264];
	ld.global.f32 	%f53, [%rd27+12288];
	ld.global.f32 	%f54, [%rd27+13312];
	ld.global.f32 	%f55, [%rd27+14336];
	ld.global.f32 	%f56, [%rd27+15360];
	add.f32 	%f57, %f41, %f42;
	add.f32 	%f58, %f43, %f44;
	add.f32 	%f59, %f45, %f46;
	add.f32 	%f60, %f47, %f48;
	add.f32 	%f61, %f49, %f50;
	add.f32 	%f62, %f51, %f52;
	add.f32 	%f63, %f53, %f54;
	add.f32 	%f64, %f55, %f56;
	add.f32 	%f65, %f57, %f58;
	add.f32 	%f66, %f59, %f60;
	add.f32 	%f67, %f61, %f62;
	add.f32 	%f68, %f63, %f64;
	add.f32 	%f69, %f65, %f66;
	add.f32 	%f70, %f67, %f68;
	add.f32 	%f322, %f69, %f70;
	setp.lt.u64 	%p2, %rd5, %rd3;
	@%p2 bra 	$L__BB7_42;
	cvt.u32.u64 	%r55, %rd3;
	cvt.u64.u32 	%rd28, %r27;
	add.s64 	%rd74, %rd4, %rd3;
	cvt.u32.u64 	%r28, %rd1;
	not.b32 	%r57, %r27;
	add.s32 	%r58, %r57, %r28;
	sub.s32 	%r59, %r58, %r55;
	sub.s32 	%r198, %r59, %r52;
	add.s64 	%rd29, %rd74, %rd28;
	shl.b64 	%rd30, %rd29, 2;
	add.s64 	%rd31, %rd30, %rd2;
	add.s64 	%rd73, %rd31, 8192;
	mov.b32 	%r199, 0;
	shl.b32 	%r60, %r1, 12;
	mov.u64 	%rd75, %rd4;
$L__BB7_27:
	cvt.s64.s32 	%rd15, %r60;
	add.s64 	%rd75, %rd75, %rd15;
	add.s64 	%rd32, %rd1, -4096;
	setp.gt.u64 	%p3, %rd75, %rd32;
	@%p3 bra 	$L__BB7_29;
	shl.b32 	%r61, %r1, 12;
	cvt.s64.s32 	%rd33, %r61;
	cvt.u64.u32 	%rd34, %r27;
	add.s64 	%rd35, %rd75, %rd34;
	shl.b64 	%rd36, %rd35, 2;
	add.s64 	%rd37, %rd2, %rd36;
	ld.global.f32 	%f71, [%rd37];
	ld.global.f32 	%f72, [%rd37+1024];
	ld.global.f32 	%f73, [%rd37+2048];
	ld.global.f32 	%f74, [%rd37+3072];
	ld.global.f32 	%f75, [%rd37+4096];
	ld.global.f32 	%f76, [%rd37+5120];
	ld.global.f32 	%f77, [%rd37+6144];
	ld.global.f32 	%f78, [%rd37+7168];
	ld.global.f32 	%f79, [%rd37+8192];
	ld.global.f32 	%f80, [%rd37+9216];
	ld.global.f32 	%f81, [%rd37+10240];
	ld.global.f32 	%f82, [%rd37+11264];
	ld.global.f32 	%f83, [%rd37+12288];
	ld.global.f32 	%f84, [%rd37+13312];
	ld.global.f32 	%f85, [%rd37+14336];
	ld.global.f32 	%f86, [%rd37+15360];
	add.f32 	%f87, %f322, %f71;
	add.f32 	%f88, %f72, %f73;
	add.f32 	%f89, %f74, %f75;
	add.f32 	%f90, %f76, %f77;
	add.f32 	%f91, %f78, %f79;
	add.f32 	%f92, %f80, %f81;
	add.f32 	%f93, %f82, %f83;
	add.f32 	%f94, %f84, %f85;
	add.f32 	%f95, %f87, %f88;
	add.f32 	%f96, %f89, %f90;
	add.f32 	%f97, %f91, %f92;
	add.f32 	%f98, %f93, %f94;
	add.f32 	%f99, %f95, %f96;
	add.f32 	%f100, %f97, %f98;
	add.f32 	%f101, %f99, %f100;
	add.f32 	%f322, %f101, %f86;
	sub.s64 	%rd38, %rd1, %rd75;
	setp.lt.u64 	%p4, %rd38, %rd33;
	add.s32 	%r199, %r199, 1;
	add.s64 	%rd74, %rd74, %rd33;
	sub.s32 	%r198, %r198, %r61;
	mul.wide.s32 	%rd39, %r61, 4;
	add.s64 	%rd73, %rd73, %rd39;
	@%p4 bra 	$L__BB7_42;
	bra.uni 	$L__BB7_27;
$L__BB7_29:
	setp.le.u64 	%p5, %rd1, %rd75;
	cvt.u32.u64 	%r62, %rd75;
	cvt.u32.u64 	%r63, %rd1;
	sub.s32 	%r64, %r63, %r62;
	setp.ge.s32 	%p6, %r27, %r64;
	or.pred  	%p7, %p5, %p6;
	@%p7 bra 	$L__BB7_42;
	cvt.u32.u64 	%r66, %rd15;
	cvt.u32.u64 	%r67, %rd4;
	not.b32 	%r68, %r27;
	add.s32 	%r69, %r68, %r28;
	add.s32 	%r70, %r66, %r67;
	sub.s32 	%r71, %r69, %r70;
	mul.lo.s32 	%r72, %r1, %r199;
	shl.b32 	%r73, %r72, 12;
	sub.s32 	%r74, %r71, %r73;
	shr.u32 	%r75, %r74, 8;
	add.s32 	%r34, %r75, 1;
	and.b32  	%r35, %r34, 15;
	setp.lt.u32 	%p8, %r74, 3840;
	mov.u32 	%r202, %r27;
	@%p8 bra 	$L__BB7_33;
	shr.u32 	%r76, %r198, 8;
	add.s32 	%r77, %r76, 1;
	and.b32  	%r78, %r77, 33554416;
	neg.s32 	%r200, %r78;
	mov.u32 	%r202, %r27;
$L__BB7_32:
	.pragma "nounroll";
	ld.global.f32 	%f103, [%rd73+-8192];
	add.f32 	%f104, %f322, %f103;
	ld.global.f32 	%f105, [%rd73+-7168];
	add.f32 	%f106, %f104, %f105;
	ld.global.f32 	%f107, [%rd73+-6144];
	add.f32 	%f108, %f106, %f107;
	ld.global.f32 	%f109, [%rd73+-5120];
	add.f32 	%f110, %f108, %f109;
	ld.global.f32 	%f111, [%rd73+-4096];
	add.f32 	%f112, %f110, %f111;
	ld.global.f32 	%f113, [%rd73+-3072];
	add.f32 	%f114, %f112, %f113;
	ld.global.f32 	%f115, [%rd73+-2048];
	add.f32 	%f116, %f114, %f115;
	ld.global.f32 	%f117, [%rd73+-1024];
	add.f32 	%f118, %f116, %f117;
	ld.global.f32 	%f119, [%rd73];
	add.f32 	%f120, %f118, %f119;
	ld.global.f32 	%f121, [%rd73+1024];
	add.f32 	%f122, %f120, %f121;
	ld.global.f32 	%f123, [%rd73+2048];
	add.f32 	%f124, %f122, %f123;
	ld.global.f32 	%f125, [%rd73+3072];
	add.f32 	%f126, %f124, %f125;
	ld.global.f32 	%f127, [%rd73+4096];
	add.f32 	%f128, %f126, %f127;
	ld.global.f32 	%f129, [%rd73+5120];
	add.f32 	%f130, %f128, %f129;
	ld.global.f32 	%f131, [%rd73+6144];
	add.f32 	%f132, %f130, %f131;
	ld.global.f32 	%f133, [%rd73+7168];
	add.f32 	%f322, %f132, %f133;
	add.s32 	%r202, %r202, 4096;
	add.s32 	%r200, %r200, 16;
	add.s64 	%rd73, %rd73, 16384;
	setp.ne.s32 	%p9, %r200, 0;
	@%p9 bra 	$L__BB7_32;
$L__BB7_33:
	setp.eq.s32 	%p10, %r35, 0;
	@%p10 bra 	$L__BB7_42;
	and.b32  	%r42, %r34, 7;
	setp.lt.u32 	%p11, %r35, 8;
	@%p11 bra 	$L__BB7_36;
	cvt.u64.u32 	%rd40, %r202;
	add.s64 	%rd41, %rd75, %rd40;
	shl.b64 	%rd42, %rd41, 2;
	add.s64 	%rd43, %rd2, %rd42;
	ld.global.f32 	%f135, [%rd43];
	add.f32 	%f136, %f322, %f135;
	ld.global.f32 	%f137, [%rd43+1024];
	add.f32 	%f138, %f136, %f137;
	ld.global.f32 	%f139, [%rd43+2048];
	add.f32 	%f140, %f138, %f139;
	ld.global.f32 	%f141, [%rd43+3072];
	add.f32 	%f142, %f140, %f141;
	ld.global.f32 	%f143, [%rd43+4096];
	add.f32 	%f144, %f142, %f143;
	ld.global.f32 	%f145, [%rd43+5120];
	add.f32 	%f146, %f144, %f145;
	ld.global.f32 	%f147, [%rd43+6144];
	add.f32 	%f148, %f146, %f147;
	ld.global.f32 	%f149, [%rd43+7168];
	add.f32 	%f322, %f148, %f149;
	add.s32 	%r202, %r202, 2048;
$L__BB7_36:
	setp.eq.s32 	%p12, %r42, 0;
	@%p12 bra 	$L__BB7_42;
	setp.lt.u32 	%p13, %r42, 4;
	@%p13 bra 	$L__BB7_39;
	cvt.u64.u32 	%rd44, %r202;
	add.s64 	%rd45, %rd75, %rd44;
	shl.b64 	%rd46, %rd45, 2;
	add.s64 	%rd47, %rd2, %rd46;
	ld.global.f32 	%f151, [%rd47];
	add.f32 	%f152, %f322, %f151;
	ld.global.f32 	%f153, [%rd47+1024];
	add.f32 	%f154, %f152, %f153;
	ld.global.f32 	%f155, [%rd47+2048];
	add.f32 	%f156, %f154, %f155;
	ld.global.f32 	%f157, [%rd47+3072];
	add.f32 	%f322, %f156, %f157;
	add.s32 	%r202, %r202, 1024;
$L__BB7_39:
	and.b32  	%r79, %r34, 3;
	setp.eq.s32 	%p14, %r79, 0;
	@%p14 bra 	$L__BB7_42;
	cvt.u64.u32 	%rd48, %r202;
	add.s64 	%rd49, %rd48, %rd74;
	shl.b64 	%rd50, %rd49, 2;
	add.s64 	%rd77, %rd2, %rd50;
	cvt.u16.u32 	%rs1, %r198;
	shr.u16 	%rs2, %rs1, 8;
	add.s16 	%rs3, %rs2, 1;
	cvt.u32.u16 	%r80, %rs3;
	and.b32  	%r81, %r80, 3;
	neg.s32 	%r205, %r81;
$L__BB7_41:
	.pragma "nounroll";
	ld.global.f32 	%f158, [%rd77];
	add.f32 	%f322, %f322, %f158;
	add.s64 	%rd77, %rd77, 1024;
	add.s32 	%r205, %r205, 1;
	setp.ne.s32 	%p15, %r205, 0;
	@%p15 bra 	$L__BB7_41;
$L__BB7_42:
	// begin inline asm
	mov.u32 %r82, %laneid;
	// end inline asm
	mov.b32 	%r84, %f322;
	mov.b32 	%r85, 1;
	mov.b32 	%r106, 31;
	mov.b32 	%r107, -1;
	// begin inline asm
	shfl.sync.down.b32 %r83, %r84, %r85, %r106, %r107;
	// end inline asm
	setp.gt.s32 	%p16, %r82, 30;
	mov.b32 	%f159, %r83;
	add.f32 	%f160, %f322, %f159;
	selp.f32 	%f161, %f322, %f160, %p16;
	mov.b32 	%r89, %f161;
	mov.b32 	%r90, 2;
	// begin inline asm
	shfl.sync.down.b32 %r88, %r89, %r90, %r106, %r107;
	// end inline asm
	setp.gt.s32 	%p17, %r82, 29;
	mov.b32 	%f162, %r88;
	add.f32 	%f163, %f161, %f162;
	selp.f32 	%f164, %f161, %f163, %p17;
	mov.b32 	%r94, %f164;
	mov.b32 	%r95, 4;
	// begin inline asm
	shfl.sync.down.b32 %r93, %r94, %r95, %r106, %r107;
	// end inline asm
	setp.gt.s32 	%p18, %r82, 27;
	mov.b32 	%f165, %r93;
	add.f32 	%f166, %f164, %f165;
	selp.f32 	%f167, %f164, %f166, %p18;
	mov.b32 	%r99, %f167;
	mov.b32 	%r100, 8;
	// begin inline asm
	shfl.sync.down.b32 %r98, %r99, %r100, %r106, %r107;
	// end inline asm
	setp.gt.s32 	%p19, %r82, 23;
	mov.b32 	%f168, %r98;
	add.f32 	%f169, %f167, %f168;
	selp.f32 	%f170, %f167, %f169, %p19;
	mov.b32 	%r104, %f170;
	mov.b32 	%r105, 16;
	// begin inline asm
	shfl.sync.down.b32 %r103, %r104, %r105, %r106, %r107;
	// end inline asm
	setp.gt.s32 	%p20, %r82, 15;
	mov.b32 	%f171, %r103;
	add.f32 	%f37, %f170, %f171;
	selp.f32 	%f323, %f170, %f37, %p20;
	setp.ne.s32 	%p21, %r82, 0;
	@%p21 bra 	$L__BB7_44;
	shr.u32 	%r108, %r27, 3;
	and.b32  	%r109, %r108, 124;
	mov.u32 	%r110, _ZZN3cub18CUB_300001_SM_10006detail6reduce18DeviceReduceKernelINS2_10policy_hubIfyN4cuda3std3__44plusIfEEE10Policy1000EN6thrust24THRUST_300001_SM_1000_NS6detail15normal_iteratorINSD_10device_ptrIfEEEEyS9_fNS7_10__identityEEEvT0_PT3_T1_NS0_13GridEvenShareISN_EET2_T4_E12temp_storage;
	add.s32 	%r111, %r110, %r109;
	st.shared.f32 	[%r111+8], %f37;
$L__BB7_44:
	bar.sync 	0;
	setp.ne.s32 	%p22, %r27, 0;
	@%p22 bra 	$L__BB7_46;
	ld.shared.f32 	%f172, [_ZZN3cub18CUB_300001_SM_10006detail6reduce18DeviceReduceKernelINS2_10policy_hubIfyN4cuda3std3__44plusIfEEE10Policy1000EN6thrust24THRUST_300001_SM_1000_NS6detail15normal_iteratorINSD_10device_ptrIfEEEEyS9_fNS7_10__identityEEEvT0_PT3_T1_NS0_13GridEvenShareISN_EET2_T4_E12temp_storage+12];
	add.f32 	%f173, %f323, %f172;
	ld.shared.f32 	%f174, [_ZZN3cub18CUB_300001_SM_10006detail6reduce18DeviceReduceKernelINS2_10policy_hubIfyN4cuda3std3__44plusIfEEE10Policy1000EN6thrust24THRUST_300001_SM_1000_NS6detail15normal_iteratorINSD_10device_ptrIfEEEEyS9_fNS7_10__identityEEEvT0_PT3_T1_NS0_13GridEvenShareISN_EET2_T4_E12temp_storage+16];
	add.f32 	%f175, %f173, %f174;
	ld.shared.f32 	%f176, [_ZZN3cub18CUB_300001_SM_10006detail6reduce18DeviceReduceKernelINS2_10policy_hubIfyN4cuda3std3__44plusIfEEE10Policy1000EN6thrust24THRUST_300001_SM_1000_NS6detail15normal_iteratorINSD_10device_ptrIfEEEEyS9_fNS7_10__identityEEEvT0_PT3_T1_NS0_13GridEvenShareISN_EET2_T4_E12temp_storage+20];
	add.f32 	%f177, %f175, %f176;
	ld.shared.f32 	%f178, [_ZZN3cub18CUB_300001_SM_10006detail6reduce18DeviceReduceKernelINS2_10policy_hubIfyN4cuda3std3__44plusIfEEE10Policy1000EN6thrust24THRUST_300001_SM_1000_NS6detail15normal_iteratorINSD_10device_ptrIfEEEEyS9_fNS7_10__identityEEEvT0_PT3_T1_NS0_13GridEvenShareISN_EET2_T4_E12temp_storage+24];
	add.f32 	%f179, %f177, %f178;
	ld.shared.f32 	%f180, [_ZZN3cub18CUB_300001_SM_10006detail6reduce18DeviceReduceKernelINS2_10policy_hubIfyN4cuda3std3__44plusIfEEE10Policy1000EN6thrust24THRUST_300001_SM_1000_NS6detail15normal_iteratorINSD_10device_ptrIfEEEEyS9_fNS7_10__identityEEEvT0_PT3_T1_NS0_13GridEvenShareISN_EET2_T4_E12temp_storage+28];
	add.f32 	%f181, %f179, %f180;
	ld.shared.f32 	%f182, [_ZZN3cub18CUB_300001_SM_10006detail6reduce18DeviceReduceKernelINS2_10policy_hubIfyN4cuda3std3__44plusIfEEE10Policy1000EN6thrust24THRUST_300001_SM_1000_NS6detail15normal_iteratorINSD_10device_ptrIfEEEEyS9_fNS7_10__identityEEEvT0_PT3_T1_NS0_13GridEvenShareISN_EET2_T4_E12temp_storage+32];
	add.f32 	%f183, %f181, %f182;
	ld.shared.f32 	%f184, [_ZZN3cub18CUB_300001_SM_10006detail6reduce18DeviceReduceKernelINS2_10policy_hubIfyN4cuda3std3__44plusIfEEE10Policy1000EN6thrust24THRUST_300001_SM_1000_NS6detail15normal_iteratorINSD_10device_ptrIfEEEEyS9_fNS7_10__identityEEEvT0_PT3_T1_NS0_13GridEvenShareISN_EET2_T4_E12temp_storage+36];
	add.f32 	%f323, %f183, %f184;
$L__BB7_46:
	mov.u32 	%r189, %tid.x;
	setp.ne.s32 	%p56, %r189, 0;
	@%p56 bra 	$L__BB7_48;
	ld.param.u64 	%rd71, [_ZN3cub18CUB_300001_SM_10006detail6reduce18DeviceReduceKernelINS2_10policy_hubIfyN4cuda3std3__44plusIfEEE10Policy1000EN6thrust24THRUST_300001_SM_1000_NS6detail15normal_iteratorINSD_10device_ptrIfEEEEyS9_fNS7_10__identityEEEvT0_PT3_T1_NS0_13GridEvenShareISN_EET2_T4__param_1];
	cvta.to.global.u64 	%rd68, %rd71;
	mul.wide.u32 	%rd69, %r2, 4;
	add.s64 	%rd70, %rd68, %rd69;
	st.global.f32 	[%rd70], %f323;
$L__BB7_48:
	ret;

}
	// .globl	_ZN3cub18CUB_300001_SM_10006detail6reduce28DeviceReduceSingleTileKernelINS2_10policy_hubIfyN4cuda3std3__44plusIfEEE10Policy1000EPfPdiS9_dfNS7_10__identityEEEvT0_T1_T2_T3_T4_T6_
.visible .entry _ZN3cub18CUB_300001_SM_10006detail6reduce28DeviceReduceSingleTileKernelINS2_10policy_hubIfyN4cuda3std3__44plusIfEEE10Policy1000EPfPdiS9_dfNS7_10__identityEEEvT0_T1_T2_T3_T4_T6_(
	.param .u64 .ptr .align 1 _ZN3cub18CUB_300001_SM_10006detail6reduce28DeviceReduceSingleTileKernelINS2_10policy_hubIfyN4cuda3std3__44plusIfEEE10Policy1000EPfPdiS9_dfNS7_10__identityEEEvT0_T1_T2_T3_T4_T6__param_0,
	.param .u64 .ptr .align 1 _ZN3cub18CUB_300001_SM_10006detail6reduce28DeviceReduceSingleTileKernelINS2_10policy_hubIfyN4cuda3std3__44plusIfEEE10Policy1000EPfPdiS9_dfNS7_10__identityEEEvT0_T1_T2_T3_T4_T6__param_1,
	.param .u32 _ZN3cub18CUB_300001_SM_10006detail6reduce28DeviceReduceSingleTileKernelINS2_10policy_hubIfyN4cuda3std3__44plusIfEEE10Policy1000EPfPdiS9_dfNS7_10__identityEEEvT0_T1_T2_T3_T4_T6__param_2,
	.param .align 1 .b8 _ZN3cub18CUB_300001_SM_10006detail6reduce28DeviceReduceSingleTileKernelINS2_10policy_hubIfyN4cuda3std3__44plusIfEEE10Policy1000EPfPdiS9_dfNS7_10__identityEEEvT0_T1_T2_T3_T4_T6__param_3[1],
	.param .f64 _ZN3cub18CUB_300001_SM_10006detail6reduce28DeviceReduceSingleTileKernelINS2_10policy_hubIfyN4cuda3std3__44plusIfEEE10Policy1000EPfPdiS9_dfNS7_10__identityEEEvT0_T1_T2_T3_T4_T6__param_4,
	.param .align 1 .b8 _ZN3cub18CUB_300001_SM_10006detail6reduce28DeviceReduceSingleTileKernelINS2_10policy_hubIfyN4cuda3std3__44plusIfEEE10Policy1000EPfPdiS9_dfNS7_10__identityEEEvT0_T1_T2_T3_T4_T6__param_5[1]
)
.maxntid 256
.minnctapersm 1
{
	.reg .pred 	%p<97>;
	.reg .b32 	%r<407>;
	.reg .b32 	%f<419>;
	.reg .b64 	%rd<125>;
	.reg .b64 	%fd<3>;
	// demoted variable
	.shared .align 4 .b8 _ZZN3cub18CUB_300001_SM_10006detail6reduce28DeviceReduceSingleTileKernelINS2_10policy_hubIfyN4cuda3std3__44plusIfEEE10Policy1000EPfPdiS9_dfNS7_10__identityEEEvT0_T1_T2_T3_T4_T6_E12temp_storage[44];
	ld.param.u64 	%rd16, [_ZN3cub18CUB_300001_SM_10006detail6reduce28DeviceReduceSingleTileKernelINS2_10policy_hubIfyN4cuda3std3__44plusIfEEE10Policy1000EPfPdiS9_dfNS7_10__identityEEEvT0_T1_T2_T3_T4_T6__param_0];
	ld.param.u64 	%rd17, [_ZN3cub18CUB_300001_SM_10006detail6reduce28DeviceReduceSingleTileKernelINS2_10policy_hubIfyN4cuda3std3__44plusIfEEE10Policy1000EPfPdiS9_dfNS7_10__identityEEEvT0_T1_T2_T3_T4_T6__param_1];
	ld.param.u32 	%r67, [_ZN3cub18CUB_300001_SM_10006detail6reduce28DeviceReduceSingleTileKernelINS2_10policy_hubIfyN4cuda3std3__44plusIfEEE10Policy1000EPfPdiS9_dfNS7_10__identityEEEvT0_T1_T2_T3_T4_T6__param_2];
	ld.param.f64 	%fd1, [_ZN3cub18CUB_300001_SM_10006detail6reduce28DeviceReduceSingleTileKernelINS2_10policy_hubIfyN4cuda3std3__44plusIfEEE10Policy1000EPfPdiS9_dfNS7_10__identityEEEvT0_T1_T2_T3_T4_T6__param_4];
	cvta.to.global.u64 	%rd1, %rd17;
	setp.ne.s32 	%p1, %r67, 0;
	@%p1 bra 	$L__BB8_3;
	mov.u32 	%r380, %tid.x;
	setp.ne.s32 	%p96, %r380, 0;
	@%p96 bra 	$L__BB8_74;
	st.global.f64 	[%rd1], %fd1;
	bra.uni 	$L__BB8_74;
$L__BB8_3:
	and.b64  	%rd18, %rd16, 15;
	setp.ne.s64 	%p2, %rd18, 0;
	@%p2 bra 	$L__BB8_38;
	setp.gt.s32 	%p49, %r67, 4095;
	@%p49 bra 	$L__BB8_22;
	mov.u32 	%r1, %tid.x;
	setp.ge.s32 	%p66, %r1, %r67;
	mov.f32 	%f397, 0f00000000;
	mov.u32 	%r384, %r1;
	@%p66 bra 	$L__BB8_7;
	mul.wide.u32 	%rd113, %r1, 4;
	add.s64 	%rd112, %rd16, %rd113;
	// begin inline asm
	ld.global.nc.u32 %r300, [%rd112];
	// end inline asm
	mov.b32 	%f397, %r300;
	add.s32 	%r384, %r1, 256;
$L__BB8_7:
	setp.ge.s32 	%p67, %r384, %r67;
	@%p67 bra 	$L__BB8_13;
	not.b32 	%r301, %r384;
	add.s32 	%r4, %r67, %r301;
	and.b32  	%r302, %r4, 768;
	setp.eq.s32 	%p68, %r302, 768;
	@%p68 bra 	$L__BB8_11;
	mul.wide.u32 	%rd114, %r384, 4;
	add.s64 	%rd121, %rd16, %rd114;
	shr.u32 	%r303, %r4, 8;
	add.s32 	%r304, %r303, 1;
	and.b32  	%r305, %r304, 3;
	neg.s32 	%r382, %r305;
$L__BB8_10:
	.pragma "nounroll";
	// begin inline asm
	ld.global.nc.u32 %r306, [%rd121];
	// end inline asm
	mov.b32 	%f322, %r306;
	add.f32 	%f397, %f397, %f322;
	add.s32 	%r384, %r384, 256;
	add.s64 	%rd121, %rd121, 1024;
	add.s32 	%r382, %r382, 1;
	setp.ne.s32 	%p69, %r382, 0;
	@%p69 bra 	$L__BB8_10;
$L__BB8_11:
	setp.lt.u32 	%p70, %r4, 768;
	@%p70 bra 	$L__BB8_13;
$L__BB8_12:
	mul.wide.s32 	%rd120, %r384, 4;
	add.s64 	%rd116, %rd16, %rd120;
	// begin inline asm
	ld.global.nc.u32 %r307, [%rd116];
	// end inline asm
	mov.b32 	%f323, %r307;
	add.f32 	%f324, %f397, %f323;
	add.s64 	%rd117, %rd116, 1024;
	// begin inline asm
	ld.global.nc.u32 %r308, [%rd117];
	// end inline asm
	mov.b32 	%f325, %r308;
	add.f32 	%f326, %f324, %f325;
	add.s64 	%rd118, %rd116, 2048;
	// begin inline asm
	ld.global.nc.u32 %r309, [%rd118];
	// end inline asm
	mov.b32 	%f327, %r309;
	add.f32 	%f328, %f326, %f327;
	add.s64 	%rd119, %rd116, 3072;
	// begin inline asm
	ld.global.nc.u32 %r310, [%rd119];
	// end inline asm
	mov.b32 	%f329, %r310;
	add.f32 	%f397, %f328, %f329;
	add.s32 	%r384, %r384, 1024;
	setp.lt.s32 	%p71, %r384, %r67;
	@%p71 bra 	$L__BB8_12;
$L__BB8_13:
	setp.lt.s32 	%p72, %r67, 256;
	@%p72 bra 	$L__BB8_18;
	// begin inline asm
	mov.u32 %r349, %laneid;
	// end inline asm
	mov.b32 	%r351, %f397;
	mov.b32 	%r352, 1;
	mov.b32 	%r373, 31;
	mov.b32 	%r374, -1;
	// begin inline asm
	shfl.sync.down.b32 %r350, %r351, %r352, %r373, %r374;
	// end inline asm
	setp.gt.s32 	%p88, %r349, 30;
	mov.b32 	%f364, %r350;
	add.f32 	%f365, %f397, %f364;
	selp.f32 	%f366, %f397, %f365, %p88;
	mov.b32 	%r356, %f366;
	mov.b32 	%r357, 2;
	// begin inline asm
	shfl.sync.down.b32 %r355, %r356, %r357, %r373, %r374;
	// end inline asm
	setp.gt.s32 	%p89, %r349, 29;
	mov.b32 	%f367, %r355;
	add.f32 	%f368, %f366, %f367;
	selp.f32 	%f369, %f366, %f368, %p89;
	mov.b32 	%r361, %f369;
	mov.b32 	%r362, 4;
	// begin inline asm
	shfl.sync.down.b32 %r360, %r361, %r362, %r373, %r374;
	// end inline asm
	setp.gt.s32 	%p90, %r349, 27;
	mov.b32 	%f370, %r360;
	add.f32 	%f371, %f369, %f370;
	selp.f32 	%f372, %f369, %f371, %p90;
	mov.b32 	%r366, %f372;
	mov.b32 	%r367, 8;
	// begin inline asm
	shfl.sync.down.b32 %r365, %r366, %r367, %r373, %r374;
	// end inline asm
	setp.gt.s32 	%p91, %r349, 23;
	mov.b32 	%f373, %r365;
	add.f32 	%f374, %f372, %f373;
	selp.f32 	%f375, %f372, %f374, %p91;
	mov.b32 	%r371, %f375;
	mov.b32 	%r372, 16;
	// begin inline asm
	shfl.sync.down.b32 %r370, %r371, %r372, %r373, %r374;
	// end inline asm
	setp.gt.s32 	%p92, %r349, 15;
	mov.b32 	%f376, %r370;
	add.f32 	%f10, %f375, %f376;
	selp.f32 	%f418, %f375, %f10, %p92;
	setp.ne.s32 	%p93, %r349, 0;
	@%p93 bra 	$L__BB8_16;
	shr.u32 	%r375, %r1, 3;
	and.b32  	%r376, %r375, 124;
	mov.u32 	%r377, _ZZN3cub18CUB_300001_SM_10006detail6reduce28DeviceReduceSingleTileKernelINS2_10policy_hubIfyN4cuda3std3__44plusIfEEE10Policy1000EPfPdiS9_dfNS7_10__identityEEEvT0_T1_T2_T3_T4_T6_E12temp_storage;
	add.s32 	%r378, %r377, %r376;
	st.shared.f32 	[%r378+8], %f10;
$L__BB8_16:
	bar.sync 	0;
	setp.ne.s32 	%p94, %r1, 0;
	@%p94 bra 	$L__BB8_72;
	ld.shared.f32 	%f377, [_ZZN3cub18CUB_300001_SM_10006detail6reduce28DeviceReduceSingleTileKernelINS2_10policy_hubIfyN4cuda3std3__44plusIfEEE10Policy1000EPfPdiS9_dfNS7_10__identityEEEvT0_T1_T2_T3_T4_T6_E12temp_storage+12];
	add.f32 	%f378, %f418, %f377;
	ld.shared.f32 	%f379, [_ZZN3cub18CUB_300001_SM_10006detail6reduce28DeviceReduceSingleTileKernelINS2_10policy_hubIfyN4cuda3std3__44plusIfEEE10Policy1000EPfPdiS9_dfNS7_10__identityEEEvT0_T1_T2_T3_T4_T6_E12temp_storage+16];
	add.f32 	%f380, %f378, %f379;
	ld.shared.f32 	%f381, [_ZZN3cub18CUB_300001_SM_10006detail6reduce28DeviceReduceSingleTileKernelINS2_10policy_hubIfyN4cuda3std3__44plusIfEEE10Policy1000EPfPdiS9_dfNS7_10__identityEEEvT0_T1_T2_T3_T4_T6_E12temp_storage+20];
	add.f32 	%f382, %f380, %f381;
	ld.shared.f32 	%f383, [_ZZN3cub18CUB_300001_SM_10006detail6reduce28DeviceReduceSingleTileKernelINS2_10policy_hubIfyN4cuda3std3__44plusIfEEE10Policy1000EPfPdiS9_dfNS7_10__identityEEEvT0_T1_T2_T3_T4_T6_E12temp_storage+24];
	add.f32 	%f384, %f382, %f383;
	ld.shared.f32 	%f385, [_ZZN3cub18CUB_300001_SM_10006detail6reduce28DeviceReduceSingleTileKernelINS2_10policy_hubIfyN4cuda3std3__44plusIfEEE10Policy1000EPfPdiS9_dfNS7_10__identityEEEvT0_T1_T2_T3_T4_T6_E12temp_storage+28];
	add.f32 	%f386, %f384, %f385;
	ld.shared.f32 	%f387, [_ZZN3cub18CUB_300001_SM_10006detail6reduce28DeviceReduceSingleTileKernelINS2_10policy_hubIfyN4cuda3std3__44plusIfEEE10Policy1000EPfPdiS9_dfNS7_10__identityEEEvT0_T1_T2_T3_T4_T6_E12temp_storage+32];
	add.f32 	%f388, %f386, %f387;
	ld.shared.f32 	%f389, [_ZZN3cub18CUB_300001_SM_10006detail6reduce28DeviceReduceSingleTileKernelINS2_10policy_hubIfyN4cuda3std3__44plusIfEEE10Policy1000EPfPdiS9_dfNS7_10__identityEEEvT0_T1_T2_T3_T4_T6_E12temp_storage+36];
	add.f32 	%f418, %f388, %f389;
	bra.uni 	$L__BB8_72;
$L__BB8_18:
	// begin inline asm
	mov.u32 %r311, %laneid;
	// end inline asm
	and.b32  	%r337, %r1, 992;
	add.s32 	%r338, %r337, 32;
	setp.gt.s32 	%p73, %r338, %r67;
	not.b32 	%r339, %r337;
	add.s32 	%r340, %r67, %r339;
	selp.b32 	%r335, %r340, 31, %p73;
	mov.b32 	%r313, %f397;
	mov.b32 	%r314, 1;
	mov.b32 	%r336, -1;
	// begin inline asm
	shfl.sync.down.b32 %r312, %r313, %r314, %r335, %r336;
	// end inline asm
	setp.lt.s32 	%p74, %r311, %r335;
	mov.b32 	%f330, %r312;
	add.f32 	%f331, %f397, %f330;
	selp.f32 	%f332, %f331, %f397, %p74;
	mov.b32 	%r318, %f332;
	mov.b32 	%r319, 2;
	// begin inline asm
	shfl.sync.down.b32 %r317, %r318, %r319, %r335, %r336;
	// end inline asm
	add.s32 	%r341, %r311, 2;
	setp.gt.s32 	%p75, %r341, %r335;
	mov.b32 	%f333, %r317;
	add.f32 	%f334, %f332, %f333;
	selp.f32 	%f335, %f332, %f334, %p75;
	mov.b32 	%r323, %f335;
	mov.b32 	%r324, 4;
	// begin inline asm
	shfl.sync.down.b32 %r322, %r323, %r324, %r335, %r336;
	// end inline asm
	add.s32 	%r342, %r311, 4;
	setp.gt.s32 	%p76, %r342, %r335;
	mov.b32 	%f336, %r322;
	add.f32 	%f337, %f335, %f336;
	selp.f32 	%f338, %f335, %f337, %p76;
	mov.b32 	%r328, %f338;
	mov.b32 	%r329, 8;
	// begin inline asm
	shfl.sync.down.b32 %r327, %r328, %r329, %r335, %r336;
	// end inline asm
	add.s32 	%r343, %r311, 8;
	setp.gt.s32 	%p77, %r343, %r335;
	mov.b32 	%f339, %r327;
	add.f32 	%f340, %f338, %f339;
	selp.f32 	%f341, %f338, %f340, %p77;
	mov.b32 	%r333, %f341;
	mov.b32 	%r334, 16;
	// begin inline asm
	shfl.sync.down.b32 %r332, %r333, %r334, %r335, %r336;
	// end inline asm
	add.s32 	%r344, %r311, 16;
	setp.gt.s32 	%p78, %r344, %r335;
	mov.b32 	%f342, %r332;
	add.f32 	%f343, %f341, %f342;
	selp.f32 	%f418, %f341, %f343, %p78;
	setp.ne.s32 	%p79, %r311, 0;
	@%p79 bra 	$L__BB8_20;
	shr.u32 	%r345, %r1, 3;
	and.b32  	%r346, %r345, 124;
	mov.u32 	%r347, _ZZN3cub18CUB_300001_SM_10006detail6reduce28DeviceReduceSingleTileKernelINS2_10policy_hubIfyN4cuda3std3__44plusIfEEE10Policy1000EPfPdiS9_dfNS7_10__identityEEEvT0_T1_T2_T3_T4_T6_E12temp_storage;
	add.s32 	%r348, %r347, %r346;
	st.shared.f32 	[%r348+8], %f418;
$L__BB8_20:
	bar.sync 	0;
	setp.ne.s32 	%p80, %r1, 0;
	@%p80 bra 	$L__BB8_72;
	setp.gt.s32 	%p81, %r67, 32;
	ld.shared.f32 	%f344, [_ZZN3cub18CUB_300001_SM_10006detail6reduce28DeviceReduceSingleTileKernelINS2_10policy_hubIfyN4cuda3std3__44plusIfEEE10Policy1000EPfPdiS9_dfNS7_10__identityEEEvT0_T1_T2_T3_T4_T6_E12temp_storage+12];
	add.f32 	%f345, %f418, %f344;
	selp.f32 	%f346, %f345, %f418, %p81;
	setp.gt.s32 	%p82, %r67, 64;
	ld.shared.f32 	%f347, [_ZZN3cub18CUB_300001_SM_10006detail6reduce28DeviceReduceSingleTileKernelINS2_10policy_hubIfyN4cuda3std3__44plusIfEEE10Policy1000EPfPdiS9_dfNS7_10__identityEEEvT0_T1_T2_T3_T4_T6_E12temp_storage+16];
	add.f32 	%f348, %f347, %f346;
	selp.f32 	%f349, %f348, %f346, %p82;
	setp.gt.s32 	%p83, %r67, 96;
	ld.shared.f32 	%f350, [_ZZN3cub18CUB_300001_SM_10006detail6reduce28DeviceReduceSingleTileKernelINS2_10policy_hubIfyN4cuda3std3__44plusIfEEE10Policy1000EPfPdiS9_dfNS7_10__identityEEEvT0_T1_T2_T3_T4_T6_E12temp_storage+20];
	add.f32 	%f351, %f350, %f349;
	selp.f32 	%f352, %f351, %f349, %p83;
	setp.gt.s32 	%p84, %r67, 128;
	ld.shared.f32 	%f353, [_ZZN3cub18CUB_300001_SM_10006detail6reduce28DeviceReduceSingleTileKernelINS2_10policy_hubIfyN4cuda3std3__44plusIfEEE10Policy1000EPfPdiS9_dfNS7_10__identityEEEvT0_T1_T2_T3_T4_T6_E12temp_storage+24];
	add.f32 	%f354, %f353, %f352;
	selp.f32 	%f355, %f354, %f352, %p84;
	setp.gt.s32 	%p85, %r67, 160;
	ld.shared.f32 	%f356, [_ZZN3cub18CUB_300001_SM_10006detail6reduce28DeviceReduceSingleTileKernelINS2_10policy_hubIfyN4cuda3std3__44plusIfEEE10Policy1000EPfPdiS9_dfNS7_10__identityEEEvT0_T1_T2_T3_T4_T6_E12temp_storage+28];
	add.f32 	%f357, %f356, %f355;
	selp.f32 	%f358, %f357, %f355, %p85;
	setp.gt.s32 	%p86, %r67, 192;
	ld.shared.f32 	%f359, [_ZZN3cub18CUB_300001_SM_10006detail6reduce28DeviceReduceSingleTileKernelINS2_10policy_hubIfyN4cuda3std3__44plusIfEEE10Policy1000EPfPdiS9_dfNS7_10__identityEEEvT0_T1_T2_T3_T4_T6_E12temp_storage+32];
	add.f32 	%f360, %f359, %f358;
	selp.f32 	%f361, %f360, %f358, %p86;
	setp.gt.s32 	%p87, %r67, 224;
	ld.shared.f32 	%f362, [_ZZN3cub18CUB_300001_SM_10006detail6reduce28DeviceReduceSingleTileKernelINS2_10policy_hubIfyN4cuda3std3__44plusIfEEE10Policy1000EPfPdiS9_dfNS7_10__identityEEEvT0_T1_T2_T3_T4_T6_E12temp_storage+36];
	add.f32 	%f363, %f362, %f361;
	selp.f32 	%f418, %f363, %f361, %p87;
	bra.uni 	$L__BB8_72;
$L__BB8_22:
	mov.u32 	%r13, %tid.x;
	shl.b32 	%r224, %r13, 2;
	mul.wide.u32 	%rd86, %r224, 4;
	add.s64 	%rd76, %rd16, %rd86;
	// begin inline asm
	ld.global.nc.v2.u64 {%rd74, %rd75}, [%rd76];
	// end inline asm
	mov.b64 	{%r225, %r226}, %rd75;
	mov.b64 	{%r227, %r228}, %rd74;
	mov.b32 	%f224, %r228;
	mov.b32 	%f225, %r227;
	mov.b32 	%f226, %r226;
	mov.b32 	%f227, %r225;
	add.s64 	%rd79, %rd76, 4096;
	// begin inline asm
	ld.global.nc.v2.u64 {%rd77, %rd78}, [%rd79];
	// end inline asm
	mov.b64 	{%r229, %r230}, %rd78;
	mov.b64 	{%r231, %r232}, %rd77;
	mov.b32 	%f228, %r232;
	mov.b32 	%f229, %r231;
	mov.b32 	%f230, %r230;
	mov.b32 	%f231, %r229;
	add.s64 	%rd82, %rd76, 8192;
	// begin inline asm
	ld.global.nc.v2.u64 {%rd80, %rd81}, [%rd82];
	// end inline asm
	mov.b64 	{%r233, %r234}, %rd81;
	mov.b64 	{%r235, %r236}, %rd80;
	mov.b32 	%f232, %r236;
	mov.b32 	%f233, %r235;
	mov.b32 	%f234, %r234;
	mov.b32 	%f235, %r233;
	add.s64 	%rd85, %rd76, 12288;
	// begin inline asm
	ld.global.nc.v2.u64 {%rd83, %rd84}, [%rd85];
	// end inline asm
	mov.b64 	{%r237, %r238}, %rd84;
	mov.b64 	{%r239, %r240}, %rd83;
	mov.b32 	%f236, %r240;
	mov.b32 	%f237, %r239;
	mov.b32 	%f238, %r238;
	mov.b32 	%f239, %r237;
	add.f32 	%f240, %f225, %f224;
	add.f32 	%f241, %f227, %f226;
	add.f32 	%f242, %f229, %f228;
	add.f32 	%f243, %f231, %f230;
	add.f32 	%f244, %f233, %f232;
	add.f32 	%f245, %f235, %f234;
	add.f32 	%f246, %f237, %f236;
	add.f32 	%f247, %f239, %f238;
	add.f32 	%f248, %f240, %f241;
	add.f32 	%f249, %f242, %f243;
	add.f32 	%f250, %f244, %f245;
	add.f32 	%f251, %f246, %f247;
	add.f32 	%f252, %f248, %f249;
	add.f32 	%f253, %f250, %f251;
	add.f32 	%f404, %f252, %f253;
	setp.lt.u32 	%p50, %r67, 8192;
	mov.b32 	%r387, 4096;
	@%p50 bra 	$L__BB8_26;
	add.s32 	%r14, %r67, -4096;
	mov.b32 	%r387, 4096;
$L__BB8_24:
	mul.wide.s32 	%rd99, %r387, 4;
	add.s64 	%rd89, %rd76, %rd99;
	// begin inline asm
	ld.global.nc.v2.u64 {%rd87, %rd88}, [%rd89];
	// end inline asm
	mov.b64 	{%r242, %r243}, %rd88;
	mov.b64 	{%r244, %r245}, %rd87;
	mov.b32 	%f254, %r245;
	mov.b32 	%f255, %r244;
	mov.b32 	%f256, %r243;
	mov.b32 	%f257, %r242;
	add.s64 	%rd92, %rd89, 4096;
	// begin inline asm
	ld.global.nc.v2.u64 {%rd90, %rd91}, [%rd92];
	// end inline asm
	mov.b64 	{%r246, %r247}, %rd91;
	mov.b64 	{%r248, %r249}, %rd90;
	mov.b32 	%f258, %r249;
	mov.b32 	%f259, %r248;
	mov.b32 	%f260, %r247;
	mov.b32 	%f261, %r246;
	add.s64 	%rd95, %rd89, 8192;
	// begin inline asm
	ld.global.nc.v2.u64 {%rd93, %rd94}, [%rd95];
	// end inline asm
	mov.b64 	{%r250, %r251}, %rd94;
	mov.b64 	{%r252, %r253}, %rd93;
	mov.b32 	%f262, %r253;
	mov.b32 	%f263, %r252;
	mov.b32 	%f264, %r251;
	mov.b32 	%f265, %r250;
	add.s64 	%rd98, %rd89, 12288;
	// begin inline asm
	ld.global.nc.v2.u64 {%rd96, %rd97}, [%rd98];
	// end inline asm
	mov.b64 	{%r254, %r255}, %rd97;
	mov.b64 	{%r256, %r257}, %rd96;
	mov.b32 	%f266, %r257;
	mov.b32 	%f267, %r256;
	mov.b32 	%f268, %r255;
	mov.b32 	%f269, %r254;
	add.f32 	%f270, %f404, %f255;
	add.f32 	%f271, %f254, %f257;
	add.f32 	%f272, %f256, %f259;
	add.f32 	%f273, %f258, %f261;
	add.f32 	%f274, %f260, %f263;
	add.f32 	%f275, %f262, %f265;
	add.f32 	%f276, %f264, %f267;
	add.f32 	%f277, %f266, %f269;
	add.f32 	%f278, %f270, %f271;
	add.f32 	%f279, %f272, %f273;
	add.f32 	%f280, %f274, %f275;
	add.f32 	%f281, %f276, %f277;
	add.f32 	%f282, %f278, %f279;
	add.f32 	%f283, %f280, %f281;
	add.f32 	%f284, %f282, %f283;
	add.f32 	%f404, %f284, %f268;
	sub.s32 	%r258, %r67, %r387;
	setp.lt.s32 	%p51, %r258, 4096;
	@%p51 bra 	$L__BB8_34;
	add.s32 	%r387, %r387, 4096;
	setp.le.s32 	%p52, %r387, %r14;
	@%p52 bra 	$L__BB8_24;
$L__BB8_26:
	setp.le.s32 	%p53, %r67, %r387;
	@%p53 bra 	$L__BB8_34;
	sub.s32 	%r18, %r67, %r387;
	setp.ge.s32 	%p54, %r13, %r18;
	@%p54 bra 	$L__BB8_34;
	not.b32 	%r259, %r13;
	add.s32 	%r260, %r67, %r259;
	sub.s32 	%r19, %r260, %r387;
	and.b32  	%r261, %r19, 768;
	setp.eq.s32 	%p55, %r261, 768;
	mov.u32 	%r391, %r13;
	@%p55 bra 	$L__BB8_31;
	add.s32 	%r389, %r13, %r387;
	shr.u32 	%r262, %r19, 8;
	add.s32 	%r263, %r262, 1;
	and.b32  	%r264, %r263, 3;
	neg.s32 	%r388, %r264;
	mov.u32 	%r391, %r13;
$L__BB8_30:
	.pragma "nounroll";
	mul.wide.u32 	%rd101, %r389, 4;
	add.s64 	%rd100, %rd16, %rd101;
	// begin inline asm
	ld.global.nc.u32 %r265, [%rd100];
	// end inline asm
	mov.b32 	%f286, %r265;
	add.f32 	%f404, %f404, %f286;
	add.s32 	%r391, %r391, 256;
	add.s32 	%r389, %r389, 256;
	add.s32 	%r388, %r388, 1;
	setp.ne.s32 	%p56, %r388, 0;
	@%p56 bra 	$L__BB8_30;
$L__BB8_31:
	setp.lt.u32 	%p57, %r19, 768;
	@%p57 bra 	$L__BB8_34;
	cvt.u64.u32 	%rd102, %r391;
	cvt.u64.u32 	%rd103, %r387;
	add.s64 	%rd104, %rd102, %rd103;
	shl.b64 	%rd105, %rd104, 2;
	add.s64 	%rd106, %rd105, %rd16;
	add.s64 	%rd122, %rd106, 2048;
	add.s32 	%r392, %r391, %r387;
$L__BB8_33:
	mul.wide.u32 	%rd111, %r392, 4;
	add.s64 	%rd107, %rd16, %rd111;
	// begin inline asm
	ld.global.nc.u32 %r266, [%rd107];
	// end inline asm
	mov.b32 	%f287, %r266;
	add.f32 	%f288, %f404, %f287;
	add.s64 	%rd108, %rd122, -1024;
	// begin inline asm
	ld.global.nc.u32 %r267, [%rd108];
	// end inline asm
	mov.b32 	%f289, %r267;
	add.f32 	%f290, %f288, %f289;
	// begin inline asm
	ld.global.nc.u32 %r268, [%rd122];
	// end inline asm
	mov.b32 	%f291, %r268;
	add.f32 	%f292, %f290, %f291;
	add.s64 	%rd110, %rd122, 1024;
	// begin inline asm
	ld.global.nc.u32 %r269, [%rd110];
	// end inline asm
	mov.b32 	%f293, %r269;
	add.f32 	%f404, %f292, %f293;
	add.s32 	%r391, %r391, 1024;
	add.s64 	%rd122, %rd122, 4096;
	add.s32 	%r392, %r392, 1024;
	setp.lt.s32 	%p58, %r391, %r18;
	@%p58 bra 	$L__BB8_33;
$L__BB8_34:
	// begin inline asm
	mov.u32 %r270, %laneid;
	// end inline asm
	mov.b32 	%r272, %f404;
	mov.b32 	%r273, 1;
	mov.b32 	%r294, 31;
	mov.b32 	%r295, -1;
	// begin inline asm
	shfl.sync.down.b32 %r271, %r272, %r273, %r294, %r295;
	// end inline asm
	setp.gt.s32 	%p59, %r270, 30;
	mov.b32 	%f294, %r271;
	add.f32 	%f295, %f404, %f294;
	selp.f32 	%f296, %f404, %f295, %p59;
	mov.b32 	%r277, %f296;
	mov.b32 	%r278, 2;
	// begin inline asm
	shfl.sync.down.b32 %r276, %r277, %r278, %r294, %r295;
	// end inline asm
	setp.gt.s32 	%p60, %r270, 29;
	mov.b32 	%f297, %r276;
	add.f32 	%f298, %f296, %f297;
	selp.f32 	%f299, %f296, %f298, %p60;
	mov.b32 	%r282, %f299;
	mov.b32 	%r283, 4;
	// begin inline asm
	shfl.sync.down.b32 %r281, %r282, %r283, %r294, %r295;
	// end inline asm
	setp.gt.s32 	%p61, %r270, 27;
	mov.b32 	%f300, %r281;
	add.f32 	%f301, %f299, %f300;
	selp.f32 	%f302, %f299, %f301, %p61;
	mov.b32 	%r287, %f302;
	mov.b32 	%r288, 8;
	// begin inline asm
	shfl.sync.down.b32 %r286, %r287, %r288, %r294, %r295;
	// end inline asm
	setp.gt.s32 	%p62, %r270, 23;
	mov.b32 	%f303, %r286;
	add.f32 	%f304, %f302, %f303;
	selp.f32 	%f305, %f302, %f304, %p62;
	mov.b32 	%r292, %f305;
	mov.b32 	%r293, 16;
	// begin inline asm
	shfl.sync.down.b32 %r291, %r292, %r293, %r294, %r295;
	// end inline asm
	setp.gt.s32 	%p63, %r270, 15;
	mov.b32 	%f306, %r291;
	add.f32 	%f26, %f305, %f306;
	selp.f32 	%f418, %f305, %f26, %p63;
	setp.ne.s32 	%p64, %r270, 0;
	@%p64 bra 	$L__BB8_36;
	shr.u32 	%r296, %r13, 3;
	and.b32  	%r297, %r296, 124;
	mov.u32 	%r298, _ZZN3cub18CUB_300001_SM_10006detail6reduce28DeviceReduceSingleTileKernelINS2_10policy_hubIfyN4cuda3std3__44plusIfEEE10Policy1000EPfPdiS9_dfNS7_10__identityEEEvT0_T1_T2_T3_T4_T6_E12temp_storage;
	add.s32 	%r299, %r298, %r297;
	st.shared.f32 	[%r299+8], %f26;
$L__BB8_36:
	bar.sync 	0;
	setp.ne.s32 	%p65, %r13, 0;
	@%p65 bra 	$L__BB8_72;
	ld.shared.f32 	%f307, [_ZZN3cub18CUB_300001_SM_10006detail6reduce28DeviceReduceSingleTileKernelINS2_10policy_hubIfyN4cuda3std3__44plusIfEEE10Policy1000EPfPdiS9_dfNS7_10__identityEEEvT0_T1_T2_T3_T4_T6_E12temp_storage+12];
	add.f32 	%f308, %f418, %f307;
	ld.shared.f32 	%f309, [_ZZN3cub18CUB_300001_SM_10006detail6reduce28DeviceReduceSingleTileKernelINS2_10policy_hubIfyN4cuda3std3__44plusIfEEE10Policy1000EPfPdiS9_dfNS7_10__identityEEEvT0_T1_T2_T3_T4_T6_E12temp_storage+16];
	add.f32 	%f310, %f308, %f309;
	ld.shared.f32 	%f311, [_ZZN3cub18CUB_300001_SM_10006detail6reduce28DeviceReduceSingleTileKernelINS2_10policy_hubIfyN4cuda3std3__44plusIfEEE10Policy1000EPfPdiS9_dfNS7_10__identityEEEvT0_T1_T2_T3_T4_T6_E12temp_storage+20];
	add.f32 	%f312, %f310, %f311;
	ld.shared.f32 	%f313, [_ZZN3cub18CUB_300001_SM_10006detail6reduce28DeviceReduceSingleTileKernelINS2_10policy_hubIfyN4cuda3std3__44plusIfEEE10Policy1000EPfPdiS9_dfNS7_10__identityEEEvT0_T1_T2_T3_T4_T6_E12temp_storage+24];
	add.f32 	%f314, %f312, %f313;
	ld.shared.f32 	%f315, [_ZZN3cub18CUB_300001_SM_10006detail6reduce28DeviceReduceSingleTileKernelINS2_10policy_hubIfyN4cuda3std3__44plusIfEEE10Policy1000EPfPdiS9_dfNS7_10__identityEEEvT0_T1_T2_T3_T4_T6_E12temp_storage+28];
	add.f32 	%f316, %f314, %f315;
	ld.shared.f32 	%f317, [_ZZN3cub18CUB_300001_SM_10006detail6reduce28DeviceReduceSingleTileKernelINS2_10policy_hubIfyN4cuda3std3__44plusIfEEE10Policy1000EPfPdiS9_dfNS7_10__identityEEEvT0_T1_T2_T3_T4_T6_E12temp_storage+32];
	add.f32 	%f318, %f316, %f317;
	ld.shared.f32 	%f319, [_ZZN3cub18CUB_300001_SM_10006detail6reduce28DeviceReduceSingleTileKernelINS2_10policy_hubIfyN4cuda3std3__44plusIfEEE10Policy1000EPfPdiS9_dfNS7_10__identityEEEvT0_T1_T2_T3_T4_T6_E12temp_storage+36];
	add.f32 	%f418, %f318, %f319;
	bra.uni 	$L__BB8_72;
$L__BB8_38:
	setp.gt.s32 	%p3, %r67, 4095;
	@%p3 bra 	$L__BB8_56;
	mov.u32 	%r34, %tid.x;
	setp.ge.s32 	%p20, %r34, %r67;
	mov.f32 	%f410, 0f00000000;
	mov.u32 	%r397, %r34;
	@%p20 bra 	$L__BB8_41;
	mul.wide.u32 	%rd66, %r34, 4;
	add.s64 	%rd65, %rd16, %rd66;
	// begin inline asm
	ld.global.nc.u32 %r144, [%rd65];
	// end inline asm
	mov.b32 	%f410, %r144;
	add.s32 	%r397, %r34, 256;
$L__BB8_41:
	setp.ge.s32 	%p21, %r397, %r67;
	@%p21 bra 	$L__BB8_47;
	not.b32 	%r145, %r397;
	add.s32 	%r37, %r67, %r145;
	and.b32  	%r146, %r37, 768;
	setp.eq.s32 	%p22, %r146, 768;
	@%p22 bra 	$L__BB8_45;
	mul.wide.u32 	%rd67, %r397, 4;
	add.s64 	%rd123, %rd16, %rd67;
	shr.u32 	%r147, %r37, 8;
	add.s32 	%r148, %r147, 1;
	and.b32  	%r149, %r148, 3;
	neg.s32 	%r395, %r149;
$L__BB8_44:
	.pragma "nounroll";
	// begin inline asm
	ld.global.nc.u32 %r150, [%rd123];
	// end inline asm
	mov.b32 	%f156, %r150;
	add.f32 	%f410, %f410, %f156;
	add.s32 	%r397, %r397, 256;
	add.s64 	%rd123, %rd123, 1024;
	add.s32 	%r395, %r395, 1;
	setp.ne.s32 	%p23, %r395, 0;
	@%p23 bra 	$L__BB8_44;
$L__BB8_45:
	setp.lt.u32 	%p24, %r37, 768;
	@%p24 bra 	$L__BB8_47;
$L__BB8_46:
	mul.wide.s32 	%rd73, %r397, 4;
	add.s64 	%rd69, %rd16, %rd73;
	// begin inline asm
	ld.global.nc.u32 %r151, [%rd69];
	// end inline asm
	mov.b32 	%f157, %r151;
	add.f32 	%f158, %f410, %f157;
	add.s64 	%rd70, %rd69, 1024;
	// begin inline asm
	ld.global.nc.u32 %r152, [%rd70];
	// end inline asm
	mov.b32 	%f159, %r152;
	add.f32 	%f160, %f158, %f159;
	add.s64 	%rd71, %rd69, 2048;
	// begin inline asm
	ld.global.nc.u32 %r153, [%rd71];
	// end inline asm
	mov.b32 	%f161, %r153;
	add.f32 	%f162, %f160, %f161;
	add.s64 	%rd72, %rd69, 3072;
	// begin inline asm
	ld.global.nc.u32 %r154, [%rd72];
	// end inline asm
	mov.b32 	%f163, %r154;
	add.f32 	%f410, %f162, %f163;
	add.s32 	%r397, %r397, 1024;
	setp.lt.s32 	%p25, %r397, %r67;
	@%p25 bra 	$L__BB8_46;
$L__BB8_47:
	setp.lt.s32 	%p26, %r67, 256;
	@%p26 bra 	$L__BB8_52;
	// begin inline asm
	mov.u32 %r193, %laneid;
	// end inline asm
	mov.b32 	%r195, %f410;
	mov.b32 	%r196, 1;
	mov.b32 	%r217, 31;
	mov.b32 	%r218, -1;
	// begin inline asm
	shfl.sync.down.b32 %r194, %r195, %r196, %r217, %r218;
	// end inline asm
	setp.gt.s32 	%p42, %r193, 30;
	mov.b32 	%f198, %r194;
	add.f32 	%f199, %f410, %f198;
	selp.f32 	%f200, %f410, %f199, %p42;
	mov.b32 	%r200, %f200;
	mov.b32 	%r201, 2;
	// begin inline asm
	shfl.sync.down.b32 %r199, %r200, %r201, %r217, %r218;
	// end inline asm
	setp.gt.s32 	%p43, %r193, 29;
	mov.b32 	%f201, %r199;
	add.f32 	%f202, %f200, %f201;
	selp.f32 	%f203, %f200, %f202, %p43;
	mov.b32 	%r205, %f203;
	mov.b32 	%r206, 4;
	// begin inline asm
	shfl.sync.down.b32 %r204, %r205, %r206, %r217, %r218;
	// end inline asm
	setp.gt.s32 	%p44, %r193, 27;
	mov.b32 	%f204, %r204;
	add.f32 	%f205, %f203, %f204;
	selp.f32 	%f206, %f203, %f205, %p44;
	mov.b32 	%r210, %f206;
	mov.b32 	%r211, 8;
	// begin inline asm
	shfl.sync.down.b32 %r209, %r210, %r211, %r217, %r218;
	// end inline asm
	setp.gt.s32 	%p45, %r193, 23;
	mov.b32 	%f207, %r209;
	add.f32 	%f208, %f206, %f207;
	selp.f32 	%f209, %f206, %f208, %p45;
	mov.b32 	%r215, %f209;
	mov.b32 	%r216, 16;
	// begin inline asm
	shfl.sync.down.b32 %r214, %r215, %r216, %r217, %r218;
	// end inline asm
	setp.gt.s32 	%p46, %r193, 15;
	mov.b32 	%f210, %r214;
	add.f32 	%f38, %f209, %f210;
	selp.f32 	%f418, %f209, %f38, %p46;
	setp.ne.s32 	%p47, %r193, 0;
	@%p47 bra 	$L__BB8_50;
	shr.u32 	%r219, %r34, 3;
	and.b32  	%r220, %r219, 124;
	mov.u32 	%r221, _ZZN3cub18CUB_300001_SM_10006detail6reduce28DeviceReduceSingleTileKernelINS2_10policy_hubIfyN4cuda3std3__44plusIfEEE10Policy1000EPfPdiS9_dfNS7_10__identityEEEvT0_T1_T2_T3_T4_T6_E12temp_storage;
	add.s32 	%r222, %r221, %r220;
	st.shared.f32 	[%r222+8], %f38;
$L__BB8_50:
	bar.sync 	0;
	setp.ne.s32 	%p48, %r34, 0;
	@%p48 bra 	$L__BB8_72;
	ld.shared.f32 	%f211, [_ZZN3cub18CUB_300001_SM_10006detail6reduce28DeviceReduceSingleTileKernelINS2_10policy_hubIfyN4cuda3std3__44plusIfEEE10Policy1000EPfPdiS9_dfNS7_10__identityEEEvT0_T1_T2_T3_T4_T6_E12temp_storage+12];
	add.f32 	%f212, %f418, %f211;
	ld.shared.f32 	%f213, [_ZZN3cub18CUB_300001_SM_10006detail6reduce28DeviceReduceSingleTileKernelINS2_10policy_hubIfyN4cuda3std3__44plusIfEEE10Policy1000EPfPdiS9_dfNS7_10__identityEEEvT0_T1_T2_T3_T4_T6_E12temp_storage+16];
	add.f32 	%f214, %f212, %f213;
	ld.shared.f32 	%f215, [_ZZN3cub18CUB_300001_SM_10006detail6reduce28DeviceReduceSingleTileKernelINS2_10policy_hubIfyN4cuda3std3__44plusIfEEE10Policy1000EPfPdiS9_dfNS7_10__identityEEEvT0_T1_T2_T3_T4_T6_E12temp_storage+20];
	add.f32 	%f216, %f214, %f215;
	ld.shared.f32 	%f217, [_ZZN3cub18CUB_300001_SM_10006detail6reduce28DeviceReduceSingleTileKernelINS2_10policy_hubIfyN4cuda3std3__44plusIfEEE10Policy1000EPfPdiS9_dfNS7_10__identityEEEvT0_T1_T2_T3_T4_T6_E12temp_storage+24];
	add.f32 	%f218, %f216, %f217;
	ld.shared.f32 	%f219, [_ZZN3cub18CUB_300001_SM_10006detail6reduce28DeviceReduceSingleTileKernelINS2_10policy_hubIfyN4cuda3std3__44plusIfEEE10Policy1000EPfPdiS9_dfNS7_10__identityEEEvT0_T1_T2_T3_T4_T6_E12temp_storage+28];
	add.f32 	%f220, %f218, %f219;
	ld.shared.f32 	%f221, [_ZZN3cub18CUB_300001_SM_10006detail6reduce28DeviceReduceSingleTileKernelINS2_10policy_hubIfyN4cuda3std3__44plusIfEEE10Policy1000EPfPdiS9_dfNS7_10__identityEEEvT0_T1_T2_T3_T4_T6_E12temp_storage+32];
	add.f32 	%f222, %f220, %f221;
	ld.shared.f32 	%f223, [_ZZN3cub18CUB_300001_SM_10006detail6reduce28DeviceReduceSingleTileKernelINS2_10policy_hubIfyN4cuda3std3__44plusIfEEE10Policy1000EPfPdiS9_dfNS7_10__identityEEEvT0_T1_T2_T3_T4_T6_E12temp_storage+36];
	add.f32 	%f418, %f222, %f223;
	bra.uni 	$L__BB8_72;
$L__BB8_52:
	// begin inline asm
	mov.u32 %r155, %laneid;
	// end inline asm
	and.b32  	%r181, %r34, 992;
	add.s32 	%r182, %r181, 32;
	setp.gt.s32 	%p27, %r182, %r67;
	not.b32 	%r183, %r181;
	add.s32 	%r184, %r67, %r183;
	selp.b32 	%r179, %r184, 31, %p27;
	mov.b32 	%r157, %f410;
	mov.b32 	%r158, 1;
	mov.b32 	%r180, -1;
	// begin inline asm
	shfl.sync.down.b32 %r156, %r157, %r158, %r179, %r180;
	// end inline asm
	setp.lt.s32 	%p28, %r155, %r179;
	mov.b32 	%f164, %r156;
	add.f32 	%f165, %f410, %f164;
	selp.f32 	%f166, %f165, %f410, %p28;
	mov.b32 	%r162, %f166;
	mov.b32 	%r163, 2;
	// begin inline asm
	shfl.sync.down.b32 %r161, %r162, %r163, %r179, %r180;
	// end inline asm
	add.s32 	%r185, %r155, 2;
	setp.gt.s32 	%p29, %r185, %r179;
	mov.b32 	%f167, %r161;
	add.f32 	%f168, %f166, %f167;
	selp.f32 	%f169, %f166, %f168, %p29;
	mov.b32 	%r167, %f169;
	mov.b32 	%r168, 4;
	// begin inline asm
	shfl.sync.down.b32 %r166, %r167, %r168, %r179, %r180;
	// end inline asm
	add.s32 	%r186, %r155, 4;
	setp.gt.s32 	%p30, %r186, %r179;
	mov.b32 	%f170, %r166;
	add.f32 	%f171, %f169, %f170;
	selp.f32 	%f172, %f169, %f171, %p30;
	mov.b32 	%r172, %f172;
	mov.b32 	%r173, 8;
	// begin inline asm
	shfl.sync.down.b32 %r171, %r172, %r173, %r179, %r180;
	// end inline asm
	add.s32 	%r187, %r155, 8;
	setp.gt.s32 	%p31, %r187, %r179;
	mov.b32 	%f173, %r171;
	add.f32 	%f174, %f172, %f173;
	selp.f32 	%f175, %f172, %f174, %p31;
	mov.b32 	%r177, %f175;
	mov.b32 	%r178, 16;
	// begin inline asm
	shfl.sync.down.b32 %r176, %r177, %r178, %r179, %r180;
	// end inline asm
	add.s32 	%r188, %r155, 16;
	setp.gt.s32 	%p32, %r188, %r179;
	mov.b32 	%f176, %r176;
	add.f32 	%f177, %f175, %f176;
	selp.f32 	%f418, %f175, %f177, %p32;
	setp.ne.s32 	%p33, %r155, 0;
	@%p33 bra 	$L__BB8_54;
	shr.u32 	%r189, %r34, 3;
	and.b32  	%r190, %r189, 124;
	mov.u32 	%r191, _ZZN3cub18CUB_300001_SM_10006detail6reduce28DeviceReduceSingleTileKernelINS2_10policy_hubIfyN4cuda3std3__44plusIfEEE10Policy1000EPfPdiS9_dfNS7_10__identityEEEvT0_T1_T2_T3_T4_T6_E12temp_storage;
	add.s32 	%r192, %r191, %r190;
	st.shared.f32 	[%r192+8], %f418;
$L__BB8_54:
	bar.sync 	0;
	setp.ne.s32 	%p34, %r34, 0;
	@%p34 bra 	$L__BB8_72;
	setp.gt.s32 	%p35, %r67, 32;
	ld.shared.f32 	%f178, [_ZZN3cub18CUB_300001_SM_10006detail6reduce28DeviceReduceSingleTileKernelINS2_10policy_hubIfyN4cuda3std3__44plusIfEEE10Policy1000EPfPdiS9_dfNS7_10__identityEEEvT0_T1_T2_T3_T4_T6_E12temp_storage+12];
	add.f32 	%f179, %f418, %f178;
	selp.f32 	%f180, %f179, %f418, %p35;
	setp.gt.s32 	%p36, %r67, 64;
	ld.shared.f32 	%f181, [_ZZN3cub18CUB_300001_SM_10006detail6reduce28DeviceReduceSingleTileKernelINS2_10policy_hubIfyN4cuda3std3__44plusIfEEE10Policy1000EPfPdiS9_dfNS7_10__identityEEEvT0_T1_T2_T3_T4_T6_E12temp_storage+16];
	add.f32 	%f182, %f181, %f180;
	selp.f32 	%f183, %f182, %f180, %p36;
	setp.gt.s32 	%p37, %r67, 96;
	ld.shared.f32 	%f184, [_ZZN3cub18CUB_300001_SM_10006detail6reduce28DeviceReduceSingleTileKernelINS2_10policy_hubIfyN4cuda3std3__44plusIfEEE10Policy1000EPfPdiS9_dfNS7_10__identityEEEvT0_T1_T2_T3_T4_T6_E12temp_storage+20];
	add.f32 	%f185, %f184, %f183;
	selp.f32 	%f186, %f185, %f183, %p37;
	setp.gt.s32 	%p38, %r67, 128;
	ld.shared.f32 	%f187, [_ZZN3cub18CUB_300001_SM_10006detail6reduce28DeviceReduceSingleTileKernelINS2_10policy_hubIfyN4cuda3std3__44plusIfEEE10Policy1000EPfPdiS9_dfNS7_10__identityEEEvT0_T1_T2_T3_T4_T6_E12temp_storage+24];
	add.f32 	%f188, %f187, %f186;
	selp.f32 	%f189, %f188, %f186, %p38;
	setp.gt.s32 	%p39, %r67, 160;
	ld.shared.f32 	%f190, [_ZZN3cub18CUB_300001_SM_10006detail6reduce28DeviceReduceSingleTileKernelINS2_10policy_hubIfyN4cuda3std3__44plusIfEEE10Policy1000EPfPdiS9_dfNS7_10__identityEEEvT0_T1_T2_T3_T4_T6_E12temp_storage+28];
	add.f32 	%f191, %f190, %f189;
	selp.f32 	%f192, %f191, %f189, %p39;
	setp.gt.s32 	%p40, %r67, 192;
	ld.shared.f32 	%f193, [_ZZN3cub18CUB_300001_SM_10006detail6reduce28DeviceReduceSingleTileKernelINS2_10policy_hubIfyN4cuda3std3__44plusIfEEE10Policy1000EPfPdiS9_dfNS7_10__identityEEEvT0_T1_T2_T3_T4_T6_E12temp_storage+32];
	add.f32 	%f194, %f193, %f192;
	selp.f32 	%f195, %f194, %f192, %p40;
	setp.gt.s32 	%p41, %r67, 224;
	ld.shared.f32 	%f196, [_ZZN3cub18CUB_300001_SM_10006detail6reduce28DeviceReduceSingleTileKernelINS2_10policy_hubIfyN4cuda3std3__44plusIfEEE10Policy1000EPfPdiS9_dfNS7_10__identityEEEvT0_T1_T2_T3_T4_T6_E12temp_storage+36];
	add.f32 	%f197, %f196, %f195;
	selp.f32 	%f418, %f197, %f195, %p41;
	bra.uni 	$L__BB8_72;
$L__BB8_56:
	mov.u32 	%r46, %tid.x;
	mul.wide.u32 	%rd35, %r46, 4;
	add.s64 	%rd19, %rd16, %rd35;
	// begin inline asm
	ld.global.nc.u32 %r68, [%rd19];
	// end inline asm
	mov.b32 	%f58, %r68;
	add.s64 	%rd20, %rd19, 1024;
	// begin inline asm
	ld.global.nc.u32 %r69, [%rd20];
	// end inline asm
	mov.b32 	%f59, %r69;
	add.s64 	%rd21, %rd19, 2048;
	// begin inline asm
	ld.global.nc.u32 %r70, [%rd21];
	// end inline asm
	mov.b32 	%f60, %r70;
	add.s64 	%rd22, %rd19, 3072;
	// begin inline asm
	ld.global.nc.u32 %r71, [%rd22];
	// end inline asm
	mov.b32 	%f61, %r71;
	add.s64 	%rd23, %rd19, 4096;
	// begin inline asm
	ld.global.nc.u32 %r72, [%rd23];
	// end inline asm
	mov.b32 	%f62, %r72;
	add.s64 	%rd24, %rd19, 5120;
	// begin inline asm
	ld.global.nc.u32 %r73, [%rd24];
	// end inline asm
	mov.b32 	%f63, %r73;
	add.s64 	%rd25, %rd19, 6144;
	// begin inline asm
	ld.global.nc.u32 %r74, [%rd25];
	// end inline asm
	mov.b32 	%f64, %r74;
	add.s64 	%rd26, %rd19, 7168;
	// begin inline asm
	ld.global.nc.u32 %r75, [%rd26];
	// end inline asm
	mov.b32 	%f65, %r75;
	add.s64 	%rd27, %rd19, 8192;
	// begin inline asm
	ld.global.nc.u32 %r76, [%rd27];
	// end inline asm
	mov.b32 	%f66, %r76;
	add.s64 	%rd28, %rd19, 9216;
	// begin inline asm
	ld.global.nc.u32 %r77, [%rd28];
	// end inline asm
	mov.b32 	%f67, %r77;
	add.s64 	%rd29, %rd19, 10240;
	// begin inline asm
	ld.global.nc.u32 %r78, [%rd29];
	// end inline asm
	mov.b32 	%f68, %r78;
	add.s64 	%rd30, %rd19, 11264;
	// begin inline asm
	ld.global.nc.u32 %r79, [%rd30];
	// end inline asm
	mov.b32 	%f69, %r79;
	add.s64 	%rd31, %rd19, 12288;
	// begin inline asm
	ld.global.nc.u32 %r80, [%rd31];
	// end inline asm
	mov.b32 	%f70, %r80;
	add.s64 	%rd32, %rd19, 13312;
	// begin inline asm
	ld.global.nc.u32 %r81, [%rd32];
	// end inline asm
	mov.b32 	%f71, %r81;
	add.s64 	%rd33, %rd19, 14336;
	// begin inline asm
	ld.global.nc.u32 %r82, [%rd33];
	// end inline asm
	mov.b32 	%f72, %r82;
	add.s64 	%rd34, %rd19, 15360;
	// begin inline asm
	ld.global.nc.u32 %r83, [%rd34];
	// end inline asm
	mov.b32 	%f73, %r83;
	add.f32 	%f74, %f58, %f59;
	add.f32 	%f75, %f60, %f61;
	add.f32 	%f76, %f62, %f63;
	add.f32 	%f77, %f64, %f65;
	add.f32 	%f78, %f66, %f67;
	add.f32 	%f79, %f68, %f69;
	add.f32 	%f80, %f70, %f71;
	add.f32 	%f81, %f72, %f73;
	add.f32 	%f82, %f74, %f75;
	add.f32 	%f83, %f76, %f77;
	add.f32 	%f84, %f78, %f79;
	add.f32 	%f85, %f80, %f81;
	add.f32 	%f86, %f82, %f83;
	add.f32 	%f87, %f84, %f85;
	add.f32 	%f417, %f86, %f87;
	setp.lt.u32 	%p4, %r67, 8192;
	mov.b32 	%r400, 4096;
	@%p4 bra 	$L__BB8_60;
	add.s32 	%r47, %r67, -4096;
	mov.b32 	%r400, 4096;
$L__BB8_58:
	mul.wide.s32 	%rd52, %r400, 4;
	add.s64 	%rd36, %rd19, %rd52;
	// begin inline asm
	ld.global.nc.u32 %r86, [%rd36];
	// end inline asm
	mov.b32 	%f88, %r86;
	add.s64 	%rd37, %rd36, 1024;
	// begin inline asm
	ld.global.nc.u32 %r87, [%rd37];
	// end inline asm
	mov.b32 	%f89, %r87;
	add.s64 	%rd38, %rd36, 2048;
	// begin inline asm
	ld.global.nc.u32 %r88, [%rd38];
	// end inline asm
	mov.b32 	%f90, %r88;
	add.s64 	%rd39, %rd36, 3072;
	// begin inline asm
	ld.global.nc.u32 %r89, [%rd39];
	// end inline asm
	mov.b32 	%f91, %r89;
	add.s64 	%rd40, %rd36, 4096;
	// begin inline asm
	ld.global.nc.u32 %r90, [%rd40];
	// end inline asm
	mov.b32 	%f92, %r90;
	add.s64 	%rd41, %rd36, 5120;
	// begin inline asm
	ld.global.nc.u32 %r91, [%rd41];
	// end inline asm
	mov.b32 	%f93, %r91;
	add.s64 	%rd42, %rd36, 6144;
	// begin inline asm
	ld.global.nc.u32 %r92, [%rd42];
	// end inline asm
	mov.b32 	%f94, %r92;
	add.s64 	%rd43, %rd36, 7168;
	// begin inline asm
	ld.global.nc.u32 %r93, [%rd43];
	// end inline asm
	mov.b32 	%f95, %r93;
	add.s64 	%rd44, %rd36, 8192;
	// begin inline asm
	ld.global.nc.u32 %r94, [%rd44];
	// end inline asm
	mov.b32 	%f96, %r94;
	add.s64 	%rd45, %rd36, 9216;
	// begin inline asm
	ld.global.nc.u32 %r95, [%rd45];
	// end inline asm
	mov.b32 	%f97, %r95;
	add.s64 	%rd46, %rd36, 10240;
	// begin inline asm
	ld.global.nc.u32 %r96, [%rd46];
	// end inline asm
	mov.b32 	%f98, %r96;
	add.s64 	%rd47, %rd36, 11264;
	// begin inline asm
	ld.global.nc.u32 %r97, [%rd47];
	// end inline asm
	mov.b32 	%f99, %r97;
	add.s64 	%rd48, %rd36, 12288;
	// begin inline asm
	ld.global.nc.u32 %r98, [%rd48];
	// end inline asm
	mov.b32 	%f100, %r98;
	add.s64 	%rd49, %rd36, 13312;
	// begin inline asm
	ld.global.nc.u32 %r99, [%rd49];
	// end inline asm
	mov.b32 	%f101, %r99;
	add.s64 	%rd50, %rd36, 14336;
	// begin inline asm
	ld.global.nc.u32 %r100, [%rd50];
	// end inline asm
	mov.b32 	%f102, %r100;
	add.s64 	%rd51, %rd36, 15360;
	// begin inline asm
	ld.global.nc.u32 %r101, [%rd51];
	// end inline asm
	mov.b32 	%f103, %r101;
	add.f32 	%f104, %f417, %f88;
	add.f32 	%f105, %f89, %f90;
	add.f32 	%f106, %f91, %f92;
	add.f32 	%f107, %f93, %f94;
	add.f32 	%f108, %f95, %f96;
	add.f32 	%f109, %f97, %f98;
	add.f32 	%f110, %f99, %f100;
	add.f32 	%f111, %f101, %f102;
	add.f32 	%f112, %f104, %f105;
	add.f32 	%f113, %f106, %f107;
	add.f32 	%f114, %f108, %f109;
	add.f32 	%f115, %f110, %f111;
	add.f32 	%f116, %f112, %f113;
	add.f32 	%f117, %f114, %f115;
	add.f32 	%f118, %f116, %f117;
	add.f32 	%f417, %f118, %f103;
	sub.s32 	%r102, %r67, %r400;
	setp.lt.s32 	%p5, %r102, 4096;
	@%p5 bra 	$L__BB8_68;
	add.s32 	%r400, %r400, 4096;
	setp.le.s32 	%p6, %r400, %r47;
	@%p6 bra 	$L__BB8_58;
$L__BB8_60:
	setp.le.s32 	%p7, %r67, %r400;
	@%p7 bra 	$L__BB8_68;
	sub.s32 	%r51, %r67, %r400;
	setp.ge.s32 	%p8, %r46, %r51;
	@%p8 bra 	$L__BB8_68;
	not.b32 	%r103, %r46;
	add.s32 	%r104, %r67, %r103;
	sub.s32 	%r52, %r104, %r400;
	and.b32  	%r105, %r52, 768;
	setp.eq.s32 	%p9, %r105, 768;
	mov.u32 	%r404, %r46;
	@%p9 bra 	$L__BB8_65;
	add.s32 	%r402, %r46, %r400;
	shr.u32 	%r106, %r52, 8;
	add.s32 	%r107, %r106, 1;
	and.b32  	%r108, %r107, 3;
	neg.s32 	%r401, %r108;
	mov.u32 	%r404, %r46;
$L__BB8_64:
	.pragma "nounroll";
	mul.wide.u32 	%rd54, %r402, 4;
	add.s64 	%rd53, %rd16, %rd54;
	// begin inline asm
	ld.global.nc.u32 %r109, [%rd53];
	// end inline asm
	mov.b32 	%f120, %r109;
	add.f32 	%f417, %f417, %f120;
	add.s32 	%r404, %r404, 256;
	add.s32 	%r402, %r402, 256;
	add.s32 	%r401, %r401, 1;
	setp.ne.s32 	%p10, %r401, 0;
	@%p10 bra 	$L__BB8_64;
$L__BB8_65:
	setp.lt.u32 	%p11, %r52, 768;
	@%p11 bra 	$L__BB8_68;
	cvt.u64.u32 	%rd55, %r404;
	cvt.u64.u32 	%rd56, %r400;
	add.s64 	%rd57, %rd55, %rd56;
	shl.b64 	%rd58, %rd57, 2;
	add.s64 	%rd59, %rd58, %rd16;
	add.s64 	%rd124, %rd59, 2048;
	add.s32 	%r405, %r404, %r400;
$L__BB8_67:
	mul.wide.u32 	%rd64, %r405, 4;
	add.s64 	%rd60, %rd16, %rd64;
	// begin inline asm
	ld.global.nc.u32 %r110, [%rd60];
	// end inline asm
	mov.b32 	%f121, %r110;
	add.f32 	%f122, %f417, %f121;
	add.s64 	%rd61, %rd124, -1024;
	// begin inline asm
	ld.global.nc.u32 %r111, [%rd61];
	// end inline asm
	mov.b32 	%f123, %r111;
	add.f32 	%f124, %f122, %f123;
	// begin inline asm
	ld.global.nc.u32 %r112, [%rd124];
	// end inline asm
	mov.b32 	%f125, %r112;
	add.f32 	%f126, %f124, %f125;
	add.s64 	%rd63, %rd124, 1024;
	// begin inline asm
	ld.global.nc.u32 %r113, [%rd63];
	// end inline asm
	mov.b32 	%f127, %r113;
	add.f32 	%f417, %f126, %f127;
	add.s32 	%r404, %r404, 1024;
	add.s64 	%rd124, %rd124, 4096;
	add.s32 	%r405, %r405, 1024;
	setp.lt.s32 	%p12, %r404, %r51;
	@%p12 bra 	$L__BB8_67;
$L__BB8_68:
	// begin inline asm
	mov.u32 %r114, %laneid;
	// end inline asm
	mov.b32 	%r116, %f417;
	mov.b32 	%r117, 1;
	mov.b32 	%r138, 31;
	mov.b32 	%r139, -1;
	// begin inline asm
	shfl.sync.down.b32 %r115, %r116, %r117, %r138, %r139;
	// end inline asm
	setp.gt.s32 	%p13, %r114, 30;
	mov.b32 	%f128, %r115;
	add.f32 	%f129, %f417, %f128;
	selp.f32 	%f130, %f417, %f129, %p13;
	mov.b32 	%r121, %f130;
	mov.b32 	%r122, 2;
	// begin inline asm
	shfl.sync.down.b32 %r120, %r121, %r122, %r138, %r139;
	// end inline asm
	setp.gt.s32 	%p14, %r114, 29;
	mov.b32 	%f131, %r120;
	add.f32 	%f132, %f130, %f131;
	selp.f32 	%f133, %f130, %f132, %p14;
	mov.b32 	%r126, %f133;
	mov.b32 	%r127, 4;
	// begin inline asm
	shfl.sync.down.b32 %r125, %r126, %r127, %r138, %r139;
	// end inline asm
	setp.gt.s32 	%p15, %r114, 27;
	mov.b32 	%f134, %r125;
	add.f32 	%f135, %f133, %f134;
	selp.f32 	%f136, %f133, %f135, %p15;
	mov.b32 	%r131, %f136;
	mov.b32 	%r132, 8;
	// begin inline asm
	shfl.sync.down.b32 %r130, %r131, %r132, %r138, %r139;
	// end inline asm
	setp.gt.s32 	%p16, %r114, 23;
	mov.b32 	%f137, %r130;
	add.f32 	%f138, %f136, %f137;
	selp.f32 	%f139, %f136, %f138, %p16;
	mov.b32 	%r136, %f139;
	mov.b32 	%r137, 16;
	// begin inline asm
	shfl.sync.down.b32 %r135, %r136, %r137, %r138, %r139;
	// end inline asm
	setp.gt.s32 	%p17, %r114, 15;
	mov.b32 	%f140, %r135;
	add.f32 	%f54, %f139, %f140;
	selp.f32 	%f418, %f139, %f54, %p17;
	setp.ne.s32 	%p18, %r114, 0;
	@%p18 bra 	$L__BB8_70;
	shr.u32 	%r140, %r46, 3;
	and.b32  	%r141, %r140, 124;
	mov.u32 	%r142, _ZZN3cub18CUB_300001_SM_10006detail6reduce28DeviceReduceSingleTileKernelINS2_10policy_hubIfyN4cuda3std3__44plusIfEEE10Policy1000EPfPdiS9_dfNS7_10__identityEEEvT0_T1_T2_T3_T4_T6_E12temp_storage;
	add.s32 	%r143, %r142, %r141;
	st.shared.f32 	[%r143+8], %f54;
$L__BB8_70:
	bar.sync 	0;
	setp.ne.s32 	%p19, %r46, 0;
	@%p19 bra 	$L__BB8_72;
	ld.shared.f32 	%f141, [_ZZN3cub18CUB_300001_SM_10006detail6reduce28DeviceReduceSingleTileKernelINS2_10policy_hubIfyN4cuda3std3__44plusIfEEE10Policy1000EPfPdiS9_dfNS7_10__identityEEEvT0_T1_T2_T3_T4_T6_E12temp_storage+12];
	add.f32 	%f142, %f418, %f141;
	ld.shared.f32 	%f143, [_ZZN3cub18CUB_300001_SM_10006detail6reduce28DeviceReduceSingleTileKernelINS2_10policy_hubIfyN4cuda3std3__44plusIfEEE10Policy1000EPfPdiS9_dfNS7_10__identityEEEvT0_T1_T2_T3_T4_T6_E12temp_storage+16];
	add.f32 	%f144, %f142, %f143;
	ld.shared.f32 	%f145, [_ZZN3cub18CUB_300001_SM_10006detail6reduce28DeviceReduceSingleTileKernelINS2_10policy_hubIfyN4cuda3std3__44plusIfEEE10Policy1000EPfPdiS9_dfNS7_10__identityEEEvT0_T1_T2_T3_T4_T6_E12temp_storage+20];
	add.f32 	%f146, %f144, %f145;
	ld.shared.f32 	%f147, [_ZZN3cub18CUB_300001_SM_10006detail6reduce28DeviceReduceSingleTileKernelINS2_10policy_hubIfyN4cuda3std3__44plusIfEEE10Policy1000EPfPdiS9_dfNS7_10__identityEEEvT0_T1_T2_T3_T4_T6_E12temp_storage+24];
	add.f32 	%f148, %f146, %f147;
	ld.shared.f32 	%f149, [_ZZN3cub18CUB_300001_SM_10006detail6reduce28DeviceReduceSingleTileKernelINS2_10policy_hubIfyN4cuda3std3__44plusIfEEE10Policy1000EPfPdiS9_dfNS7_10__identityEEEvT0_T1_T2_T3_T4_T6_E12temp_storage+28];
	add.f32 	%f150, %f148, %f149;
	ld.shared.f32 	%f151, [_ZZN3cub18CUB_300001_SM_10006detail6reduce28DeviceReduceSingleTileKernelINS2_10policy_hubIfyN4cuda3std3__44plusIfEEE10Policy1000EPfPdiS9_dfNS7_10__identityEEEvT0_T1_T2_T3_T4_T6_E12temp_storage+32];
	add.f32 	%f152, %f150, %f151;
	ld.shared.f32 	%f153, [_ZZN3cub18CUB_300001_SM_10006detail6reduce28DeviceReduceSingleTileKernelINS2_10policy_hubIfyN4cuda3std3__44plusIfEEE10Policy1000EPfPdiS9_dfNS7_10__identityEEEvT0_T1_T2_T3_T4_T6_E12temp_storage+36];
	add.f32 	%f418, %f152, %f153;
$L__BB8_72:
	mov.u32 	%r379, %tid.x;
	setp.ne.s32 	%p95, %r379, 0;
	@%p95 bra 	$L__BB8_74;
	cvt.rn.f32.f64 	%f390, %fd1;
	add.f32 	%f391, %f418, %f390;
	cvt.f64.f32 	%fd2, %f391;
	st.global.f64 	[%rd1], %fd2;
$L__BB8_74:
	ret;

}


// ===== COMPILED SASS (sm_100) =====

	.target	sm_100

	.elftype	@"ET_EXEC"


//--------------------- .note.nv.tkinfo           --------------------------
	.section	.note.nv.tkinfo,"",@"SHT_NOTE"
	.sectionflags	@"SHF_NOTE_NV_TKINFO"
	.tkinfo
        /*0018*/ 	.word	0x00000002
        /*0030*/ 	.string	""
        /*0030*/ 	.string	"ptxas"
        /*0030*/ 	.string	"Cuda compilation tools, release 13.0, V13.0.88"
        /*0030*/ 	.string	"Build cuda_13.0.r13.0/compiler.36424714_0"
        /*0030*/ 	.string	"-arch sm_100 -m 64 "



//--------------------- .note.nv.cuinfo           --------------------------
	.section	.note.nv.cuinfo,"",@"SHT_NOTE"
	.sectionflags	@"SHF_NOTE_NV_CUINFO"
        /*0018*/ 	.short	0x0002
        /*001a*/ 	.short	0x0064
        /*001c*/ 	.short	0x0082
	.zero		2


//--------------------- .nv.info                  --------------------------
	.section	.nv.info,"",@"SHT_CUDA_INFO"
	.align	4


	//----- nvinfo : EIATTR_REGCOUNT
	.align		4
        /*0000*/ 	.byte	0x04, 0x2f
        /*0002*/ 	.short	(.L_44 - .L_43)
	.align		4
.L_43:
        /*0004*/ 	.word	index@(_ZN3cub18CUB_300001_SM_10006detail11EmptyKernelIvEEvv)
        /*0008*/ 	.word	0x00000004


	//----- nvinfo : EIATTR_FRAME_SIZE
	.align		4
.L_44:
        /*000c*/ 	.byte	0x04, 0x11
        /*000e*/ 	.short	(.L_46 - .L_45)
	.align		4
.L_45:
        /*0010*/ 	.word	index@(_ZN3cub18CUB_300001_SM_10006detail11EmptyKernelIvEEvv)
        /*0014*/ 	.word	0x00000000


	//----- nvinfo : EIATTR_REGCOUNT
	.align		4
.L_46:
        /*0018*/ 	.byte	0x04, 0x2f
        /*001a*/ 	.short	(.L_48 - .L_47)
	.align		4
.L_47:
        /*001c*/ 	.word	index@(_ZN3cub18CUB_300001_SM_10006detail9transform16transform_kernelINS2_10policy_hubILb1EN4cuda3std3__45tupleIJN6thrust24THRUST_300001_SM_1000_NS6detail15normal_iteratorINSA_10device_ptrIfEEEEEEEE10policy1000Ei9my_squareSF_JPfEEEvT0_iT1_T2_DpNS2_10kernel_argIT3_EE)
        /*0020*/ 	.word	0x0000001c


	//----- nvinfo : EIATTR_FRAME_SIZE
	.align		4
.L_48:
        /*0024*/ 	.byte	0x04, 0x11
        /*0026*/ 	.short	(.L_50 - .L_49)
	.align		4
.L_49:
        /*0028*/ 	.word	index@(_ZN3cub18CUB_300001_SM_10006detail9transform16transform_kernelINS2_10policy_hubILb1EN4cuda3std3__45tupleIJN6thrust24THRUST_300001_SM_1000_NS6detail15normal_iteratorINSA_10device_ptrIfEEEEEEEE10policy1000Ei9my_squareSF_JPfEEEvT0_iT1_T2_DpNS2_10kernel_argIT3_EE)
        /*002c*/ 	.word	0x00000000


	//----- nvinfo : EIATTR_REGCOUNT
	.align		4
.L_50:
        /*0030*/ 	.byte	0x04, 0x2f
        /*0032*/ 	.short	(.L_52 - .L_51)
	.align		4
.L_51:
        /*0034*/ 	.word	index@(_ZN3cub18CUB_300001_SM_10006detail9transform16transform_kernelINS2_10policy_hubILb1EN4cuda3std3__45tupleIJN6thrust24THRUST_300001_SM_1000_NS6detail15normal_iteratorINSA_10device_ptrIfEEEEEEEE10policy1000El9my_squareSF_JPfEEEvT0_iT1_T2_DpNS2_10kernel_argIT3_EE)
        /*0038*/ 	.word	0x0000001c


	//----- nvinfo : EIATTR_FRAME_SIZE
	.align		4
.L_52:
        /*003c*/ 	.byte	0x04, 0x11
        /*003e*/ 	.short	(.L_54 - .L_53)
	.align		4
.L_53:
        /*0040*/ 	.word	index@(_ZN3cub18CUB_300001_SM_10006detail9transform16transform_kernelINS2_10policy_hubILb1EN4cuda3std3__45tupleIJN6thrust24THRUST_300001_SM_1000_NS6detail15normal_iteratorINSA_10device_ptrIfEEEEEEEE10policy1000El9my_squareSF_JPfEEEvT0_iT1_T2_DpNS2_10kernel_argIT3_EE)
        /*0044*/ 	.word	0x00000000


	//----- nvinfo : EIATTR_REGCOUNT
	.align		4
.L_54:
        /*0048*/ 	.byte	0x04, 0x2f
        /*004a*/ 	.short	(.L_56 - .L_55)
	.align		4
.L_55:
        /*004c*/ 	.word	index@(_ZN3cub18CUB_300001_SM_10006detail6reduce28DeviceReduceSingleTileKernelINS2_10policy_hubIfjN4cuda3std3__44plusIfEEE10Policy1000EN6thrust24THRUST_300001_SM_1000_NS6detail15normal_iteratorINSD_10device_ptrIfEEEEPdjS9_dfNS7_10__identityEEEvT0_T1_T2_T3_T4_T6_)
        /*0050*/ 	.word	0x00000020


	//----- nvinfo : EIATTR_FRAME_SIZE
	.align		4
.L_56:
        /*0054*/ 	.byte	0x04, 0x11
        /*0056*/ 	.short	(.L_58 - .L_57)
	.align		4
.L_57:
        /*0058*/ 	.word	index@(_ZN3cub18CUB_300001_SM_10006detail6reduce28DeviceReduceSingleTileKernelINS2_10policy_hubIfjN4cuda3std3__44plusIfEEE10Policy1000EN6thrust24THRUST_300001_SM_1000_NS6detail15normal_iteratorINSD_10device_ptrIfEEEEPdjS9_dfNS7_10__identityEEEvT0_T1_T2_T3_T4_T6_)
        /*005c*/ 	.word	0x00000000


	//----- nvinfo : EIATTR_REGCOUNT
	.align		4
.L_58:
        /*0060*/ 	.byte	0x04, 0x2f
        /*0062*/ 	.short	(.L_60 - .L_59)
	.align		4
.L_59:
        /*0064*/ 	.word	index@(_ZN3cub18CUB_300001_SM_10006detail6reduce18DeviceReduceKernelINS2_10policy_hubIfjN4cuda3std3__44plusIfEEE10Policy1000EN6thrust24THRUST_300001_SM_1000_NS6detail15normal_iteratorINSD_10device_ptrIfEEEEjS9_fNS7_10__identityEEEvT0_PT3_T1_NS0_13GridEvenShareISN_EET2_T4_)
        /*0068*/ 	.word	0x00000020


	//----- nvinfo : EIATTR_FRAME_SIZE
	.align		4
.L_60:
        /*006c*/ 	.byte	0x04, 0x11
        /*006e*/ 	.short	(.L_62 - .L_61)
	.align		4
.L_61:
        /*0070*/ 	.word	index@(_ZN3cub18CUB_300001_SM_10006detail6reduce18DeviceReduceKernelINS2_10policy_hubIfjN4cuda3std3__44plusIfEEE10Policy1000EN6thrust24THRUST_300001_SM_1000_NS6detail15normal_iteratorINSD_10device_ptrIfEEEEjS9_fNS7_10__identityEEEvT0_PT3_T1_NS0_13GridEvenShareISN_EET2_T4_)
        /*0074*/ 	.word	0x00000000


	//----- nvinfo : EIATTR_REGCOUNT
	.align		4
.L_62:
        /*0078*/ 	.byte	0x04, 0x2f
        /*007a*/ 	.short	(.L_64 - .L_63)
	.align		4
.L_63:
        /*007c*/ 	.word	index@(_ZN3cub18CUB_300001_SM_10006detail6reduce28DeviceReduceSingleTileKernelINS2_10policy_hubIfjN4cuda3std3__44plusIfEEE10Policy1000EPfPdiS9_dfNS7_10__identityEEEvT0_T1_T2_T3_T4_T6_)
        /*0080*/ 	.word	0x0000001e


	//----- nvinfo : EIATTR_FRAME_SIZE
	.align		4
.L_64:
        /*0084*/ 	.byte	0x04, 0x11
        /*0086*/ 	.short	(.L_66 - .L_65)
	.align		4
.L_65:
        /*0088*/ 	.word	index@(_ZN3cub18CUB_300001_SM_10006detail6reduce28DeviceReduceSingleTileKernelINS2_10policy_hubIfjN4cuda3std3__44plusIfEEE10Policy1000EPfPdiS9_dfNS7_10__identityEEEvT0_T1_T2_T3_T4_T6_)
        /*008c*/ 	.word	0x00000000


	//----- nvinfo : EIATTR_REGCOUNT
	.align		4
.L_66:
        /*0090*/ 	.byte	0x04, 0x2f
        /*0092*/ 	.short	(.L_68 - .L_67)
	.align		4
.L_67:
        /*0094*/ 	.word	index@(_ZN3cub18CUB_300001_SM_10006detail6reduce28DeviceReduceSingleTileKernelINS2_10policy_hubIfyN4cuda3std3__44plusIfEEE10Policy1000EN6thrust24THRUST_300001_SM_1000_NS6detail15normal_iteratorINSD_10device_ptrIfEEEEPdyS9_dfNS7_10__identityEEEvT0_T1_T2_T3_T4_T6_)
        /*0098*/ 	.word	0x00000020


	//----- nvinfo : EIATTR_FRAME_SIZE
	.align		4
.L_68:
        /*009c*/ 	.byte	0x04, 0x11
        /*009e*/ 	.short	(.L_70 - .L_69)
	.align		4
.L_69:
        /*00a0*/ 	.word	index@(_ZN3cub18CUB_300001_SM_10006detail6reduce28DeviceReduceSingleTileKernelINS2_10policy_hubIfyN4cuda3std3__44plusIfEEE10Policy1000EN6thrust24THRUST_300001_SM_1000_NS6detail15normal_iteratorINSD_10device_ptrIfEEEEPdyS9_dfNS7_10__identityEEEvT0_T1_T2_T3_T4_T6_)
        /*00a4*/ 	.word	0x00000000


	//----- nvinfo : EIATTR_REGCOUNT
	.align		4
.L_70:
        /*00a8*/ 	.byte	0x04, 0x2f
        /*00aa*/ 	.short	(.L_72 - .L_71)
	.align		4
.L_71:
        /*00ac*/ 	.word	index@(_ZN3cub18CUB_300001_SM_10006detail6reduce18DeviceReduceKernelINS2_10policy_hubIfyN4cuda3std3__44plusIfEEE10Policy1000EN6thrust24THRUST_300001_SM_1000_NS6detail15normal_iteratorINSD_10device_ptrIfEEEEyS9_fNS7_10__identityEEEvT0_PT3_T1_NS0_13GridEvenShareISN_EET2_T4_)
        /*00b0*/ 	.word	0x0000001e


	//----- nvinfo : EIATTR_FRAME_SIZE
	.align		4
.L_72:
        /*00b4*/ 	.byte	0x04, 0x11
        /*00b6*/ 	.short	(.L_74 - .L_73)
	.align		4
.L_73:
        /*00b8*/ 	.word	index@(_ZN3cub18CUB_300001_SM_10006detail6reduce18DeviceReduceKernelINS2_10policy_hubIfyN4cuda3std3__44plusIfEEE10Policy1000EN6thrust24THRUST_300001_SM_1000_NS6detail15normal_iteratorINSD_10device_ptrIfEEEEyS9_fNS7_10__identityEEEvT0_PT3_T1_NS0_13GridEvenShareISN_EET2_T4_)
        /*00bc*/ 	.word	0x00000000


	//----- nvinfo : EIATTR_REGCOUNT
	.align		4
.L_74:
        /*00c0*/ 	.byte	0x04, 0x2f
        /*00c2*/ 	.short	(.L_76 - .L_75)
	.align		4
.L_75:
        /*00c4*/ 	.word	index@(_ZN3cub18CUB_300001_SM_10006detail6reduce28DeviceReduceSingleTileKernelINS2_10policy_hubIfyN4cuda3std3__44plusIfEEE10Policy1000EPfPdiS9_dfNS7_10__identityEEEvT0_T1_T2_T3_T4_T6_)
        /*00c8*/ 	.word	0x0000001e


	//----- nvinfo : EIATTR_FRAME_SIZE
	.align		4
.L_76:
        /*00cc*/ 	.byte	0x04, 0x11
        /*00ce*/ 	.short	(.L_78 - .L_77)
	.align		4
.L_77:
        /*00d0*/ 	.word	index@(_ZN3cub18CUB_300001_SM_10006detail6reduce28DeviceReduceSingleTileKernelINS2_10policy_hubIfyN4cuda3std3__44plusIfEEE10Policy1000EPfPdiS9_dfNS7_10__identityEEEvT0_T1_T2_T3_T4_T6_)
        /*00d4*/ 	.word	0x00000000


	//----- nvinfo : EIATTR_MIN_STACK_SIZE
	.align		4
.L_78:
        /*00d8*/ 	.byte	0x04, 0x12
        /*00da*/ 	.short	(.L_80 - .L_79)
	.align		4
.L_79:
        /*00dc*/ 	.word	index@(_ZN3cub18CUB_300001_SM_10006detail6reduce28DeviceReduceSingleTileKernelINS2_10policy_hubIfyN4cuda3std3__44plusIfEEE10Policy1000EPfPdiS9_dfNS7_10__identityEEEvT0_T1_T2_T3_T4_T6_)
        /*00e0*/ 	.word	0x00000000


	//----- nvinfo : EIATTR_MIN_STACK_SIZE
	.align		4
.L_80:
        /*00e4*/ 	.byte	0x04, 0x12
        /*00e6*/ 	.short	(.L_82 - .L_81)
	.align		4
.L_81:
        /*00e8*/ 	.word	index@(_ZN3cub18CUB_300001_SM_10006detail6reduce18DeviceReduceKernelINS2_10policy_hubIfyN4cuda3std3__44plusIfEEE10Policy1000EN6thrust24THRUST_300001_SM_1000_NS6detail15normal_iteratorINSD_10device_ptrIfEEEEyS9_fNS7_10__identityEEEvT0_PT3_T1_NS0_13GridEvenShareISN_EET2_T4_)
        /*00ec*/ 	.word	0x00000000


	//----- nvinfo : EIATTR_MIN_STACK_SIZE
	.align		4
.L_82:
        /*00f0*/ 	.byte	0x04, 0x12
        /*00f2*/ 	.short	(.L_84 - .L_83)
	.align		4
.L_83:
        /*00f4*/ 	.word	index@(_ZN3cub18CUB_300001_SM_10006detail6reduce28DeviceReduceSingleTileKernelINS2_10policy_hubIfyN4cuda3std3__44plusIfEEE10Policy1000EN6thrust24THRUST_300001_SM_1000_NS6detail15normal_iteratorINSD_10device_ptrIfEEEEPdyS9_dfNS7_10__identityEEEvT0_T1_T2_T3_T4_T6_)
        /*00f8*/ 	.word	0x00000000


	//----- nvinfo : EIATTR_MIN_STACK_SIZE
	.align		4
.L_84:
        /*00fc*/ 	.byte	0x04, 0x12
        /*00fe*/ 	.short	(.L_86 - .L_85)
	.align		4
.L_85:
        /*0100*/ 	.word	index@(_ZN3cub18CUB_300001_SM_10006detail6reduce28DeviceReduceSingleTileKernelINS2_10policy_hubIfjN4cuda3std3__44plusIfEEE10Policy1000EPfPdiS9_dfNS7_10__identityEEEvT0_T1_T2_T3_T4_T6_)
        /*0104*/ 	.word	0x00000000


	//----- nvinfo : EIATTR_MIN_STACK_SIZE
	.align		4
.L_86:
        /*0108*/ 	.byte	0x04, 0x12
        /*010a*/ 	.short	(.L_88 - .L_87)
	.align		4
.L_87:
        /*010c*/ 	.word	index@(_ZN3cub18CUB_300001_SM_10006detail6reduce18DeviceReduceKernelINS2_10policy_hubIfjN4cuda3std3__44plusIfEEE10Policy1000EN6thrust24THRUST_300001_SM_1000_NS6detail15normal_iteratorINSD_10device_ptrIfEEEEjS9_fNS7_10__identityEEEvT0_PT3_T1_NS0_13GridEvenShareISN_EET2_T4_)
        /*0110*/ 	.word	0x00000000


	//----- nvinfo : EIATTR_MIN_STACK_SIZE
	.align		4
.L_88:
        /*0114*/ 	.byte	0x04, 0x12
        /*0116*/ 	.short	(.L_90 - .L_89)
	.align		4
.L_89:
        /*0118*/ 	.word	index@(_ZN3cub18CUB_300001_SM_10006detail6reduce28DeviceReduceSingleTileKernelINS2_10policy_hubIfjN4cuda3std3__44plusIfEEE10Policy1000EN6thrust24THRUST_300001_SM_1000_NS6detail15normal_iteratorINSD_10device_ptrIfEEEEPdjS9_dfNS7_10__identityEEEvT0_T1_T2_T3_T4_T6_)
        /*011c*/ 	.word	0x00000000


	//----- nvinfo : EIATTR_MIN_STACK_SIZE
	.align		4
.L_90:
        /*0120*/ 	.byte	0x04, 0x12
        /*0122*/ 	.short	(.L_92 - .L_91)
	.align		4
.L_91:
        /*0124*/ 	.word	index@(_ZN3cub18CUB_300001_SM_10006detail9transform16transform_kernelINS2_10policy_hubILb1EN4cuda3std3__45tupleIJN6thrust24THRUST_300001_SM_1000_NS6detail15normal_iteratorINSA_10device_ptrIfEEEEEEEE10policy1000El9my_squareSF_JPfEEEvT0_iT1_T2_DpNS2_10kernel_argIT3_EE)
        /*0128*/ 	.word	0x00000000


	//----- nvinfo : EIATTR_MIN_STACK_SIZE
	.align		4
.L_92:
        /*012c*/ 	.byte	0x04, 0x12
        /*012e*/ 	.short	(.L_94 - .L_93)
	.align		4
.L_93:
        /*0130*/ 	.word	index@(_ZN3cub18CUB_300001_SM_10006detail9transform16transform_kernelINS2_10policy_hubILb1EN4cuda3std3__45tupleIJN6thrust24THRUST_300001_SM_1000_NS6detail15normal_iteratorINSA_10device_ptrIfEEEEEEEE10policy1000Ei9my_squareSF_JPfEEEvT0_iT1_T2_DpNS2_10kernel_argIT3_EE)
        /*0134*/ 	.word	0x00000000


	//----- nvinfo : EIATTR_MIN_STACK_SIZE
	.align		4
.L_94:
        /*0138*/ 	.byte	0x04, 0x12
        /*013a*/ 	.short	(.L_96 - .L_95)
	.align		4
.L_95:
        /*013c*/ 	.word	index@(_ZN3cub18CUB_300001_SM_10006detail11EmptyKernelIvEEvv)
        /*0140*/ 	.word	0x00000000
.L_96:


//--------------------- .nv.compat                --------------------------
	.section	.nv.compat,"",@"SHT_CUDA_COMPAT_INFO"
	.align	4
        /*0000*/ 	.byte	0x02, 0x09, 0x00, 0x00, 0x02, 0x02, 0x01, 0x00, 0x02, 0x05, 0x05, 0x00, 0x03, 0x07, 0x01, 0x01
        /*0010*/ 	.byte	0x02, 0x03, 0x00, 0x00, 0x02, 0x06, 0x01, 0x00, 0x04, 0x0b, 0x08, 0x00, 0x09, 0x00, 0x00, 0x00
        /*0020*/ 	.byte	0x00, 0x00, 0x00, 0x00


//--------------------- .nv.info._ZN3cub18CUB_300001_SM_10006detail6reduce28DeviceReduceSingleTileKernelINS2_10policy_hubIfyN4cuda3std3__44plusIfEEE10Policy1000EPfPdiS9_dfNS7_10__identityEEEvT0_T1_T2_T3_T4_T6_ --------------------------
	.section	.nv.info._ZN3cub18CUB_300001_SM_10006detail6reduce28DeviceReduceSingleTileKernelINS2_10policy_hubIfyN4cuda3std3__44plusIfEEE10Policy1000EPfPdiS9_dfNS7_10__identityEEEvT0_T1_T2_T3_T4_T6_,"",@"SHT_CUDA_INFO"
	.sectionflags	@""
	.align	4


	//----- nvinfo : EIATTR_CUDA_API_VERSION
	.align		4
        /*0000*/ 	.byte	0x04, 0x37
        /*0002*/ 	.short	(.L_98 - .L_97)
.L_97:
        /*0004*/ 	.word	0x00000082


	//----- nvinfo : EIATTR_KPARAM_INFO
	.align		4
.L_98:
        /*0008*/ 	.byte	0x04, 0x17
        /*000a*/ 	.short	(.L_100 - .L_99)
.L_99:
        /*000c*/ 	.word	0x00000000
        /*0010*/ 	.short	0x0005
        /*0012*/ 	.short	0x0020
        /*0014*/ 	.byte	0x00, 0xf0, 0x05, 0x00


	//----- nvinfo : EIATTR_KPARAM_INFO
	.align		4
.L_100:
        /*0018*/ 	.byte	0x04, 0x17
        /*001a*/ 	.short	(.L_102 - .L_101)
.L_101:
        /*001c*/ 	.word	0x00000000
        /*0020*/ 	.short	0x0004
        /*0022*/ 	.short	0x0018
        /*0024*/ 	.byte	0x00, 0xf0, 0x21, 0x00


	//----- nvinfo : EIATTR_KPARAM_INFO
	.align		4
.L_102:
        /*0028*/ 	.byte	0x04, 0x17
        /*002a*/ 	.short	(.L_104 - .L_103)
.L_103:
        /*002c*/ 	.word	0x00000000
        /*0030*/ 	.short	0x0003
        /*0032*/ 	.short	0x0014
        /*0034*/ 	.byte	0x00, 0xf0, 0x05, 0x00


	//----- nvinfo : EIATTR_KPARAM_INFO
	.align		4
.L_104:
        /*0038*/ 	.byte	0x04, 0x17
        /*003a*/ 	.short	(.L_106 - .L_105)
.L_105:
        /*003c*/ 	.word	0x00000000
        /*0040*/ 	.short	0x0002
        /*0042*/ 	.short	0x0010
        /*0044*/ 	.byte	0x00, 0xf0, 0x11, 0x00


	//----- nvinfo : EIATTR_KPARAM_INFO
	.align		4
.L_106:
        /*0048*/ 	.byte	0x04, 0x17
        /*004a*/ 	.short	(.L_108 - .L_107)
.L_107:
        /*004c*/ 	.word	0x00000000
        /*0050*/ 	.short	0x0001
        /*0052*/ 	.short	0x0008
        /*0054*/ 	.byte	0x00, 0xf5, 0x21, 0x00


	//----- nvinfo : EIATTR_KPARAM_INFO
	.align		4
.L_108:
        /*0058*/ 	.byte	0x04, 0x17
        /*005a*/ 	.short	(.L_110 - .L_109)
.L_109:
        /*005c*/ 	.word	0x00000000
        /*0060*/ 	.short	0x0000
        /*0062*/ 	.short	0x0000
        /*0064*/ 	.byte	0x00, 0xf5, 0x21, 0x00


	//----- nvinfo : EIATTR_SPARSE_MMA_MASK
	.align		4
.L_110:
        /*0068*/ 	.byte	0x03, 0x50
        /*006a*/ 	.short	0x0000


	//----- nvinfo : EIATTR_MAXREG_COUNT
	.align		4
        /*006c*/ 	.byte	0x03, 0x1b
        /*006e*/ 	.short	0x00ff


	//----- nvinfo : EIATTR_NUM_BARRIERS
	.align		4
        /*0070*/ 	.byte	0x02, 0x4c
        /*0072*/ 	.byte	0x01
	.zero		1


	//----- nvinfo : EIATTR_MERCURY_ISA_VERSION
	.align		4
        /*0074*/ 	.byte	0x03, 0x5f
        /*0076*/ 	.short	0x0101


	//----- nvinfo : EIATTR_COOP_GROUP_MASK_REGIDS
	.align		4
        /*0078*/ 	.byte	0x04, 0x29
        /*007a*/ 	.short	(.L_112 - .L_111)


	//   ....[0]....
.L_111:
        /*007c*/ 	.word	0xffffffff


	//   ....[1]....
        /*0080*/ 	.word	0xffffffff


	//   ....[2]....
        /*0084*/ 	.word	0xffffffff


	//   ....[3]....
        /*0088*/ 	.word	0xffffffff


	//   ....[4]....
        /*008c*/ 	.word	0xffffffff


	//   ....[5]....
        /*0090*/ 	.word	0xffffffff


	//   ....[6]....
        /*0094*/ 	.word	0xffffffff


	//   ....[7]....
        /*0098*/ 	.word	0xffffffff


	//   ....[8]....
        /*009c*/ 	.word	0xffffffff


	//   ....[9]....
        /*00a0*/ 	.word	0xffffffff


	//   ....[10]....
        /*00a4*/ 	.word	0xffffffff


	//   ....[11]....
        /*00a8*/ 	.word	0xffffffff


	//   ....[12]....
        /*00ac*/ 	.word	0xffffffff


	//   ....[13]....
        /*00b0*/ 	.word	0xffffffff


	//   ....[14]....
        /*00b4*/ 	.word	0xffffffff


	//   ....[15]....
        /*00b8*/ 	.word	0xffffffff


	//   ....[16]....
        /*00bc*/ 	.word	0xffffffff


	//   ....[17]....
        /*00c0*/ 	.word	0xffffffff


	//   ....[18]....
        /*00c4*/ 	.word	0xffffffff


	//   ....[19]....
        /*00c8*/ 	.word	0xffffffff


	//   ....[20]....
        /*00cc*/ 	.word	0xffffffff


	//   ....[21]....
        /*00d0*/ 	.word	0xffffffff


	//   ....[22]....
        /*00d4*/ 	.word	0xffffffff


	//   ....[23]....
        /*00d8*/ 	.word	0xffffffff


	//   ....[24]....
        /*00dc*/ 	.word	0xffffffff


	//   ....[25]....
        /*00e0*/ 	.word	0xffffffff


	//   ....[26]....
        /*00e4*/ 	.word	0xffffffff


	//   ....[27]....
        /*00e8*/ 	.word	0xffffffff


	//   ....[28]....
        /*00ec*/ 	.word	0xffffffff


	//   ....[29]....
        /*00f0*/ 	.word	0xffffffff


	//----- nvinfo : EIATTR_COOP_GROUP_INSTR_OFFSETS
	.align		4
.L_112:
        /*00f4*/ 	.byte	0x04, 0x28
        /*00f6*/ 	.short	(.L_114 - .L_113)


	//   ....[0]....
.L_113:
        /*00f8*/ 	.word	0x00000980


	//   ....[1]....
        /*00fc*/ 	.word	0x000009e0


	//   ....[2]....
        /*0100*/ 	.word	0x00000a50


	//   ....[3]....
        /*0104*/ 	.word	0x00000aa0


	//   ....[4]....
        /*0108*/ 	.word	0x00000ad0


	//   ....[5]....
        /*010c*/ 	.word	0x00000c90


	//   ....[6]....
        /*0110*/ 	.word	0x00000d20


	//   ....[7]....
        /*0114*/ 	.word	0x00000d60


	//   ....[8]....
        /*0118*/ 	.word	0x00000db0


	//   ....[9]....
        /*011c*/ 	.word	0x00000df0


	//   ....[10]....
        /*0120*/ 	.word	0x00001c00


	//   ....[11]....
        /*0124*/ 	.word	0x00001c80


	//   ....[12]....
        /*0128*/ 	.word	0x00001cd0


	//   ....[13]....
        /*012c*/ 	.word	0x00001d10


	//   ....[14]....
        /*0130*/ 	.word	0x00001d40


	//   ....[15]....
        /*0134*/ 	.word	0x00002700


	//   ....[16]....
        /*0138*/ 	.word	0x00002760


	//   ....[17]....
        /*013c*/ 	.word	0x000027d0


	//   ....[18]....
        /*0140*/ 	.word	0x00002820


	//   ....[19]....
        /*0144*/ 	.word	0x00002850


	//   ....[20]....
        /*0148*/ 	.word	0x00002a10


	//   ....[21]....
        /*014c*/ 	.word	0x00002a90


	//   ....[22]....
        /*0150*/ 	.word	0x00002ad0


	//   ....[23]....
        /*0154*/ 	.word	0x00002b10


	//   ....[24]....
        /*0158*/ 	.word	0x00002b70


	//   ....[25]....
        /*015c*/ 	.word	0x00003b00


	//   ....[26]....
        /*0160*/ 	.word	0x00003b80


	//   ....[27]....
        /*0164*/ 	.word	0x00003bd0


	//   ....[28]....
        /*0168*/ 	.word	0x00003c10


	//   ....[29]....
        /*016c*/ 	.word	0x00003c40


	//----- nvinfo : EIATTR_VRC_CTA_INIT_COUNT
	.align		4
.L_114:
        /*0170*/ 	.byte	0x02, 0x4a
	.zero		1
	.zero		1


	//----- nvinfo : EIATTR_EXIT_INSTR_OFFSETS
	.align		4
        /*0174*/ 	.byte	0x04, 0x1c
        /*0176*/ 	.short	(.L_116 - .L_115)


	//   ....[0]....
.L_115:
        /*0178*/ 	.word	0x00000080


	//   ....[1]....
        /*017c*/ 	.word	0x000000c0


	//   ....[2]....
        /*0180*/ 	.word	0x00003d90


	//   ....[3]....
        /*0184*/ 	.word	0x00003e00


	//----- nvinfo : EIATTR_MAX_THREADS
	.align		4
.L_116:
        /*0188*/ 	.byte	0x04, 0x05
        /*018a*/ 	.short	(.L_118 - .L_117)
.L_117:
        /*018c*/ 	.word	0x00000100
        /*0190*/ 	.word	0x00000001
        /*0194*/ 	.word	0x00000001


	//----- nvinfo : EIATTR_CRS_STACK_SIZE
	.align		4
.L_118:
        /*0198*/ 	.byte	0x04, 0x1e
        /*019a*/ 	.short	(.L_120 - .L_119)
.L_119:
        /*019c*/ 	.word	0x00000000


	//----- nvinfo : EIATTR_CBANK_PARAM_SIZE
	.align		4
.L_120:
        /*01a0*/ 	.byte	0x03, 0x19
        /*01a2*/ 	.short	0x0021


	//----- nvinfo : EIATTR_PARAM_CBANK
	.align		4
        /*01a4*/ 	.byte	0x04, 0x0a
        /*01a6*/ 	.short	(.L_122 - .L_121)
	.align		4
.L_121:
        /*01a8*/ 	.word	index@(.nv.constant0._ZN3cub18CUB_300001_SM_10006detail6reduce28DeviceReduceSingleTileKernelINS2_10policy_hubIfyN4cuda3std3__44plusIfEEE10Policy1000EPfPdiS9_dfNS7_10__identityEEEvT0_T1_T2_T3_T4_T6_)
        /*01ac*/ 	.short	0x0380
        /*01ae*/ 	.short	0x0021


	//----- nvinfo : EIATTR_SW_WAR
	.align		4
.L_122:
        /*01b0*/ 	.byte	0x04, 0x36
        /*01b2*/ 	.short	(.L_124 - .L_123)
.L_123:
        /*01b4*/ 	.word	0x00000008
.L_124:


//--------------------- .nv.info._ZN3cub18CUB_300001_SM_10006detail6reduce18DeviceReduceKernelINS2_10policy_hubIfyN4cuda3std3__44plusIfEEE10Policy1000EN6thrust24THRUST_300001_SM_1000_NS6detail15normal_iteratorINSD_10device_ptrIfEEEEyS9_fNS7_10__identityEEEvT0_PT3_T1_NS0_13GridEvenShareISN_EET2_T4_ --------------------------
	.section	.nv.info._ZN3cub18CUB_300001_SM_10006detail6reduce18DeviceReduceKernelINS2_10policy_hubIfyN4cuda3std3__44plusIfEEE10Policy1000EN6thrust24THRUST_300001_SM_1000_NS6detail15normal_iteratorINSD_10device_ptrIfEEEEyS9_fNS7_10__identityEEEvT0_PT3_T1_NS0_13GridEvenShareISN_EET2_T4_,"",@"SHT_CUDA_INFO"
	.sectionflags	@""
	.align	4


	//----- nvinfo : EIATTR_CUDA_API_VERSION
	.align		4
        /*0000*/ 	.byte	0x04, 0x37
        /*0002*/ 	.short	(.L_126 - .L_125)
.L_125:
        /*0004*/ 	.word	0x00000082


	//----- nvinfo : EIATTR_KPARAM_INFO
	.align		4
.L_126:
        /*0008*/ 	.byte	0x04, 0x17
        /*000a*/ 	.short	(.L_128 - .L_127)
.L_127:
        /*000c*/ 	.word	0x00000000
        /*0010*/ 	.short	0x0005
        /*0012*/ 	.short	0x0061
        /*0014*/ 	.byte	0x00, 0xf0, 0x05, 0x00


	//----- nvinfo : EIATTR_KPARAM_INFO
	.align		4
.L_128:
        /*0018*/ 	.byte	0x04, 0x17
        /*001a*/ 	.short	(.L_130 - .L_129)
.L_129:
        /*001c*/ 	.word	0x00000000
        /*0020*/ 	.short	0x0004
        /*0022*/ 	.short	0x0060
        /*0024*/ 	.byte	0x00, 0xf0, 0x05, 0x00


	//----- nvinfo : EIATTR_KPARAM_INFO
	.align		4
.L_130:
        /*0028*/ 	.byte	0x04, 0x17
        /*002a*/ 	.short	(.L_132 - .L_131)
.L_131:
        /*002c*/ 	.word	0x00000000
        /*0030*/ 	.short	0x0003
        /*0032*/ 	.short	0x0018
        /*0034*/ 	.byte	0x00, 0xf0, 0x21, 0x01


	//----- nvinfo : EIATTR_KPARAM_INFO
	.align		4
.L_132:
        /*0038*/ 	.byte	0x04, 0x17
        /*003a*/ 	.short	(.L_134 - .L_133)
.L_133:
        /*003c*/ 	.word	0x00000000
        /*0040*/ 	.short	0x0002
        /*0042*/ 	.short	0x0010
        /*0044*/ 	.byte	0x00, 0xf0, 0x21, 0x00


	//----- nvinfo : EIATTR_KPARAM_INFO
	.align		4
.L_134:
        /*0048*/ 	.byte	0x04, 0x17
        /*004a*/ 	.short	(.L_136 - .L_135)
.L_135:
        /*004c*/ 	.word	0x00000000
        /*0050*/ 	.short	0x0001
        /*0052*/ 	.short	0x0008
        /*0054*/ 	.byte	0x00, 0xf5, 0x21, 0x00


	//----- nvinfo : EIATTR_KPARAM_INFO
	.align		4
.L_136:
        /*0058*/ 	.byte	0x04, 0x17
        /*005a*/ 	.short	(.L_138 - .L_137)
.L_137:
        /*005c*/ 	.word	0x00000000
        /*0060*/ 	.short	0x0000
        /*0062*/ 	.short	0x0000
        /*0064*/ 	.byte	0x00, 0xf0, 0x21, 0x00


	//----- nvinfo : EIATTR_SPARSE_MMA_MASK
	.align		4
.L_138:
        /*0068*/ 	.byte	0x03, 0x50
        /*006a*/ 	.short	0x0000


	//----- nvinfo : EIATTR_MAXREG_COUNT
	.align		4
        /*006c*/ 	.byte	0x03, 0x1b
        /*006e*/ 	.short	0x00ff


	//----- nvinfo : EIATTR_NUM_BARRIERS
	.align		4
        /*0070*/ 	.byte	0x02, 0x4c
        /*0072*/ 	.byte	0x01
	.zero		1


	//----- nvinfo : EIATTR_MERCURY_ISA_VERSION
	.align		4
        /*0074*/ 	.byte	0x03, 0x5f
        /*0076*/ 	.short	0x0101


	//----- nvinfo : EIATTR_COOP_GROUP_MASK_REGIDS
	.align		4
        /*0078*/ 	.byte	0x04, 0x29
        /*007a*/ 	.short	(.L_140 - .L_139)


	//   ....[0]....
.L_139:
        /*007c*/ 	.word	0xffffffff


	//   ....[1]....
        /*0080*/ 	.word	0xffffffff


	//   ....[2]....
        /*0084*/ 	.word	0xffffffff


	//   ....[3]....
        /*0088*/ 	.word	0xffffffff


	//   ....[4]....
        /*008c*/ 	.word	0xffffffff


	//   ....[5]....
        /*0090*/ 	.word	0xffffffff


	//   ....[6]....
        /*0094*/ 	.word	0xffffffff


	//   ....[7]....
        /*0098*/ 	.word	0xffffffff


	//   ....[8]....
        /*009c*/ 	.word	0xffffffff


	//   ....[9]....
        /*00a0*/ 	.word	0xffffffff


	//   ....[10]....
        /*00a4*/ 	.word	0xffffffff


	//   ....[11]....
        /*00a8*/ 	.word	0xffffffff


	//   ....[12]....
        /*00ac*/ 	.word	0xffffffff


	//   ....[13]....
        /*00b0*/ 	.word	0xffffffff


	//   ....[14]....
        /*00b4*/ 	.word	0xffffffff


	//----- nvinfo : EIATTR_COOP_GROUP_INSTR_OFFSETS
	.align		4
.L_140:
        /*00b8*/ 	.byte	0x04, 0x28
        /*00ba*/ 	.short	(.L_142 - .L_141)


	//   ....[0]....
.L_141:
        /*00bc*/ 	.word	0x000009c0


	//   ....[1]....
        /*00c0*/ 	.word	0x00000a20


	//   ....[2]....
        /*00c4*/ 	.word	0x00000a90


	//   ....[3]....
        /*00c8*/ 	.word	0x00000ae0


	//   ....[4]....
        /*00cc*/ 	.word	0x00000b10


	//   ....[5]....
        /*00d0*/ 	.word	0x00000cd0


	//   ....[6]....
        /*00d4*/ 	.word	0x00000d60


	//   ....[7]....
        /*00d8*/ 	.word	0x00000dd0


	//   ....[8]....
        /*00dc*/ 	.word	0x00000e20


	//   ....[9]....
        /*00e0*/ 	.word	0x00000e50


	//   ....[10]....
        /*00e4*/ 	.word	0x00002030


	//   ....[11]....
        /*00e8*/ 	.word	0x000020c0


	//   ....[12]....
        /*00ec*/ 	.word	0x00002110


	//   ....[13]....
        /*00f0*/ 	.word	0x00002150


	//   ....[14]....
        /*00f4*/ 	.word	0x00002180


	//----- nvinfo : EIATTR_VRC_CTA_INIT_COUNT
	.align		4
.L_142:
        /*00f8*/ 	.byte	0x02, 0x4a
	.zero		1
	.zero		1


	//----- nvinfo : EIATTR_EXIT_INSTR_OFFSETS
	.align		4
        /*00fc*/ 	.byte	0x04, 0x1c
        /*00fe*/ 	.short	(.L_144 - .L_143)


	//   ....[0]....
.L_143:
        /*0100*/ 	.word	0x000022d0


	//   ....[1]....
        /*0104*/ 	.word	0x00002330


	//----- nvinfo : EIATTR_MAX_THREADS
	.align		4
.L_144:
        /*0108*/ 	.byte	0x04, 0x05
        /*010a*/ 	.short	(.L_146 - .L_145)
.L_145:
        /*010c*/ 	.word	0x00000100
        /*0110*/ 	.word	0x00000001
        /*0114*/ 	.word	0x00000001


	//----- nvinfo : EIATTR_CRS_STACK_SIZE
	.align		4
.L_146:
        /*0118*/ 	.byte	0x04, 0x1e
        /*011a*/ 	.short	(.L_148 - .L_147)
.L_147:
        /*011c*/ 	.word	0x00000000


	//----- nvinfo : EIATTR_CBANK_PARAM_SIZE
	.align		4
.L_148:
        /*0120*/ 	.byte	0x03, 0x19
        /*0122*/ 	.short	0x0062


	//----- nvinfo : EIATTR_PARAM_CBANK
	.align		4
        /*0124*/ 	.byte	0x04, 0x0a
        /*0126*/ 	.short	(.L_150 - .L_149)
	.align		4
.L_149:
        /*0128*/ 	.word	index@(.nv.constant0._ZN3cub18CUB_300001_SM_10006detail6reduce18DeviceReduceKernelINS2_10policy_hubIfyN4cuda3std3__44plusIfEEE10Policy1000EN6thrust24THRUST_300001_SM_1000_NS6detail15normal_iteratorINSD_10device_ptrIfEEEEyS9_fNS7_10__identityEEEvT0_PT3_T1_NS0_13GridEvenShareISN_EET2_T4_)
        /*012c*/ 	.short	0x0380
        /*012e*/ 	.short	0x0062


	//----- nvinfo : EIATTR_SW_WAR
	.align		4
.L_150:
        /*0130*/ 	.byte	0x04, 0x36
        /*0132*/ 	.short	(.L_152 - .L_151)
.L_151:
        /*0134*/ 	.word	0x00000008
.L_152:


//--------------------- .nv.info._ZN3cub18CUB_300001_SM_10006detail6reduce28DeviceReduceSingleTileKernelINS2_10policy_hubIfyN4cuda3std3__44plusIfEEE10Policy1000EN6thrust24THRUST_300001_SM_1000_NS6detail15normal_iteratorINSD_10device_ptrIfEEEEPdyS9_dfNS7_10__identityEEEvT0_T1_T2_T3_T4_T6_ --------------------------
	.section	.nv.info._ZN3cub18CUB_300001_SM_10006detail6reduce28DeviceReduceSingleTileKernelINS2_10policy_hubIfyN4cuda3std3__44plusIfEEE10Policy1000EN6thrust24THRUST_300001_SM_1000_NS6detail15normal_iteratorINSD_10device_ptrIfEEEEPdyS9_dfNS7_10__identityEEEvT0_T1_T2_T3_T4_T6_,"",@"SHT_CUDA_INFO"
	.sectionflags	@""
	.align	4


	//----- nvinfo : EIATTR_CUDA_API_VERSION
	.align		4
        /*0000*/ 	.byte	0x04, 0x37
        /*0002*/ 	.short	(.L_154 - .L_153)
.L_153:
        /*0004*/ 	.word	0x00000082


	//----- nvinfo : EIATTR_KPARAM_INFO
	.align		4
.L_154:
        /*0008*/ 	.byte	0x04, 0x17
        /*000a*/ 	.short	(.L_156 - .L_155)
.L_155:
        /*000c*/ 	.word	0x00000000
        /*0010*/ 	.short	0x0005
        /*0012*/ 	.short	0x0028
        /*0014*/ 	.byte	0x00, 0xf0, 0x05, 0x00


	//----- nvinfo : EIATTR_KPARAM_INFO
	.align		4
.L_156:
        /*0018*/ 	.byte	0x04, 0x17
        /*001a*/ 	.short	(.L_158 - .L_157)
.L_157:
        /*001c*/ 	.word	0x00000000
        /*0020*/ 	.short	0x0004
        /*0022*/ 	.short	0x0020
        /*0024*/ 	.byte	0x00, 0xf0, 0x21, 0x00


	//----- nvinfo : EIATTR_KPARAM_INFO
	.align		4
.L_158:
        /*0028*/ 	.byte	0x04, 0x17
        /*002a*/ 	.short	(.L_160 - .L_159)
.L_159:
        /*002c*/ 	.word	0x00000000
        /*0030*/ 	.short	0x0003
        /*0032*/ 	.short	0x0018
        /*0034*/ 	.byte	0x00, 0xf0, 0x05, 0x00


	//----- nvinfo : EIATTR_KPARAM_INFO
	.align		4
.L_160:
        /*0038*/ 	.byte	0x04, 0x17
        /*003a*/ 	.short	(.L_162 - .L_161)
.L_161:
        /*003c*/ 	.word	0x00000000
        /*0040*/ 	.short	0x0002
        /*0042*/ 	.short	0x0010
        /*0044*/ 	.byte	0x00, 0xf0, 0x21, 0x00


	//----- nvinfo : EIATTR_KPARAM_INFO
	.align		4
.L_162:
        /*0048*/ 	.byte	0x04, 0x17
        /*004a*/ 	.short	(.L_164 - .L_163)
.L_163:
        /*004c*/ 	.word	0x00000000
        /*0050*/ 	.short	0x0001
        /*0052*/ 	.short	0x0008
        /*0054*/ 	.byte	0x00, 0xf5, 0x21, 0x00


	//----- nvinfo : EIATTR_KPARAM_INFO
	.align		4
.L_164:
        /*0058*/ 	.byte	0x04, 0x17
        /*005a*/ 	.short	(.L_166 - .L_165)
.L_165:
        /*005c*/ 	.word	0x00000000
        /*0060*/ 	.short	0x0000
        /*0062*/ 	.short	0x0000
        /*0064*/ 	.byte	0x00, 0xf0, 0x21, 0x00


	//----- nvinfo : EIATTR_SPARSE_MMA_MASK
	.align		4
.L_166:
        /*0068*/ 	.byte	0x03, 0x50
        /*006a*/ 	.short	0x0000


	//----- nvinfo : EIATTR_MAXREG_COUNT
	.align		4
        /*006c*/ 	.byte	0x03, 0x1b
        /*006e*/ 	.short	0x00ff


	//----- nvinfo : EIATTR_NUM_BARRIERS
	.align		4
        /*0070*/ 	.byte	0x02, 0x4c
        /*0072*/ 	.byte	0x01
	.zero		1


	//----- nvinfo : EIATTR_MERCURY_ISA_VERSION
	.align		4
        /*0074*/ 	.byte	0x03, 0x5f
        /*0076*/ 	.short	0x0101


	//----- nvinfo : EIATTR_COOP_GROUP_MASK_REGIDS
	.align		4
        /*0078*/ 	.byte	0x04, 0x29
        /*007a*/ 	.short	(.L_168 - .L_167)


	//   ....[0]....
.L_167:
        /*007c*/ 	.word	0xffffffff


	//   ....[1]....
        /*0080*/ 	.word	0xffffffff


	//   ....[2]....
        /*0084*/ 	.word	0xffffffff


	//   ....[3]....
        /*0088*/ 	.word	0xffffffff


	//   ....[4]....
        /*008c*/ 	.word	0xffffffff


	//   ....[5]....
        /*0090*/ 	.word	0xffffffff


	//   ....[6]....
        /*0094*/ 	.word	0xffffffff


	//   ....[7]....
        /*0098*/ 	.word	0xffffffff


	//   ....[8]....
        /*009c*/ 	.word	0xffffffff


	//   ....[9]....
        /*00a0*/ 	.word	0xffffffff


	//   ....[10]....
        /*00a4*/ 	.word	0xffffffff


	//   ....[11]....
        /*00a8*/ 	.word	0xffffffff


	//   ....[12]....
        /*00ac*/ 	.word	0xffffffff


	//   ....[13]....
        /*00b0*/ 	.word	0xffffffff


	//   ....[14]....
        /*00b4*/ 	.word	0xffffffff


	//----- nvinfo : EIATTR_COOP_GROUP_INSTR_OFFSETS
	.align		4
.L_168:
        /*00b8*/ 	.byte	0x04, 0x28
        /*00ba*/ 	.short	(.L_170 - .L_169)


	//   ....[0]....
.L_169:
        /*00bc*/ 	.word	0x00000930


	//   ....[1]....
        /*00c0*/ 	.word	0x00000990


	//   ....[2]....
        /*00c4*/ 	.word	0x00000a00


	//   ....[3]....
        /*00c8*/ 	.word	0x00000a50


	//   ....[4]....
        /*00cc*/ 	.word	0x00000a80


	//   ....[5]....
        /*00d0*/ 	.word	0x00000c40


	//   ....[6]....
        /*00d4*/ 	.word	0x00000cd0


	//   ....[7]....
        /*00d8*/ 	.word	0x00000d20


	//   ....[8]....
        /*00dc*/ 	.word	0x00000d60


	//   ....[9]....
        /*00e0*/ 	.word	0x00000da0


	//   ....[10]....
        /*00e4*/ 	.word	0x00001dc0


	//   ....[11]....
        /*00e8*/ 	.word	0x00001e40


	//   ....[12]....
        /*00ec*/ 	.word	0x00001e90


	//   ....[13]....
        /*00f0*/ 	.word	0x00001ed0


	//   ....[14]....
        /*00f4*/ 	.word	0x00001f00


	//----- nvinfo : EIATTR_VRC_CTA_INIT_COUNT
	.align		4
.L_170:
        /*00f8*/ 	.byte	0x02, 0x4a
	.zero		1
	.zero		1


	//----- nvinfo : EIATTR_EXIT_INSTR_OFFSETS
	.align		4
        /*00fc*/ 	.byte	0x04, 0x1c
        /*00fe*/ 	.short	(.L_172 - .L_171)


	//   ....[0]....
.L_171:
        /*0100*/ 	.word	0x000000a0


	//   ....[1]....
        /*0104*/ 	.word	0x000000e0


	//   ....[2]....
        /*0108*/ 	.word	0x00002040


	//   ....[3]....
        /*010c*/ 	.word	0x000020b0


	//----- nvinfo : EIATTR_MAX_THREADS
	.align		4
.L_172:
        /*0110*/ 	.byte	0x04, 0x05
        /*0112*/ 	.short	(.L_174 - .L_173)
.L_173:
        /*0114*/ 	.word	0x00000100
        /*0118*/ 	.word	0x00000001
        /*011c*/ 	.word	0x00000001


	//----- nvinfo : EIATTR_CRS_STACK_SIZE
	.align		4
.L_174:
        /*0120*/ 	.byte	0x04, 0x1e
        /*0122*/ 	.short	(.L_176 - .L_175)
.L_175:
        /*0124*/ 	.word	0x00000000


	//----- nvinfo : EIATTR_CBANK_PARAM_SIZE
	.align		4
.L_176:
        /*0128*/ 	.byte	0x03, 0x19
        /*012a*/ 	.short	0x0029


	//----- nvinfo : EIATTR_PARAM_CBANK
	.align		4
        /*012c*/ 	.byte	0x04, 0x0a
        /*012e*/ 	.short	(.L_178 - .L_177)
	.align		4
.L_177:
        /*0130*/ 	.word	index@(.nv.constant0._ZN3cub18CUB_300001_SM_10006detail6reduce28DeviceReduceSingleTileKernelINS2_10policy_hubIfyN4cuda3std3__44plusIfEEE10Policy1000EN6thrust24THRUST_300001_SM_1000_NS6detail15normal_iteratorINSD_10device_ptrIfEEEEPdyS9_dfNS7_10__identityEEEvT0_T1_T2_T3_T4_T6_)
        /*0134*/ 	.short	0x0380
        /*0136*/ 	.short	0x0029


	//----- nvinfo : EIATTR_SW_WAR
	.align		4
.L_178:
        /*0138*/ 	.byte	0x04, 0x36
        /*013a*/ 	.short	(.L_180 - .L_179)
.L_179:
        /*013c*/ 	.word	0x00000008
.L_180:


//--------------------- .nv.info._ZN3cub18CUB_300001_SM_10006detail6reduce28DeviceReduceSingleTileKernelINS2_10policy_hubIfjN4cuda3std3__44plusIfEEE10Policy1000EPfPdiS9_dfNS7_10__identityEEEvT0_T1_T2_T3_T4_T6_ --------------------------
	.section	.nv.info._ZN3cub18CUB_300001_SM_10006detail6reduce28DeviceReduceSingleTileKernelINS2_10policy_hubIfjN4cuda3std3__44plusIfEEE10Policy1000EPfPdiS9_dfNS7_10__identityEEEvT0_T1_T2_T3_T4_T6_,"",@"SHT_CUDA_INFO"
	.sectionflags	@""
	.align	4


	//----- nvinfo : EIATTR_CUDA_API_VERSION
	.align		4
        /*0000*/ 	.byte	0x04, 0x37
        /*0002*/ 	.short	(.L_182 - .L_181)
.L_181:
        /*0004*/ 	.word	0x00000082


	//----- nvinfo : EIATTR_KPARAM_INFO
	.align		4
.L_182:
        /*0008*/ 	.byte	0x04, 0x17
        /*000a*/ 	.short	(.L_184 - .L_183)
.L_183:
        /*000c*/ 	.word	0x00000000
        /*0010*/ 	.short	0x0005
        /*0012*/ 	.short	0x0020
        /*0014*/ 	.byte	0x00, 0xf0, 0x05, 0x00


	//----- nvinfo : EIATTR_KPARAM_INFO
	.align		4
.L_184:
        /*0018*/ 	.byte	0x04, 0x17
        /*001a*/ 	.short	(.L_186 - .L_185)
.L_185:
        /*001c*/ 	.word	0x00000000
        /*0020*/ 	.short	0x0004
        /*0022*/ 	.short	0x0018
        /*0024*/ 	.byte	0x00, 0xf0, 0x21, 0x00


	//----- nvinfo : EIATTR_KPARAM_INFO
	.align		4
.L_186:
        /*0028*/ 	.byte	0x04, 0x17
        /*002a*/ 	.short	(.L_188 - .L_187)
.L_187:
        /*002c*/ 	.word	0x00000000
        /*0030*/ 	.short	0x0003
        /*0032*/ 	.short	0x0014
        /*0034*/ 	.byte	0x00, 0xf0, 0x05, 0x00


	//----- nvinfo : EIATTR_KPARAM_INFO
	.align		4
.L_188:
        /*0038*/ 	.byte	0x04, 0x17
        /*003a*/ 	.short	(.L_190 - .L_189)
.L_189:
        /*003c*/ 	.word	0x00000000
        /*0040*/ 	.short	0x0002
        /*0042*/ 	.short	0x0010
        /*0044*/ 	.byte	0x00, 0xf0, 0x11, 0x00


	//----- nvinfo : EIATTR_KPARAM_INFO
	.align		4
.L_190:
        /*0048*/ 	.byte	0x04, 0x17
        /*004a*/ 	.short	(.L_192 - .L_191)
.L_191:
        /*004c*/ 	.word	0x00000000
        /*0050*/ 	.short	0x0001
        /*0052*/ 	.short	0x0008
        /*0054*/ 	.byte	0x00, 0xf5, 0x21, 0x00


	//----- nvinfo : EIATTR_KPARAM_INFO
	.align		4
.L_192:
        /*0058*/ 	.byte	0x04, 0x17
        /*005a*/ 	.short	(.L_194 - .L_193)
.L_193:
        /*005c*/ 	.word	0x00000000
        /*0060*/ 	.short	0x0000
        /*0062*/ 	.short	0x0000
        /*0064*/ 	.byte	0x00, 0xf5, 0x21, 0x00


	//----- nvinfo : EIATTR_SPARSE_MMA_MASK
	.align		4
.L_194:
        /*0068*/ 	.byte	0x03, 0x50
        /*006a*/ 	.short	0x0000


	//----- nvinfo : EIATTR_MAXREG_COUNT
	.align		4
        /*006c*/ 	.byte	0x03, 0x1b
        /*006e*/ 	.short	0x0080


	//----- nvinfo : EIATTR_NUM_BARRIERS
	.align		4
        /*0070*/ 	.byte	0x02, 0x4c
        /*0072*/ 	.byte	0x01
	.zero		1


	//----- nvinfo : EIATTR_MERCURY_ISA_VERSION
	.align		4
        /*0074*/ 	.byte	0x03, 0x5f
        /*0076*/ 	.short	0x0101


	//----- nvinfo : EIATTR_UNUSED_LOAD_BYTE_OFFSET
	.align		4
        /*0078*/ 	.byte	0x04, 0x44
        /*007a*/ 	.short	(.L_196 - .L_195)


	//   ....[0]....
.L_195:
        /*007c*/ 	.word	0x00000b70
        /*0080*/ 	.word	0x0000fff0


	//   ....[1]....
        /*0084*/ 	.word	0x00000f80
        /*0088*/ 	.word	0x0000fff0


	//   ....[2]....
        /*008c*/ 	.word	0x00002010
        /*0090*/ 	.word	0x0000fff0


	//   ....[3]....
        /*0094*/ 	.word	0x00002bb0
        /*0098*/ 	.word	0x0000fff0


	//   ....[4]....
        /*009c*/ 	.word	0x00002fc0
        /*00a0*/ 	.word	0x0000fff0


	//   ....[5]....
        /*00a4*/ 	.word	0x00004140
        /*00a8*/ 	.word	0x0000fff0


	//----- nvinfo : EIATTR_COOP_GROUP_MASK_REGIDS
	.align		4
.L_196:
        /*00ac*/ 	.byte	0x04, 0x29
        /*00ae*/ 	.short	(.L_198 - .L_197)


	//   ....[0]....
.L_197:
        /*00b0*/ 	.word	0xffffffff


	//   ....[1]....
        /*00b4*/ 	.word	0xffffffff


	//   ....[2]....
        /*00b8*/ 	.word	0xffffffff


	//   ....[3]....
        /*00bc*/ 	.word	0xffffffff


	//   ....[4]....
        /*00c0*/ 	.word	0xffffffff


	//   ....[5]....
        /*00c4*/ 	.word	0xffffffff


	//   ....[6]....
        /*00c8*/ 	.word	0xffffffff


	//   ....[7]....
        /*00cc*/ 	.word	0xffffffff


	//   ....[8]....
        /*00d0*/ 	.word	0xffffffff


	//   ....[9]....
        /*00d4*/ 	.word	0xffffffff


	//   ....[10]....
        /*00d8*/ 	.word	0xffffffff


	//   ....[11]....
        /*00dc*/ 	.word	0xffffffff


	//   ....[12]....
        /*00e0*/ 	.word	0xffffffff


	//   ....[13]....
        /*00e4*/ 	.word	0xffffffff


	//   ....[14]....
        /*00e8*/ 	.word	0xffffffff


	//   ....[15]....
        /*00ec*/ 	.word	0xffffffff


	//   ....[16]....
        /*00f0*/ 	.word	0xffffffff


	//   ....[17]....
        /*00f4*/ 	.word	0xffffffff


	//   ....[18]....
        /*00f8*/ 	.word	0xffffffff


	//   ....[19]....
        /*00fc*/ 	.word	0xffffffff


	//   ....[20]....
        /*0100*/ 	.word	0xffffffff


	//   ....[21]....
        /*0104*/ 	.word	0xffffffff


	//   ....[22]....
        /*0108*/ 	.word	0xffffffff


	//   ....[23]....
        /*010c*/ 	.word	0xffffffff


	//   ....[24]....
        /*0110*/ 	.word	0xffffffff


	//   ....[25]....
        /*0114*/ 	.word	0xffffffff


	//   ....[26]....
        /*0118*/ 	.word	0xffffffff


	//   ....[27]....
        /*011c*/ 	.word	0xffffffff


	//   ....[28]....
        /*0120*/ 	.word	0xffffffff


	//   ....[29]....
        /*0124*/ 	.word	0xffffffff


	//----- nvinfo : EIATTR_COOP_GROUP_INSTR_OFFSETS
	.align		4
.L_198:
        /*0128*/ 	.byte	0x04, 0x28
        /*012a*/ 	.short	(.L_200 - .L_199)


	//   ....[0]....
.L_199:
        /*012c*/ 	.word	0x00000980


	//   ....[1]....
        /*0130*/ 	.word	0x000009e0


	//   ....[2]....
        /*0134*/ 	.word	0x00000a50


	//   ....[3]....
        /*0138*/ 	.word	0x00000aa0


	//   ....[4]....
        /*013c*/ 	.word	0x00000ad0


	//   ....[5]....
        /*0140*/ 	.word	0x00000d20


	//   ....[6]....
        /*0144*/ 	.word	0x00000db0


	//   ....[7]....
        /*0148*/ 	.word	0x00000df0


	//   ....[8]....
        /*014c*/ 	.word	0x00000e40


	//   ....[9]....
        /*0150*/ 	.word	0x00000e80


	//   ....[10]....
        /*0154*/ 	.word	0x00001e30


	//   ....[11]....
        /*0158*/ 	.word	0x00001eb0


	//   ....[12]....
        /*015c*/ 	.word	0x00001f00


	//   ....[13]....
        /*0160*/ 	.word	0x00001f40


	//   ....[14]....
        /*0164*/ 	.word	0x00001f70


	//   ....[15]....
        /*0168*/ 	.word	0x000029c0


	//   ....[16]....
        /*016c*/ 	.word	0x00002a20


	//   ....[17]....
        /*0170*/ 	.word	0x00002a90


	//   ....[18]....
        /*0174*/ 	.word	0x00002ae0


	//   ....[19]....
        /*0178*/ 	.word	0x00002b10


	//   ....[20]....
        /*017c*/ 	.word	0x00002d60


	//   ....[21]....
        /*0180*/ 	.word	0x00002de0


	//   ....[22]....
        /*0184*/ 	.word	0x00002e20


	//   ....[23]....
        /*0188*/ 	.word	0x00002e60


	//   ....[24]....
        /*018c*/ 	.word	0x00002ec0


	//   ....[25]....
        /*0190*/ 	.word	0x00003f60


	//   ....[26]....
        /*0194*/ 	.word	0x00003fe0


	//   ....[27]....
        /*0198*/ 	.word	0x00004030


	//   ....[28]....
        /*019c*/ 	.word	0x00004070


	//   ....[29]....
        /*01a0*/ 	.word	0x000040a0


	//----- nvinfo : EIATTR_VRC_CTA_INIT_COUNT
	.align		4
.L_200:
        /*01a4*/ 	.byte	0x02, 0x4a
	.zero		1
	.zero		1


	//----- nvinfo : EIATTR_EXIT_INSTR_OFFSETS
	.align		4
        /*01a8*/ 	.byte	0x04, 0x1c
        /*01aa*/ 	.short	(.L_202 - .L_201)


	//   ....[0]....
.L_201:
        /*01ac*/ 	.word	0x00000080


	//   ....[1]....
        /*01b0*/ 	.word	0x000000c0


	//   ....[2]....
        /*01b4*/ 	.word	0x00004280


	//   ....[3]....
        /*01b8*/ 	.word	0x000042f0


	//----- nvinfo : EIATTR_MAX_THREADS
	.align		4
.L_202:
        /*01bc*/ 	.byte	0x04, 0x05
        /*01be*/ 	.short	(.L_204 - .L_203)
.L_203:
        /*01c0*/ 	.word	0x00000200
        /*01c4*/ 	.word	0x00000001
        /*01c8*/ 	.word	0x00000001


	//----- nvinfo : EIATTR_CRS_STACK_SIZE
	.align		4
.L_204:
        /*01cc*/ 	.byte	0x04, 0x1e
        /*01ce*/ 	.short	(.L_206 - .L_205)
.L_205:
        /*01d0*/ 	.word	0x00000000


	//----- nvinfo : EIATTR_CBANK_PARAM_SIZE
	.align		4
.L_206:
        /*01d4*/ 	.byte	0x03, 0x19
        /*01d6*/ 	.short	0x0021


	//----- nvinfo : EIATTR_PARAM_CBANK
	.align		4
        /*01d8*/ 	.byte	0x04, 0x0a
        /*01da*/ 	.short	(.L_208 - .L_207)
	.align		4
.L_207:
        /*01dc*/ 	.word	index@(.nv.constant0._ZN3cub18CUB_300001_SM_10006detail6reduce28DeviceReduceSingleTileKernelINS2_10policy_hubIfjN4cuda3std3__44plusIfEEE10Policy1000EPfPdiS9_dfNS7_10__identityEEEvT0_T1_T2_T3_T4_T6_)
        /*01e0*/ 	.short	0x0380
        /*01e2*/ 	.short	0x0021


	//----- nvinfo : EIATTR_SW_WAR
	.align		4
.L_208:
        /*01e4*/ 	.byte	0x04, 0x36
        /*01e6*/ 	.short	(.L_210 - .L_209)
.L_209:
        /*01e8*/ 	.word	0x00000008
.L_210:


//--------------------- .nv.info._ZN3cub18CUB_300001_SM_10006detail6reduce18DeviceReduceKernelINS2_10policy_hubIfjN4cuda3std3__44plusIfEEE10Policy1000EN6thrust24THRUST_300001_SM_1000_NS6detail15normal_iteratorINSD_10device_ptrIfEEEEjS9_fNS7_10__identityEEEvT0_PT3_T1_NS0_13GridEvenShareISN_EET2_T4_ --------------------------
	.section	.nv.info._ZN3cub18CUB_300001_SM_10006detail6reduce18DeviceReduceKernelINS2_10policy_hubIfjN4cuda3std3__44plusIfEEE10Policy1000EN6thrust24THRUST_300001_SM_1000_NS6detail15normal_iteratorINSD_10device_ptrIfEEEEjS9_fNS7_10__identityEEEvT0_PT3_T1_NS0_13GridEvenShareISN_EET2_T4_,"",@"SHT_CUDA_INFO"
	.sectionflags	@""
	.align	4


	//----- nvinfo : EIATTR_CUDA_API_VERSION
	.align		4
        /*0000*/ 	.byte	0x04, 0x37
        /*0002*/ 	.short	(.L_212 - .L_211)
.L_211:
        /*0004*/ 	.word	0x00000082


	//----- nvinfo : EIATTR_KPARAM_INFO
	.align		4
.L_212:
        /*0008*/ 	.byte	0x04, 0x17
        /*000a*/ 	.short	(.L_214 - .L_213)
.L_213:
        /*000c*/ 	.word	0x00000000
        /*0010*/ 	.short	0x0005
        /*0012*/ 	.short	0x003d
        /*0014*/ 	.byte	0x00, 0xf0, 0x05, 0x00


	//----- nvinfo : EIATTR_KPARAM_INFO
	.align		4
.L_214:
        /*0018*/ 	.byte	0x04, 0x17
        /*001a*/ 	.short	(.L_216 - .L_215)
.L_215:
        /*001c*/ 	.word	0x00000000
        /*0020*/ 	.short	0x0004
        /*0022*/ 	.short	0x003c
        /*0024*/ 	.byte	0x00, 0xf0, 0x05, 0x00


	//----- nvinfo : EIATTR_KPARAM_INFO
	.align		4
.L_216:
        /*0028*/ 	.byte	0x04, 0x17
        /*002a*/ 	.short	(.L_218 - .L_217)
.L_217:
        /*002c*/ 	.word	0x00000000
        /*0030*/ 	.short	0x0003
        /*0032*/ 	.short	0x0014
        /*0034*/ 	.byte	0x00, 0xf0, 0xa1, 0x00


	//----- nvinfo : EIATTR_KPARAM_INFO
	.align		4
.L_218:
        /*0038*/ 	.byte	0x04, 0x17
        /*003a*/ 	.short	(.L_220 - .L_219)
.L_219:
        /*003c*/ 	.word	0x00000000
        /*0040*/ 	.short	0x0002
        /*0042*/ 	.short	0x0010
        /*0044*/ 	.byte	0x00, 0xf0, 0x11, 0x00


	//----- nvinfo : EIATTR_KPARAM_INFO
	.align		4
.L_220:
        /*0048*/ 	.byte	0x04, 0x17
        /*004a*/ 	.short	(.L_222 - .L_221)
.L_221:
        /*004c*/ 	.word	0x00000000
        /*0050*/ 	.short	0x0001
        /*0052*/ 	.short	0x0008
        /*0054*/ 	.byte	0x00, 0xf5, 0x21, 0x00


	//----- nvinfo : EIATTR_KPARAM_INFO
	.align		4
.L_222:
        /*0058*/ 	.byte	0x04, 0x17
        /*005a*/ 	.short	(.L_224 - .L_223)
.L_223:
        /*005c*/ 	.word	0x00000000
        /*0060*/ 	.short	0x0000
        /*0062*/ 	.short	0x0000
        /*0064*/ 	.byte	0x00, 0xf0, 0x21, 0x00


	//----- nvinfo : EIATTR_SPARSE_MMA_MASK
	.align		4
.L_224:
        /*0068*/ 	.byte	0x03, 0x50
        /*006a*/ 	.short	0x0000


	//----- nvinfo : EIATTR_MAXREG_COUNT
	.align		4
        /*006c*/ 	.byte	0x03, 0x1b
        /*006e*/ 	.short	0x0080


	//----- nvinfo : EIATTR_NUM_BARRIERS
	.align		4
        /*0070*/ 	.byte	0x02, 0x4c
        /*0072*/ 	.byte	0x01
	.zero		1


	//----- nvinfo : EIATTR_MERCURY_ISA_VERSION
	.align		4
        /*0074*/ 	.byte	0x03, 0x5f
        /*0076*/ 	.short	0x0101


	//----- nvinfo : EIATTR_UNUSED_LOAD_BYTE_OFFSET
	.align		4
        /*0078*/ 	.byte	0x04, 0x44
        /*007a*/ 	.short	(.L_226 - .L_225)


	//   ....[0]....
.L_225:
        /*007c*/ 	.word	0x00000de0
        /*0080*/ 	.word	0x0000fff0


	//   ....[1]....
        /*0084*/ 	.word	0x000011f0
        /*0088*/ 	.word	0x0000fff0


	//   ....[2]....
        /*008c*/ 	.word	0x000026b0
        /*0090*/ 	.word	0x0000fff0


	//----- nvinfo : EIATTR_COOP_GROUP_MASK_REGIDS
	.align		4
.L_226:
        /*0094*/ 	.byte	0x04, 0x29
        /*0096*/ 	.short	(.L_228 - .L_227)


	//   ....[0]....
.L_227:
        /*0098*/ 	.word	0xffffffff


	//   ....[1]....
        /*009c*/ 	.word	0xffffffff


	//   ....[2]....
        /*00a0*/ 	.word	0xffffffff


	//   ....[3]....
        /*00a4*/ 	.word	0xffffffff


	//   ....[4]....
        /*00a8*/ 	.word	0xffffffff


	//   ....[5]....
        /*00ac*/ 	.word	0xffffffff


	//   ....[6]....
        /*00b0*/ 	.word	0xffffffff


	//   ....[7]....
        /*00b4*/ 	.word	0xffffffff


	//   ....[8]....
        /*00b8*/ 	.word	0xffffffff


	//   ....[9]....
        /*00bc*/ 	.word	0xffffffff


	//   ....[10]....
        /*00c0*/ 	.word	0xffffffff


	//   ....[11]....
        /*00c4*/ 	.word	0xffffffff


	//   ....[12]....
        /*00c8*/ 	.word	0xffffffff


	//   ....[13]....
        /*00cc*/ 	.word	0xffffffff


	//   ....[14]....
        /*00d0*/ 	.word	0xffffffff


	//----- nvinfo : EIATTR_COOP_GROUP_INSTR_OFFSETS
	.align		4
.L_228:
        /*00d4*/ 	.byte	0x04, 0x28
        /*00d6*/ 	.short	(.L_230 - .L_229)


	//   ....[0]....
.L_229:
        /*00d8*/ 	.word	0x00000bf0


	//   ....[1]....
        /*00dc*/ 	.word	0x00000c50


	//   ....[2]....
        /*00e0*/ 	.word	0x00000cc0


	//   ....[3]....
        /*00e4*/ 	.word	0x00000d10


	//   ....[4]....
        /*00e8*/ 	.word	0x00000d40


	//   ....[5]....
        /*00ec*/ 	.word	0x00000f90


	//   ....[6]....
        /*00f0*/ 	.word	0x00001020


	//   ....[7]....
        /*00f4*/ 	.word	0x00001070


	//   ....[8]....
        /*00f8*/ 	.word	0x000010b0


	//   ....[9]....
        /*00fc*/ 	.word	0x000010f0


	//   ....[10]....
        /*0100*/ 	.word	0x000024c0


	//   ....[11]....
        /*0104*/ 	.word	0x00002550


	//   ....[12]....
        /*0108*/ 	.word	0x000025a0


	//   ....[13]....
        /*010c*/ 	.word	0x000025e0


	//   ....[14]....
        /*0110*/ 	.word	0x00002610


	//----- nvinfo : EIATTR_VRC_CTA_INIT_COUNT
	.align		4
.L_230:
        /*0114*/ 	.byte	0x02, 0x4a
	.zero		1
	.zero		1


	//----- nvinfo : EIATTR_EXIT_INSTR_OFFSETS
	.align		4
        /*0118*/ 	.byte	0x04, 0x1c
        /*011a*/ 	.short	(.L_232 - .L_231)


	//   ....[0]....
.L_231:
        /*011c*/ 	.word	0x000027f0


	//   ....[1]....
        /*0120*/ 	.word	0x00002830


	//----- nvinfo : EIATTR_MAX_THREADS
	.align		4
.L_232:
        /*0124*/ 	.byte	0x04, 0x05
        /*0126*/ 	.short	(.L_234 - .L_233)
.L_233:
        /*0128*/ 	.word	0x00000200
        /*012c*/ 	.word	0x00000001
        /*0130*/ 	.word	0x00000001


	//----- nvinfo : EIATTR_CRS_STACK_SIZE
	.align		4
.L_234:
        /*0134*/ 	.byte	0x04, 0x1e
        /*0136*/ 	.short	(.L_236 - .L_235)
.L_235:
        /*0138*/ 	.word	0x00000000


	//----- nvinfo : EIATTR_CBANK_PARAM_SIZE
	.align		4
.L_236:
        /*013c*/ 	.byte	0x03, 0x19
        /*013e*/ 	.short	0x003e


	//----- nvinfo : EIATTR_PARAM_CBANK
	.align		4
        /*0140*/ 	.byte	0x04, 0x0a
        /*0142*/ 	.short	(.L_238 - .L_237)
	.align		4
.L_237:
        /*0144*/ 	.word	index@(.nv.constant0._ZN3cub18CUB_300001_SM_10006detail6reduce18DeviceReduceKernelINS2_10policy_hubIfjN4cuda3std3__44plusIfEEE10Policy1000EN6thrust24THRUST_300001_SM_1000_NS6detail15normal_iteratorINSD_10device_ptrIfEEEEjS9_fNS7_10__identityEEEvT0_PT3_T1_NS0_13GridEvenShareISN_EET2_T4_)
        /*0148*/ 	.short	0x0380
        /*014a*/ 	.short	0x003e


	//----- nvinfo : EIATTR_SW_WAR
	.align		4
.L_238:
        /*014c*/ 	.byte	0x04, 0x36
        /*014e*/ 	.short	(.L_240 - .L_239)
.L_239:
        /*0150*/ 	.word	0x00000008
.L_240:


//--------------------- .nv.info._ZN3cub18CUB_300001_SM_10006detail6reduce28DeviceReduceSingleTileKernelINS2_10policy_hubIfjN4cuda3std3__44plusIfEEE10Policy1000EN6thrust24THRUST_300001_SM_1000_NS6detail15normal_iteratorINSD_10device_ptrIfEEEEPdjS9_dfNS7_10__identityEEEvT0_T1_T2_T3_T4_T6_ --------------------------
	.section	.nv.info._ZN3cub18CUB_300001_SM_10006detail6reduce28DeviceReduceSingleTileKernelINS2_10policy_hubIfjN4cuda3std3__44plusIfEEE10Policy1000EN6thrust24THRUST_300001_SM_1000_NS6detail15normal_iteratorINSD_10device_ptrIfEEEEPdjS9_dfNS7_10__identityEEEvT0_T1_T2_T3_T4_T6_,"",@"SHT_CUDA_INFO"
	.sectionflags	@""
	.align	4


	//----- nvinfo : EIATTR_CUDA_API_VERSION
	.align		4
        /*0000*/ 	.byte	0x04, 0x37
        /*0002*/ 	.short	(.L_242 - .L_241)
.L_241:
        /*0004*/ 	.word	0x00000082


	//----- nvinfo : EIATTR_KPARAM_INFO
	.align		4
.L_242:
        /*0008*/ 	.byte	0x04, 0x17
        /*000a*/ 	.short	(.L_244 - .L_243)
.L_243:
        /*000c*/ 	.word	0x00000000
        /*0010*/ 	.short	0x0005
        /*0012*/ 	.short	0x0020
        /*0014*/ 	.byte	0x00, 0xf0, 0x05, 0x00


	//----- nvinfo : EIATTR_KPARAM_INFO
	.align		4
.L_244:
        /*0018*/ 	.byte	0x04, 0x17
        /*001a*/ 	.short	(.L_246 - .L_245)
.L_245:
        /*001c*/ 	.word	0x00000000
        /*0020*/ 	.short	0x0004
        /*0022*/ 	.short	0x0018
        /*0024*/ 	.byte	0x00, 0xf0, 0x21, 0x00


	//----- nvinfo : EIATTR_KPARAM_INFO
	.align		4
.L_246:
        /*0028*/ 	.byte	0x04, 0x17
        /*002a*/ 	.short	(.L_248 - .L_247)
.L_247:
        /*002c*/ 	.word	0x00000000
        /*0030*/ 	.short	0x0003
        /*0032*/ 	.short	0x0014
        /*0034*/ 	.byte	0x00, 0xf0, 0x05, 0x00


	//----- nvinfo : EIATTR_KPARAM_INFO
	.align		4
.L_248:
        /*0038*/ 	.byte	0x04, 0x17
        /*003a*/ 	.short	(.L_250 - .L_249)
.L_249:
        /*003c*/ 	.word	0x00000000
        /*0040*/ 	.short	0x0002
        /*0042*/ 	.short	0x0010
        /*0044*/ 	.byte	0x00, 0xf0, 0x11, 0x00


	//----- nvinfo : EIATTR_KPARAM_INFO
	.align		4
.L_250:
        /*0048*/ 	.byte	0x04, 0x17
        /*004a*/ 	.short	(.L_252 - .L_251)
.L_251:
        /*004c*/ 	.word	0x00000000
        /*0050*/ 	.short	0x0001
        /*0052*/ 	.short	0x0008
        /*0054*/ 	.byte	0x00, 0xf5, 0x21, 0x00


	//----- nvinfo : EIATTR_KPARAM_INFO
	.align		4
.L_252:
        /*0058*/ 	.byte	0x04, 0x17
        /*005a*/ 	.short	(.L_254 - .L_253)
.L_253:
        /*005c*/ 	.word	0x00000000
        /*0060*/ 	.short	0x0000
        /*0062*/ 	.short	0x0000
        /*0064*/ 	.byte	0x00, 0xf0, 0x21, 0x00


	//----- nvinfo : EIATTR_SPARSE_MMA_MASK
	.align		4
.L_254:
        /*0068*/ 	.byte	0x03, 0x50
        /*006a*/ 	.short	0x0000


	//----- nvinfo : EIATTR_MAXREG_COUNT
	.align		4
        /*006c*/ 	.byte	0x03, 0x1b
        /*006e*/ 	.short	0x0080


	//----- nvinfo : EIATTR_NUM_BARRIERS
	.align		4
        /*0070*/ 	.byte	0x02, 0x4c
        /*0072*/ 	.byte	0x01
	.zero		1


	//----- nvinfo : EIATTR_MERCURY_ISA_VERSION
	.align		4
        /*0074*/ 	.byte	0x03, 0x5f
        /*0076*/ 	.short	0x0101


	//----- nvinfo : EIATTR_UNUSED_LOAD_BYTE_OFFSET
	.align		4
        /*0078*/ 	.byte	0x04, 0x44
        /*007a*/ 	.short	(.L_256 - .L_255)


	//   ....[0]....
.L_255:
        /*007c*/ 	.word	0x00000b00
        /*0080*/ 	.word	0x0000fff0


	//   ....[1]....
        /*0084*/ 	.word	0x00000f10
        /*0088*/ 	.word	0x0000fff0


	//   ....[2]....
        /*008c*/ 	.word	0x00002270
        /*0090*/ 	.word	0x0000fff0


	//----- nvinfo : EIATTR_COOP_GROUP_MASK_REGIDS
	.align		4
.L_256:
        /*0094*/ 	.byte	0x04, 0x29
        /*0096*/ 	.short	(.L_258 - .L_257)


	//   ....[0]....
.L_257:
        /*0098*/ 	.word	0xffffffff


	//   ....[1]....
        /*009c*/ 	.word	0xffffffff


	//   ....[2]....
        /*00a0*/ 	.word	0xffffffff


	//   ....[3]....
        /*00a4*/ 	.word	0xffffffff


	//   ....[4]....
        /*00a8*/ 	.word	0xffffffff


	//   ....[5]....
        /*00ac*/ 	.word	0xffffffff


	//   ....[6]....
        /*00b0*/ 	.word	0xffffffff


	//   ....[7]....
        /*00b4*/ 	.word	0xffffffff


	//   ....[8]....
        /*00b8*/ 	.word	0xffffffff


	//   ....[9]....
        /*00bc*/ 	.word	0xffffffff


	//   ....[10]....
        /*00c0*/ 	.word	0xffffffff


	//   ....[11]....
        /*00c4*/ 	.word	0xffffffff


	//   ....[12]....
        /*00c8*/ 	.word	0xffffffff


	//   ....[13]....
        /*00cc*/ 	.word	0xffffffff


	//   ....[14]....
        /*00d0*/ 	.word	0xffffffff


	//----- nvinfo : EIATTR_COOP_GROUP_INSTR_OFFSETS
	.align		4
.L_258:
        /*00d4*/ 	.byte	0x04, 0x28
        /*00d6*/ 	.short	(.L_260 - .L_259)


	//   ....[0]....
.L_259:
        /*00d8*/ 	.word	0x00000910


	//   ....[1]....
        /*00dc*/ 	.word	0x00000970


	//   ....[2]....
        /*00e0*/ 	.word	0x000009e0


	//   ....[3]....
        /*00e4*/ 	.word	0x00000a30


	//   ....[4]....
        /*00e8*/ 	.word	0x00000a60


	//   ....[5]....
        /*00ec*/ 	.word	0x00000cb0


	//   ....[6]....
        /*00f0*/ 	.word	0x00000d40


	//   ....[7]....
        /*00f4*/ 	.word	0x00000d80


	//   ....[8]....
        /*00f8*/ 	.word	0x00000dd0


	//   ....[9]....
        /*00fc*/ 	.word	0x00000e10


	//   ....[10]....
        /*0100*/ 	.word	0x00002090


	//   ....[11]....
        /*0104*/ 	.word	0x00002110


	//   ....[12]....
        /*0108*/ 	.word	0x00002160


	//   ....[13]....
        /*010c*/ 	.word	0x000021a0


	//   ....[14]....
        /*0110*/ 	.word	0x000021d0


	//----- nvinfo : EIATTR_VRC_CTA_INIT_COUNT
	.align		4
.L_260:
        /*0114*/ 	.byte	0x02, 0x4a
	.zero		1
	.zero		1


	//----- nvinfo : EIATTR_EXIT_INSTR_OFFSETS
	.align		4
        /*0118*/ 	.byte	0x04, 0x1c
        /*011a*/ 	.short	(.L_262 - .L_261)


	//   ....[0]....
.L_261:
        /*011c*/ 	.word	0x00000080


	//   ....[1]....
        /*0120*/ 	.word	0x000000c0


	//   ....[2]....
        /*0124*/ 	.word	0x000023b0


	//   ....[3]....
        /*0128*/ 	.word	0x00002420


	//----- nvinfo : EIATTR_MAX_THREADS
	.align		4
.L_262:
        /*012c*/ 	.byte	0x04, 0x05
        /*012e*/ 	.short	(.L_264 - .L_263)
.L_263:
        /*0130*/ 	.word	0x00000200
        /*0134*/ 	.word	0x00000001
        /*0138*/ 	.word	0x00000001


	//----- nvinfo : EIATTR_CRS_STACK_SIZE
	.align		4
.L_264:
        /*013c*/ 	.byte	0x04, 0x1e
        /*013e*/ 	.short	(.L_266 - .L_265)
.L_265:
        /*0140*/ 	.word	0x00000000


	//----- nvinfo : EIATTR_CBANK_PARAM_SIZE
	.align		4
.L_266:
        /*0144*/ 	.byte	0x03, 0x19
        /*0146*/ 	.short	0x0021


	//----- nvinfo : EIATTR_PARAM_CBANK
	.align		4
        /*0148*/ 	.byte	0x04, 0x0a
        /*014a*/ 	.short	(.L_268 - .L_267)
	.align		4
.L_267:
        /*014c*/ 	.word	index@(.nv.constant0._ZN3cub18CUB_300001_SM_10006detail6reduce28DeviceReduceSingleTileKernelINS2_10policy_hubIfjN4cuda3std3__44plusIfEEE10Policy1000EN6thrust24THRUST_300001_SM_1000_NS6detail15normal_iteratorINSD_10device_ptrIfEEEEPdjS9_dfNS7_10__identityEEEvT0_T1_T2_T3_T4_T6_)
        /*0150*/ 	.short	0x0380
        /*0152*/ 	.short	0x0021


	//----- nvinfo : EIATTR_SW_WAR
	.align		4
.L_268:
        /*0154*/ 	.byte	0x04, 0x36
        /*0156*/ 	.short	(.L_270 - .L_269)
.L_269:
        /*0158*/ 	.word	0x00000008
.L_270:


//--------------------- .nv.info._ZN3cub18CUB_300001_SM_10006detail9transform16transform_kernelINS2_10policy_hubILb1EN4cuda3std3__45tupleIJN6thrust24THRUST_300001_SM_1000_NS6detail15normal_iteratorINSA_10device_ptrIfEEEEEEEE10policy1000El9my_squareSF_JPfEEEvT0_iT1_T2_DpNS2_10kernel_argIT3_EE --------------------------
	.section	.nv.info._ZN3cub18CUB_300001_SM_10006detail9transform16transform_kernelINS2_10policy_hubILb1EN4cuda3std3__45tupleIJN6thrust24THRUST_300001_SM_1000_NS6detail15normal_iteratorINSA_10device_ptrIfEEEEEEEE10policy1000El9my_squareSF_JPfEEEvT0_iT1_T2_DpNS2_10kernel_argIT3_EE,"",@"SHT_CUDA_INFO"
	.sectionflags	@""
	.align	4


	//----- nvinfo : EIATTR_CUDA_API_VERSION
	.align		4
        /*0000*/ 	.byte	0x04, 0x37
        /*0002*/ 	.short	(.L_272 - .L_271)
.L_271:
        /*0004*/ 	.word	0x00000082


	//----- nvinfo : EIATTR_KPARAM_INFO
	.align		4
.L_272:
        /*0008*/ 	.byte	0x04, 0x17
        /*000a*/ 	.short	(.L_274 - .L_273)
.L_273:
        /*000c*/ 	.word	0x00000000
        /*0010*/ 	.short	0x0004
        /*0012*/ 	.short	0x0018
        /*0014*/ 	.byte	0x00, 0xf0, 0x41, 0x00


	//----- nvinfo : EIATTR_KPARAM_INFO
	.align		4
.L_274:
        /*0018*/ 	.byte	0x04, 0x17
        /*001a*/ 	.short	(.L_276 - .L_275)
.L_275:
        /*001c*/ 	.word	0x00000000
        /*0020*/ 	.short	0x0003
        /*0022*/ 	.short	0x0010
        /*0024*/ 	.byte	0x00, 0xf0, 0x21, 0x00


	//----- nvinfo : EIATTR_KPARAM_INFO
	.align		4
.L_276:
        /*0028*/ 	.byte	0x04, 0x17
        /*002a*/ 	.short	(.L_278 - .L_277)
.L_277:
        /*002c*/ 	.word	0x00000000
        /*0030*/ 	.short	0x0002
        /*0032*/ 	.short	0x000c
        /*0034*/ 	.byte	0x00, 0xf0, 0x05, 0x00


	//----- nvinfo : EIATTR_KPARAM_INFO
	.align		4
.L_278:
        /*0038*/ 	.byte	0x04, 0x17
        /*003a*/ 	.short	(.L_280 - .L_279)
.L_279:
        /*003c*/ 	.word	0x00000000
        /*0040*/ 	.short	0x0001
        /*0042*/ 	.short	0x0008
        /*0044*/ 	.byte	0x00, 0xf0, 0x11, 0x00


	//----- nvinfo : EIATTR_KPARAM_INFO
	.align		4
.L_280:
        /*0048*/ 	.byte	0x04, 0x17
        /*004a*/ 	.short	(.L_282 - .L_281)
.L_281:
        /*004c*/ 	.word	0x00000000
        /*0050*/ 	.short	0x0000
        /*0052*/ 	.short	0x0000
        /*0054*/ 	.byte	0x00, 0xf0, 0x21, 0x00


	//----- nvinfo : EIATTR_SPARSE_MMA_MASK
	.align		4
.L_282:
        /*0058*/ 	.byte	0x03, 0x50
        /*005a*/ 	.short	0x0000


	//----- nvinfo : EIATTR_MAXREG_COUNT
	.align		4
        /*005c*/ 	.byte	0x03, 0x1b
        /*005e*/ 	.short	0x00ff


	//----- nvinfo : EIATTR_MERCURY_ISA_VERSION
	.align		4
        /*0060*/ 	.byte	0x03, 0x5f
        /*0062*/ 	.short	0x0101


	//----- nvinfo : EIATTR_VRC_CTA_INIT_COUNT
	.align		4
        /*0064*/ 	.byte	0x02, 0x4a
	.zero		1
	.zero		1


	//----- nvinfo : EIATTR_EXIT_INSTR_OFFSETS
	.align		4
        /*0068*/ 	.byte	0x04, 0x1c
        /*006a*/ 	.short	(.L_284 - .L_283)


	//   ....[0]....
.L_283:
        /*006c*/ 	.word	0x000002a0


	//   ....[1]....
        /*0070*/ 	.word	0x00000a30


	//   ....[2]....
        /*0074*/ 	.word	0x00000c60


	//   ....[3]....
        /*0078*/ 	.word	0x00000da0


	//   ....[4]....
        /*007c*/ 	.word	0x00000dd0


	//   ....[5]....
        /*0080*/ 	.word	0x00000e30


	//   ....[6]....
        /*0084*/ 	.word	0x00000e50


	//   ....[7]....
        /*0088*/ 	.word	0x00001310


	//   ....[8]....
        /*008c*/ 	.word	0x00001520


	//   ....[9]....
        /*0090*/ 	.word	0x00001670


	//   ....[10]....
        /*0094*/ 	.word	0x00001710


	//----- nvinfo : EIATTR_MAX_THREADS
	.align		4
.L_284:
        /*0098*/ 	.byte	0x04, 0x05
        /*009a*/ 	.short	(.L_286 - .L_285)
.L_285:
        /*009c*/ 	.word	0x00000080
        /*00a0*/ 	.word	0x00000001
        /*00a4*/ 	.word	0x00000001


	//----- nvinfo : EIATTR_CRS_STACK_SIZE
	.align		4
.L_286:
        /*00a8*/ 	.byte	0x04, 0x1e
        /*00aa*/ 	.short	(.L_288 - .L_287)
.L_287:
        /*00ac*/ 	.word	0x00000000


	//----- nvinfo : EIATTR_CBANK_PARAM_SIZE
	.align		4
.L_288:
        /*00b0*/ 	.byte	0x03, 0x19
        /*00b2*/ 	.short	0x0028


	//----- nvinfo : EIATTR_PARAM_CBANK
	.align		4
        /*00b4*/ 	.byte	0x04, 0x0a
        /*00b6*/ 	.short	(.L_290 - .L_289)
	.align		4
.L_289:
        /*00b8*/ 	.word	index@(.nv.constant0._ZN3cub18CUB_300001_SM_10006detail9transform16transform_kernelINS2_10policy_hubILb1EN4cuda3std3__45tupleIJN6thrust24THRUST_300001_SM_1000_NS6detail15normal_iteratorINSA_10device_ptrIfEEEEEEEE10policy1000El9my_squareSF_JPfEEEvT0_iT1_T2_DpNS2_10kernel_argIT3_EE)
        /*00bc*/ 	.short	0x0380
        /*00be*/ 	.short	0x0028


	//----- nvinfo : EIATTR_SW_WAR
	.align		4
.L_290:
        /*00c0*/ 	.byte	0x04, 0x36
        /*00c2*/ 	.short	(.L_292 - .L_291)
.L_291:
        /*00c4*/ 	.word	0x00000008
.L_292:


//--------------------- .nv.info._ZN3cub18CUB_300001_SM_10006detail9transform16transform_kernelINS2_10policy_hubILb1EN4cuda3std3__45tupleIJN6thrust24THRUST_300001_SM_1000_NS6detail15normal_iteratorINSA_10device_ptrIfEEEEEEEE10policy1000Ei9my_squareSF_JPfEEEvT0_iT1_T2_DpNS2_10kernel_argIT3_EE --------------------------
	.section	.nv.info._ZN3cub18CUB_300001_SM_10006detail9transform16transform_kernelINS2_10policy_hubILb1EN4cuda3std3__45tupleIJN6thrust24THRUST_300001_SM_1000_NS6detail15normal_iteratorINSA_10device_ptrIfEEEEEEEE10policy1000Ei9my_squareSF_JPfEEEvT0_iT1_T2_DpNS2_10kernel_argIT3_EE,"",@"SHT_CUDA_INFO"
	.sectionflags	@""
	.align	4


	//----- nvinfo : EIATTR_CUDA_API_VERSION
	.align		4
        /*0000*/ 	.byte	0x04, 0x37
        /*0002*/ 	.short	(.L_294 - .L_293)
.L_293:
        /*0004*/ 	.word	0x00000082


	//----- nvinfo : EIATTR_KPARAM_INFO
	.align		4
.L_294:
        /*0008*/ 	.byte	0x04, 0x17
        /*000a*/ 	.short	(.L_296 - .L_295)
.L_295:
        /*000c*/ 	.word	0x00000000
        /*0010*/ 	.short	0x0004
        /*0012*/ 	.short	0x0018
        /*0014*/ 	.byte	0x00, 0xf0, 0x41, 0x00


	//----- nvinfo : EIATTR_KPARAM_INFO
	.align		4
.L_296:
        /*0018*/ 	.byte	0x04, 0x17
        /*001a*/ 	.short	(.L_298 - .L_297)
.L_297:
        /*001c*/ 	.word	0x00000000
        /*0020*/ 	.short	0x0003
        /*0022*/ 	.short	0x0010
        /*0024*/ 	.byte	0x00, 0xf0, 0x21, 0x00


	//----- nvinfo : EIATTR_KPARAM_INFO
	.align		4
.L_298:
        /*0028*/ 	.byte	0x04, 0x17
        /*002a*/ 	.short	(.L_300 - .L_299)
.L_299:
        /*002c*/ 	.word	0x00000000
        /*0030*/ 	.short	0x0002
        /*0032*/ 	.short	0x0008
        /*0034*/ 	.byte	0x00, 0xf0, 0x05, 0x00


	//----- nvinfo : EIATTR_KPARAM_INFO
	.align		4
.L_300:
        /*0038*/ 	.byte	0x04, 0x17
        /*003a*/ 	.short	(.L_302 - .L_301)
.L_301:
        /*003c*/ 	.word	0x00000000
        /*0040*/ 	.short	0x0001
        /*0042*/ 	.short	0x0004
        /*0044*/ 	.byte	0x00, 0xf0, 0x11, 0x00


	//----- nvinfo : EIATTR_KPARAM_INFO
	.align		4
.L_302:
        /*0048*/ 	.byte	0x04, 0x17
        /*004a*/ 	.short	(.L_304 - .L_303)
.L_303:
        /*004c*/ 	.word	0x00000000
        /*0050*/ 	.short	0x0000
        /*0052*/ 	.short	0x0000
        /*0054*/ 	.byte	0x00, 0xf0, 0x11, 0x00


	//----- nvinfo : EIATTR_SPARSE_MMA_MASK
	.align		4
.L_304:
        /*0058*/ 	.byte	0x03, 0x50
        /*005a*/ 	.short	0x0000


	//----- nvinfo : EIATTR_MAXREG_COUNT
	.align		4
        /*005c*/ 	.byte	0x03, 0x1b
        /*005e*/ 	.short	0x00ff


	//----- nvinfo : EIATTR_MERCURY_ISA_VERSION
	.align		4
        /*0060*/ 	.byte	0x03, 0x5f
        /*0062*/ 	.short	0x0101


	//----- nvinfo : EIATTR_VRC_CTA_INIT_COUNT
	.align		4
        /*0064*/ 	.byte	0x02, 0x4a
	.zero		1
	.zero		1


	//----- nvinfo : EIATTR_EXIT_INSTR_OFFSETS
	.align		4
        /*0068*/ 	.byte	0x04, 0x1c
        /*006a*/ 	.short	(.L_306 - .L_305)


	//   ....[0]....
.L_305:
        /*006c*/ 	.word	0x000001f0


	//   ....[1]....
        /*0070*/ 	.word	0x000006b0


	//   ....[2]....
        /*0074*/ 	.word	0x000008d0


	//   ....[3]....
        /*0078*/ 	.word	0x00000a20


	//   ....[4]....
        /*007c*/ 	.word	0x00000ae0


	//   ....[5]....
        /*0080*/ 	.word	0x00000b00


	//   ....[6]....
        /*0084*/ 	.word	0x00000ea0


	//   ....[7]....
        /*0088*/ 	.word	0x000010d0


	//   ....[8]....
        /*008c*/ 	.word	0x00001210


	//   ....[9]....
        /*0090*/ 	.word	0x00001240


	//   ....[10]....
        /*0094*/ 	.word	0x000012a0


	//----- nvinfo : EIATTR_MAX_THREADS
	.align		4
.L_306:
        /*0098*/ 	.byte	0x04, 0x05
        /*009a*/ 	.short	(.L_308 - .L_307)
.L_307:
        /*009c*/ 	.word	0x00000080
        /*00a0*/ 	.word	0x00000001
        /*00a4*/ 	.word	0x00000001


	//----- nvinfo : EIATTR_CRS_STACK_SIZE
	.align		4
.L_308:
        /*00a8*/ 	.byte	0x04, 0x1e
        /*00aa*/ 	.short	(.L_310 - .L_309)
.L_309:
        /*00ac*/ 	.word	0x00000000


	//----- nvinfo : EIATTR_CBANK_PARAM_SIZE
	.align		4
.L_310:
        /*00b0*/ 	.byte	0x03, 0x19
        /*00b2*/ 	.short	0x0028


	//----- nvinfo : EIATTR_PARAM_CBANK
	.align		4
        /*00b4*/ 	.byte	0x04, 0x0a
        /*00b6*/ 	.short	(.L_312 - .L_311)
	.align		4
.L_311:
        /*00b8*/ 	.word	index@(.nv.constant0._ZN3cub18CUB_300001_SM_10006detail9transform16transform_kernelINS2_10policy_hubILb1EN4cuda3std3__45tupleIJN6thrust24THRUST_300001_SM_1000_NS6detail15normal_iteratorINSA_10device_ptrIfEEEEEEEE10policy1000Ei9my_squareSF_JPfEEEvT0_iT1_T2_DpNS2_10kernel_argIT3_EE)
        /*00bc*/ 	.short	0x0380
        /*00be*/ 	.short	0x0028


	//----- nvinfo : EIATTR_SW_WAR
	.align		4
.L_312:
        /*00c0*/ 	.byte	0x04, 0x36
        /*00c2*/ 	.short	(.L_314 - .L_313)
.L_313:
        /*00c4*/ 	.word	0x00000008
.L_314:


//--------------------- .nv.info._ZN3cub18CUB_300001_SM_10006detail11EmptyKernelIvEEvv --------------------------
	.section	.nv.info._ZN3cub18CUB_300001_SM_10006detail11EmptyKernelIvEEvv,"",@"SHT_CUDA_INFO"
	.sectionflags	@""
	.align	4


	//----- nvinfo : EIATTR_CUDA_API_VERSION
	.align		4
        /*0000*/ 	.byte	0x04, 0x37
        /*0002*/ 	.short	(.L_316 - .L_315)
.L_315:
        /*0004*/ 	.word	0x00000082


	//----- nvinfo : EIATTR_SPARSE_MMA_MASK
	.align		4
.L_316:
        /*0008*/ 	.byte	0x03, 0x50
        /*000a*/ 	.short	0x0000


	//----- nvinfo : EIATTR_MAXREG_COUNT
	.align		4
        /*000c*/ 	.byte	0x03, 0x1b
        /*000e*/ 	.short	0x00ff


	//----- nvinfo : EIATTR_MERCURY_ISA_VERSION
	.align		4
        /*0010*/ 	.byte	0x03, 0x5f
        /*0012*/ 	.short	0x0101


	//----- nvinfo : EIATTR_VRC_CTA_INIT_COUNT
	.align		4
        /*0014*/ 	.byte	0x02, 0x4a
	.zero		1
	.zero		1


	//----- nvinfo : EIATTR_EXIT_INSTR_OFFSETS
	.align		4
        /*0018*/ 	.byte	0x04, 0x1c
        /*001a*/ 	.short	(.L_318 - .L_317)


	//   ....[0]....
.L_317:
        /*001c*/ 	.word	0x00000010


	//----- nvinfo : EIATTR_SW_WAR
	.align		4
.L_318:
        /*0020*/ 	.byte	0x04, 0x36
        /*0022*/ 	.short	(.L_320 - .L_319)
.L_319:
        /*0024*/ 	.word	0x00000008
.L_320:


//--------------------- .nv.callgraph             --------------------------
	.section	.nv.callgraph,"",@"SHT_CUDA_CALLGRAPH"
	.align	4
	.sectionentsize	8
	.align		4
        /*0000*/ 	.word	0x00000000
	.align		4
        /*0004*/ 	.word	0xffffffff
	.align		4
        /*0008*/ 	.word	0x00000000
	.align		4
        /*000c*/ 	.word	0xfffffffe
	.align		4
        /*0010*/ 	.word	0x00000000
	.align		4
        /*0014*/ 	.word	0xfffffffd
	.align		4
        /*0018*/ 	.word	0x00000000
	.align		4
        /*001c*/ 	.word	0xfffffffc


//--------------------- .nv.constant4             --------------------------
	.section	.nv.constant4,"a",@progbits
	.align	8
	.align		8
.nv.constant4:
        /*0000*/ 	.dword	_ZN34_INTERNAL_0ffad2c5_4_k_cu_2356efec4cuda3std3__45__cpo5beginE
	.align		8
        /*0008*/ 	.dword	_ZN34_INTERNAL_0ffad2c5_4_k_cu_2356efec4cuda3std3__45__cpo3endE
	.align		8
        /*0010*/ 	.dword	_ZN34_INTERNAL_0ffad2c5_4_k_cu_2356efec4cuda3std3__45__cpo6cbeginE
	.align		8
        /*0018*/ 	.dword	_ZN34_INTERNAL_0ffad2c5_4_k_cu_2356efec4cuda3std3__45__cpo4cendE
	.align		8
        /*0020*/ 	.dword	_ZN34_INTERNAL_0ffad2c5_4_k_cu_2356efec4cuda3std3__45__cpo6rbeginE
	.align		8
        /*0028*/ 	.dword	_ZN34_INTERNAL_0ffad2c5_4_k_cu_2356efec4cuda3std3__45__cpo4rendE
	.align		8
        /*0030*/ 	.dword	_ZN34_INTERNAL_0ffad2c5_4_k_cu_2356efec4cuda3std3__45__cpo7crbeginE
	.align		8
        /*0038*/ 	.dword	_ZN34_INTERNAL_0ffad2c5_4_k_cu_2356efec4cuda3std3__45__cpo5crendE
	.align		8
        /*0040*/ 	.dword	_ZN34_INTERNAL_0ffad2c5_4_k_cu_2356efec4cuda3std3__436_GLOBAL__N__0ffad2c5_4_k_cu_2356efec6ignoreE
	.align		8
        /*0048*/ 	.dword	_ZN34_INTERNAL_0ffad2c5_4_k_cu_2356efec4cuda3std3__419piecewise_constructE
	.align		8
        /*0050*/ 	.dword	_ZN34_INTERNAL_0ffad2c5_4_k_cu_2356efec4cuda3std3__48in_placeE
	.align		8
        /*0058*/ 	.dword	_ZN34_INTERNAL_0ffad2c5_4_k_cu_2356efec4cuda3std3__420unreachable_sentinelE
	.align		8
        /*0060*/ 	.dword	_ZN34_INTERNAL_0ffad2c5_4_k_cu_2356efec4cuda3std3__47nulloptE
	.align		8
        /*0068*/ 	.dword	_ZN34_INTERNAL_0ffad2c5_4_k_cu_2356efec4cuda3std3__48unexpectE
	.align		8
        /*0070*/ 	.dword	_ZN34_INTERNAL_0ffad2c5_4_k_cu_2356efec4cuda3std6ranges3__45__cpo4swapE
	.align		8
        /*0078*/ 	.dword	_ZN34_INTERNAL_0ffad2c5_4_k_cu_2356efec4cuda3std6ranges3__45__cpo9iter_moveE
	.align		8
        /*0080*/ 	.dword	_ZN34_INTERNAL_0ffad2c5_4_k_cu_2356efec4cuda3std6ranges3__45__cpo5beginE
	.align		8
        /*0088*/ 	.dword	_ZN34_INTERNAL_0ffad2c5_4_k_cu_2356efec4cuda3std6ranges3__45__cpo3endE
	.align		8
        /*0090*/ 	.dword	_ZN34_INTERNAL_0ffad2c5_4_k_cu_2356efec4cuda3std6ranges3__45__cpo6cbeginE
	.align		8
        /*0098*/ 	.dword	_ZN34_INTERNAL_0ffad2c5_4_k_cu_2356efec4cuda3std6ranges3__45__cpo4cendE
	.align		8
        /*00a0*/ 	.dword	_ZN34_INTERNAL_0ffad2c5_4_k_cu_2356efec4cuda3std6ranges3__45__cpo7advanceE
	.align		8
        /*00a8*/ 	.dword	_ZN34_INTERNAL_0ffad2c5_4_k_cu_2356efec4cuda3std6ranges3__45__cpo9iter_swapE
	.align		8
        /*00b0*/ 	.dword	_ZN34_INTERNAL_0ffad2c5_4_k_cu_2356efec4cuda3std6ranges3__45__cpo4nextE
	.align		8
        /*00b8*/ 	.dword	_ZN34_INTERNAL_0ffad2c5_4_k_cu_2356efec4cuda3std6ranges3__45__cpo4prevE
	.align		8
        /*00c0*/ 	.dword	_ZN34_INTERNAL_0ffad2c5_4_k_cu_2356efec4cuda3std6ranges3__45__cpo4dataE
	.align		8
        /*00c8*/ 	.dword	_ZN34_INTERNAL_0ffad2c5_4_k_cu_2356efec4cuda3std6ranges3__45__cpo5cdataE
	.align		8
        /*00d0*/ 	.dword	_ZN34_INTERNAL_0ffad2c5_4_k_cu_2356efec4cuda3std6ranges3__45__cpo4sizeE
	.align		8
        /*00d8*/ 	.dword	_ZN34_INTERNAL_0ffad2c5_4_k_cu_2356efec4cuda3std6ranges3__45__cpo5ssizeE
	.align		8
        /*00e0*/ 	.dword	_ZN34_INTERNAL_0ffad2c5_4_k_cu_2356efec4cuda3std6ranges3__45__cpo8distanceE
	.align		8
        /*00e8*/ 	.dword	_ZN34_INTERNAL_0ffad2c5_4_k_cu_2356efec6thrust24THRUST_300001_SM_1000_NS8cuda_cub3parE
	.align		8
        /*00f0*/ 	.dword	_ZN34_INTERNAL_0ffad2c5_4_k_cu_2356efec6thrust24THRUST_300001_SM_1000_NS8cuda_cub10par_nosyncE
	.align		8
        /*00f8*/ 	.dword	_ZN34_INTERNAL_0ffad2c5_4_k_cu_2356efec6thrust24THRUST_300001_SM_1000_NS6system6detail10sequential3seqE
	.align		8
        /*0100*/ 	.dword	_ZN34_INTERNAL_0ffad2c5_4_k_cu_2356efec6thrust24THRUST_300001_SM_1000_NS12placeholders2_1E
	.align		8
        /*0108*/ 	.dword	_ZN34_INTERNAL_0ffad2c5_4_k_cu_2356efec6thrust24THRUST_300001_SM_1000_NS12placeholders2_2E
	.align		8
        /*0110*/ 	.dword	_ZN34_INTERNAL_0ffad2c5_4_k_cu_2356efec6thrust24THRUST_300001_SM_1000_NS12placeholders2_3E
	.align		8
        /*0118*/ 	.dword	_ZN34_INTERNAL_0ffad2c5_4_k_cu_2356efec6thrust24THRUST_300001_SM_1000_NS12placeholders2_4E
	.align		8
        /*0120*/ 	.dword	_ZN34_INTERNAL_0ffad2c5_4_k_cu_2356efec6thrust24THRUST_300001_SM_1000_NS12placeholders2_5E
	.align		8
        /*0128*/ 	.dword	_ZN34_INTERNAL_0ffad2c5_4_k_cu_2356efec6thrust24THRUST_300001_SM_1000_NS12placeholders2_6E
	.align		8
        /*0130*/ 	.dword	_ZN34_INTERNAL_0ffad2c5_4_k_cu_2356efec6thrust24THRUST_300001_SM_1000_NS12placeholders2_7E
	.align		8
        /*0138*/ 	.dword	_ZN34_INTERNAL_0ffad2c5_4_k_cu_2356efec6thrust24THRUST_300001_SM_1000_NS12placeholders2_8E
	.align		8
        /*0140*/ 	.dword	_ZN34_INTERNAL_0ffad2c5_4_k_cu_2356efec6thrust24THRUST_300001_SM_1000_NS12placeholders2_9E
	.align		8
        /*0148*/ 	.dword	_ZN34_INTERNAL_0ffad2c5_4_k_cu_2356efec6thrust24THRUST_300001_SM_1000_NS12placeholders3_10E
	.align		8
        /*0150*/ 	.dword	_ZN34_INTERNAL_0ffad2c5_4_k_cu_2356efec6thrust24THRUST_300001_SM_1000_NS3seqE


//--------------------- .text._ZN3cub18CUB_300001_SM_10006detail6reduce28DeviceReduceSingleTileKernelINS2_10policy_hubIfyN4cuda3std3__44plusIfEEE10Policy1000EPfPdiS9_dfNS7_10__identityEEEvT0_T1_T2_T3_T4_T6_ --------------------------
	.section	.text._ZN3cub18CUB_300001_SM_10006detail6reduce28DeviceReduceSingleTileKernelINS2_10policy_hubIfyN4cuda3std3__44plusIfEEE10Policy1000EPfPdiS9_dfNS7_10__identityEEEvT0_T1_T2_T3_T4_T6_,"ax",@progbits
	.align	128
        .global         _ZN3cub18CUB_300001_SM_10006detail6reduce28DeviceReduceSingleTileKernelINS2_10policy_hubIfyN4cuda3std3__44plusIfEEE10Policy1000EPfPdiS9_dfNS7_10__identityEEEvT0_T1_T2_T3_T4_T6_
        .type           _ZN3cub18CUB_300001_SM_10006detail6reduce28DeviceReduceSingleTileKernelINS2_10policy_hubIfyN4cuda3std3__44plusIfEEE10Policy1000EPfPdiS9_dfNS7_10__identityEEEvT0_T1_T2_T3_T4_T6_,@function
        .size           _ZN3cub18CUB_300001_SM_10006detail6reduce28DeviceReduceSingleTileKernelINS2_10policy_hubIfyN4cuda3std3__44plusIfEEE10Policy1000EPfPdiS9_dfNS7_10__identityEEEvT0_T1_T2_T3_T4_T6_,(.L_x_280 - _ZN3cub18CUB_300001_SM_10006detail6reduce28DeviceReduceSingleTileKernelINS2_10policy_hubIfyN4cuda3std3__44plusIfEEE10Policy1000EPfPdiS9_dfNS7_10__identityEEEvT0_T1_T2_T3_T4_T6_)
        .other          _ZN3cub18CUB_300001_SM_10006detail6reduce28DeviceReduceSingleTileKernelINS2_10policy_hubIfyN4cuda3std3__44plusIfEEE10Policy1000EPfPdiS9_dfNS7_10__identityEEEvT0_T1_T2_T3_T4_T6_,@"STO_CUDA_ENTRY STV_DEFAULT"
_ZN3cub18CUB_300001_SM_10006detail6reduce28DeviceReduceSingleTileKernelINS2_10policy_hubIfyN4cuda3std3__44plusIfEEE10Policy1000EPfPdiS9_dfNS7_10__identityEEEvT0_T1_T2_T3_T4_T6_:
.text._ZN3cub18CUB_300001_SM_10006detail6reduce28DeviceReduceSingleTileKernelINS2_10policy_hubIfyN4cuda3std3__44plusIfEEE10Policy1000EPfPdiS9_dfNS7_10__identityEEEvT0_T1_T2_T3_T4_T6_:
[----:B------:R-:W-:Y:S01]  /*0000*/  LDC R1, c[0x0][0x37c] ;  /* 0x0000df00ff017b82 */ /* 0x000fe20000000800 */
[----:B------:R-:W0:Y:S01]  /*0010*/  LDCU UR4, c[0x0][0x390] ;  /* 0x00007200ff0477ac */ /* 0x000e220008000800 */
[----:B------:R-:W1:Y:S01]  /*0020*/  LDCU.64 UR6, c[0x0][0x358] ;  /* 0x00006b00ff0677ac */ /* 0x000e620008000a00 */
[----:B0-----:R-:W-:-:S04]  /*0030*/  MOV R20, UR4 ;  /* 0x0000000400147c02 */ /* 0x001fc80008000f00 */
[----:B------:R-:W-:-:S13]  /*0040*/  ISETP.NE.AND P0, PT, R20, RZ, PT ;  /* 0x000000ff1400720c */ /* 0x000fda0003f05270 */
[----:B-1----:R-:W-:Y:S05]  /*0050*/  @P0 BRA `(.L_x_0) ;  /* 0x00000000001c0947 */ /* 0x002fea0003800000 */
[----:B------:R-:W0:Y:S02]  /*0060*/  S2R R0, SR_TID.X ;  /* 0x0000000000007919 */ /* 0x000e240000002100 */
[----:B0-----:R-:W-:-:S13]  /*0070*/  ISETP.NE.AND P0, PT, R0, RZ, PT ;  /* 0x000000ff0000720c */ /* 0x001fda0003f05270 */
[----:B------:R-:W-:Y:S05]  /*0080*/  @P0 EXIT ;  /* 0x000000000000094d */ /* 0x000fea0003800000 */
[----:B------:R-:W0:Y:S08]  /*0090*/  LDC.64 R2, c[0x0][0x388] ;  /* 0x0000e200ff027b82 */ /* 0x000e300000000a00 */
[----:B------:R-:W0:Y:S02]  /*00a0*/  LDC.64 R4, c[0x0][0x398] ;  /* 0x0000e600ff047b82 */ /* 0x000e240000000a00 */
[----:B0-----:R-:W-:Y:S01]  /*00b0*/  STG.E.64 desc[UR6][R2.64], R4 ;  /* 0x0000000402007986 */ /* 0x001fe2000c101b06 */
[----:B------:R-:W-:Y:S05]  /*00c0*/  EXIT ;  /* 0x000000000000794d */ /* 0x000fea0003800000 */
.L_x_0:
[----:B------:R-:W0:Y:S01]  /*00d0*/  LDCU UR4, c[0x0][0x380] ;  /* 0x00007000ff0477ac */ /* 0x000e220008000800 */
[----:B------:R-:W-:Y:S01]  /*00e0*/  BSSY.RECONVERGENT B0, `(.L_x_1) ;  /* 0x00003ca000007945 */ /* 0x000fe20003800200 */
[----:B0-----:R-:W-:-:S09]  /*00f0*/  ULOP3.LUT UP0, URZ, UR4, 0xf, URZ, 0xc0, !UPT ;  /* 0x0000000f04ff7892 */ /* 0x001fd2000f80c0ff */
[----:B------:R-:W-:Y:S05]  /*0100*/  BRA.U UP0, `(.L_x_2) ;  /* 0x0000001d00607547 */ /* 0x000fea000b800000 */
[----:B------:R-:W-:-:S13]  /*0110*/  ISETP.GT.AND P0, PT, R20, 0xfff, PT ;  /* 0x00000fff1400780c */ /* 0x000fda0003f04270 */
[----:B------:R-:W-:Y:S05]  /*0120*/  @P0 BRA `(.L_x_3) ;  /* 0x0000000c00a80947 */ /* 0x000fea0003800000 */
[----:B------:R-:W0:Y:S01]  /*0130*/  S2R R9, SR_TID.X ;  /* 0x0000000000097919 */ /* 0x000e220000002100 */
[----:B------:R-:W-:Y:S01]  /*0140*/  BSSY.RECONVERGENT B1, `(.L_x_4) ;  /* 0x0000009000017945 */ /* 0x000fe20003800200 */
[----:B------:R-:W-:Y:S01]  /*0150*/  HFMA2 R0, -RZ, RZ, 0, 0 ;  /* 0x00000000ff007431 */ /* 0x000fe200000001ff */
[----:B0-----:R-:W-:Y:S02]  /*0160*/  ISETP.GE.AND P0, PT, R9, R20, PT ;  /* 0x000000140900720c */ /* 0x001fe40003f06270 */
[----:B------:R-:W-:-:S11]  /*0170*/  MOV R11, R9 ;  /* 0x00000009000b7202 */ /* 0x000fd60000000f00 */
[----:B------:R-:W-:Y:S05]  /*0180*/  @P0 BRA `(.L_x_5) ;  /* 0x0000000000100947 */ /* 0x000fea0003800000 */
[----:B------:R-:W0:Y:S02]  /*0190*/  LDC.64 R2, c[0x0][0x380] ;  /* 0x0000e000ff027b82 */ /* 0x000e240000000a00 */
[----:B0-----:R-:W-:-:S05]  /*01a0*/  IMAD.WIDE.U32 R2, R9, 0x4, R2 ;  /* 0x0000000409027825 */ /* 0x001fca00078e0002 */
[----:B------:R0:W5:Y:S01]  /*01b0*/  LDG.E.CONSTANT R0, desc[UR6][R2.64] ;  /* 0x0000000602007981 */ /* 0x000162000c1e9900 */
[----:B------:R-:W-:-:S07]  /*01c0*/  IADD3 R11, PT, PT, R9, 0x100, RZ ;  /* 0x00000100090b7810 */ /* 0x000fce0007ffe0ff */
.L_x_5:
[----:B------:R-:W-:Y:S05]  /*01d0*/  BSYNC.RECONVERGENT B1 ;  /* 0x0000000000017941 */ /* 0x000fea0003800200 */
.L_x_4:
[----:B------:R-:W-:Y:S01]  /*01e0*/  ISETP.GE.AND P0, PT, R11, R20, PT ;  /* 0x000000140b00720c */ /* 0x000fe20003f06270 */
[----:B------:R-:W-:-:S12]  /*01f0*/  BSSY.RECONVERGENT B1, `(.L_x_6) ;  /* 0x0000074000017945 */ /* 0x000fd80003800200 */
[----:B------:R-:W-:Y:S05]  /*0200*/  @P0 BRA `(.L_x_7) ;  /* 0x0000000400c80947 */ /* 0x000fea0003800000 */
[----:B0-----:R-:W-:Y:S01]  /*0210*/  LOP3.LUT R3, RZ, R11, RZ, 0x33, !PT ;  /* 0x0000000bff037212 */ /* 0x001fe200078e33ff */
[----:B------:R-:W-:Y:S03]  /*0220*/  BSSY.RECONVERGENT B2, `(.L_x_8) ;  /* 0x0000015000027945 */ /* 0x000fe60003800200 */
[----:B------:R-:W-:-:S04]  /*0230*/  IADD3 R4, PT, PT, R3, R20, RZ ;  /* 0x0000001403047210 */ /* 0x000fc80007ffe0ff */
[C---:B------:R-:W-:Y:S02]  /*0240*/  LOP3.LUT R2, R4.reuse, 0x300, RZ, 0xc0, !PT ;  /* 0x0000030004027812 */ /* 0x040fe400078ec0ff */
[----:B------:R-:W-:Y:S02]  /*0250*/  ISETP.GE.U32.AND P1, PT, R4, 0x300, PT ;  /* 0x000003000400780c */ /* 0x000fe40003f26070 */
[----:B------:R-:W-:-:S13]  /*0260*/  ISETP.NE.AND P0, PT, R2, 0x300, PT ;  /* 0x000003000200780c */ /* 0x000fda0003f05270 */
[----:B------:R-:W-:Y:S05]  /*0270*/  @!P0 BRA `(.L_x_9) ;  /* 0x00000000003c8947 */ /* 0x000fea0003800000 */
[----:B------:R-:W0:Y:S01]  /*0280*/  LDC.64 R2, c[0x0][0x380] ;  /* 0x0000e000ff027b82 */ /* 0x000e220000000a00 */
[----:B------:R-:W-:-:S04]  /*0290*/  LEA.HI R4, R4, 0x1, RZ, 0x18 ;  /* 0x0000000104047811 */ /* 0x000fc800078fc0ff */
[----:B------:R-:W-:-:S04]  /*02a0*/  LOP3.LUT R4, R4, 0x3, RZ, 0xc0, !PT ;  /* 0x0000000304047812 */ /* 0x000fc800078ec0ff */
[----:B------:R-:W-:Y:S01]  /*02b0*/  IADD3 R4, PT, PT, -R4, RZ, RZ ;  /* 0x000000ff04047210 */ /* 0x000fe20007ffe1ff */
[----:B0-----:R-:W-:-:S05]  /*02c0*/  IMAD.WIDE.U32 R2, R11, 0x4, R2 ;  /* 0x000000040b027825 */ /* 0x001fca00078e0002 */
[----:B------:R-:W-:-:S07]  /*02d0*/  MOV R5, R3 ;  /* 0x0000000300057202 */ /* 0x000fce0000000f00 */
.L_x_10:
[----:B------:R-:W-:-:S06]  /*02e0*/  MOV R3, R5 ;  /* 0x0000000500037202 */ /* 0x000fcc0000000f00 */
[----:B------:R0:W2:Y:S01]  /*02f0*/  LDG.E.CONSTANT R3, desc[UR6][R2.64] ;  /* 0x0000000602037981 */ /* 0x0000a2000c1e9900 */
[----:B------:R-:W-:Y:S01]  /*0300*/  IADD3 R4, PT, PT, R4, 0x1, RZ ;  /* 0x0000000104047810 */ /* 0x000fe20007ffe0ff */
[----:B------:R-:W-:-:S03]  /*0310*/  VIADD R11, R11, 0x100 ;  /* 0x000001000b0b7836 */ /* 0x000fc60000000000 */
[----:B------:R-:W-:Y:S02]  /*0320*/  ISETP.NE.AND P0, PT, R4, RZ, PT ;  /* 0x000000ff0400720c */ /* 0x000fe40003f05270 */
[----:B0-----:R-:W-:-:S04]  /*0330*/  IADD3 R2, P2, PT, R2, 0x400, RZ ;  /* 0x0000040002027810 */ /* 0x001fc80007f5e0ff */
[----:B------:R-:W-:Y:S01]  /*0340*/  IADD3.X R5, PT, PT, RZ, R5, RZ, P2, !PT ;  /* 0x00000005ff057210 */ /* 0x000fe200017fe4ff */
[----:B--2--5:R-:W-:-:S06]  /*0350*/  FADD R0, R3, R0 ;  /* 0x0000000003007221 */ /* 0x024fcc0000000000 */
[----:B------:R-:W-:Y:S05]  /*0360*/  @P0 BRA `(.L_x_10) ;  /* 0xfffffffc00dc0947 */ /* 0x000fea000383ffff */
.L_x_9:
[----:B------:R-:W-:Y:S05]  /*0370*/  BSYNC.RECONVERGENT B2 ;  /* 0x0000000000027941 */ /* 0x000fea0003800200 */
.L_x_8:
[----:B------:R-:W-:Y:S05]  /*0380*/  @!P1 BRA `(.L_x_7) ;  /* 0x0000000400689947 */ /* 0x000fea0003800000 */
[----:B------:R-:W-:Y:S01]  /*0390*/  IADD3 R2, PT, PT, -R11, R20, RZ ;  /* 0x000000140b027210 */ /* 0x000fe20007ffe1ff */
[----:B------:R-:W-:Y:S01]  /*03a0*/  BSSY.RECONVERGENT B2, `(.L_x_11) ;  /* 0x0000031000027945 */ /* 0x000fe20003800200 */
[----:B------:R-:W-:Y:S02]  /*03b0*/  PLOP3.LUT P0, PT, PT, PT, PT, 0x80, 0x8 ;  /* 0x000000000008781c */ /* 0x000fe40003f0f070 */
[----:B------:R-:W-:-:S13]  /*03c0*/  ISETP.GT.AND P1, PT, R2, 0xc00, PT ;  /* 0x00000c000200780c */ /* 0x000fda0003f24270 */
[----:B------:R-:W-:Y:S05]  /*03d0*/  @!P1 BRA `(.L_x_12) ;  /* 0x0000000000b49947 */ /* 0x000fea0003800000 */
[----:B------:R-:W-:Y:S02]  /*03e0*/  PLOP3.LUT P0, PT, PT, PT, PT, 0x8, 0x80 ;  /* 0x000000000080781c */ /* 0x000fe40003f0e170 */
[----:B------:R-:W-:-:S11]  /*03f0*/  IADD3 R8, PT, PT, R20, -0xc00, RZ ;  /* 0xfffff40014087810 */ /* 0x000fd60007ffe0ff */
.L_x_13:
[----:B------:R-:W0:Y:S01]  /*0400*/  LDC.64 R6, c[0x0][0x380] ;  /* 0x0000e000ff067b82 */ /* 0x000e220000000a00 */
[C---:B------:R-:W-:Y:S01]  /*0410*/  IADD3 R5, PT, PT, R11.reuse, 0x400, RZ ;  /* 0x000004000b057810 */ /* 0x040fe20007ffe0ff */
[----:B0-----:R-:W-:-:S05]  /*0420*/  IMAD.WIDE R24, R11, 0x4, R6 ;  /* 0x000000040b187825 */ /* 0x001fca00078e0206 */
[----:B------:R-:W2:Y:S04]  /*0430*/  LDG.E.CONSTANT R13, desc[UR6][R24.64] ;  /* 0x00000006180d7981 */ /* 0x000ea8000c1e9900 */
[----:B------:R-:W3:Y:S01]  /*0440*/  LDG.E.CONSTANT R10, desc[UR6][R24.64+0x400] ;  /* 0x00040006180a7981 */ /* 0x000ee2000c1e9900 */
[----:B------:R-:W-:-:S03]  /*0450*/  IMAD.WIDE R4, R5, 0x4, R6 ;  /* 0x0000000405047825 */ /* 0x000fc600078e0206 */
[----:B------:R-:W4:Y:S04]  /*0460*/  LDG.E.CONSTANT R12, desc[UR6][R24.64+0x800] ;  /* 0x00080006180c7981 */ /* 0x000f28000c1e9900 */
[----:B------:R-:W4:Y:S04]  /*0470*/  LDG.E.CONSTANT R17, desc[UR6][R24.64+0xc00] ;  /* 0x000c000618117981 */ /* 0x000f28000c1e9900 */
[----:B------:R-:W4:Y:S01]  /*0480*/  LDG.E.CONSTANT R16, desc[UR6][R4.64] ;  /* 0x0000000604107981 */ /* 0x000f22000c1e9900 */
[----:B------:R-:W-:-:S03]  /*0490*/  IADD3 R3, PT, PT, R11, 0x800, RZ ;  /* 0x000008000b037810 */ /* 0x000fc60007ffe0ff */
[----:B------:R-:W4:Y:S04]  /*04a0*/  LDG.E.CONSTANT R15, desc[UR6][R4.64+0x400] ;  /* 0x00040006040f7981 */ /* 0x000f28000c1e9900 */
[----:B------:R-:W4:Y:S01]  /*04b0*/  LDG.E.CONSTANT R14, desc[UR6][R4.64+0x800] ;  /* 0x00080006040e7981 */ /* 0x000f22000c1e9900 */
[----:B------:R-:W-:-:S03]  /*04c0*/  IMAD.WIDE R2, R3, 0x4, R6 ;  /* 0x0000000403027825 */ /* 0x000fc600078e0206 */
[----:B------:R-:W4:Y:S04]  /*04d0*/  LDG.E.CONSTANT R22, desc[UR6][R4.64+0xc00] ;  /* 0x000c000604167981 */ /* 0x000f28000c1e9900 */
[----:B------:R-:W4:Y:S01]  /*04e0*/  LDG.E.CONSTANT R21, desc[UR6][R2.64] ;  /* 0x0000000602157981 */ /* 0x000f22000c1e9900 */
[----:B------:R-:W-:-:S03]  /*04f0*/  IADD3 R23, PT, PT, R11, 0xc00, RZ ;  /* 0x00000c000b177810 */ /* 0x000fc60007ffe0ff */
[----:B------:R-:W4:Y:S04]  /*0500*/  LDG.E.CONSTANT R19, desc[UR6][R2.64+0x400] ;  /* 0x0004000602137981 */ /* 0x000f28000c1e9900 */
[----:B------:R-:W4:Y:S01]  /*0510*/  LDG.E.CONSTANT R18, desc[UR6][R2.64+0x800] ;  /* 0x0008000602127981 */ /* 0x000f22000c1e9900 */
[----:B------:R-:W-:-:S03]  /*0520*/  IMAD.WIDE R6, R23, 0x4, R6 ;  /* 0x0000000417067825 */ /* 0x000fc600078e0206 */
[----:B------:R-:W4:Y:S04]  /*0530*/  LDG.E.CONSTANT R26, desc[UR6][R2.64+0xc00] ;  /* 0x000c0006021a7981 */ /* 0x000f28000c1e9900 */
[----:B------:R-:W4:Y:S04]  /*0540*/  LDG.E.CONSTANT R25, desc[UR6][R6.64] ;  /* 0x0000000606197981 */ /* 0x000f28000c1e9900 */
[----:B------:R-:W4:Y:S04]  /*0550*/  LDG.E.CONSTANT R23, desc[UR6][R6.64+0x400] ;  /* 0x0004000606177981 */ /* 0x000f28000c1e9900 */
[----:B------:R-:W4:Y:S04]  /*0560*/  LDG.E.CONSTANT R24, desc[UR6][R6.64+0x800] ;  /* 0x0008000606187981 */ /* 0x000f28000c1e9900 */
[----:B------:R-:W4:Y:S01]  /*0570*/  LDG.E.CONSTANT R27, desc[UR6][R6.64+0xc00] ;  /* 0x000c0006061b7981 */ /* 0x000f22000c1e9900 */
[----:B------:R-:W-:-:S04]  /*0580*/  IADD3 R11, PT, PT, R11, 0x1000, RZ ;  /* 0x000010000b0b7810 */ /* 0x000fc80007ffe0ff */
[----:B------:R-:W-:Y:S01]  /*0590*/  ISETP.GE.AND P1, PT, R11, R8, PT ;  /* 0x000000080b00720c */ /* 0x000fe20003f26270 */
[----:B--2--5:R-:W-:-:S04]  /*05a0*/  FADD R13, R13, R0 ;  /* 0x000000000d0d7221 */ /* 0x024fc80000000000 */
[----:B---3--:R-:W-:-:S04]  /*05b0*/  FADD R13, R13, R10 ;  /* 0x0000000a0d0d7221 */ /* 0x008fc80000000000 */
[----:B----4-:R-:W-:-:S04]  /*05c0*/  FADD R12, R13, R12 ;  /* 0x0000000c0d0c7221 */ /* 0x010fc80000000000 */
[----:B------:R-:W-:-:S04]  /*05d0*/  FADD R17, R12, R17 ;  /* 0x000000110c117221 */ /* 0x000fc80000000000 */
        /* <DEDUP_REMOVED lines=11> */
[----:B------:R-:W-:Y:S01]  /*0690*/  FADD R0, R24, R27 ;  /* 0x0000001b18007221 */ /* 0x000fe20000000000 */
[----:B------:R-:W-:Y:S06]  /*06a0*/  @!P1 BRA `(.L_x_13) ;  /* 0xfffffffc00549947 */ /* 0x000fec000383ffff */
.L_x_12:
[----:B------:R-:W-:Y:S05]  /*06b0*/  BSYNC.RECONVERGENT B2 ;  /* 0x0000000000027941 */ /* 0x000fea0003800200 */
.L_x_11:
[----:B------:R-:W-:Y:S01]  /*06c0*/  IADD3 R2, PT, PT, -R11, R20, RZ ;  /* 0x000000140b027210 */ /* 0x000fe20007ffe1ff */
[----:B------:R-:W-:Y:S03]  /*06d0*/  BSSY.RECONVERGENT B2, `(.L_x_14) ;  /* 0x0000019000027945 */ /* 0x000fe60003800200 */
[----:B------:R-:W-:-:S13]  /*06e0*/  ISETP.GT.AND P1, PT, R2, 0x400, PT ;  /* 0x000004000200780c */ /* 0x000fda0003f24270 */
[----:B------:R-:W-:Y:S05]  /*06f0*/  @!P1 BRA `(.L_x_15) ;  /* 0x0000000000589947 */ /* 0x000fea0003800000 */
[----:B------:R-:W0:Y:S01]  /*0700*/  LDC.64 R4, c[0x0][0x380] ;  /* 0x0000e000ff047b82 */ /* 0x000e220000000a00 */
[C---:B------:R-:W-:Y:S02]  /*0710*/  VIADD R15, R11.reuse, 0x400 ;  /* 0x000004000b0f7836 */ /* 0x040fe40000000000 */
[----:B0-----:R-:W-:-:S05]  /*0720*/  IMAD.WIDE R2, R11, 0x4, R4 ;  /* 0x000000040b027825 */ /* 0x001fca00078e0204 */
[----:B------:R-:W2:Y:S04]  /*0730*/  LDG.E.CONSTANT R7, desc[UR6][R2.64] ;  /* 0x0000000602077981 */ /* 0x000ea8000c1e9900 */
[----:B------:R-:W3:Y:S01]  /*0740*/  LDG.E.CONSTANT R6, desc[UR6][R2.64+0x400] ;  /* 0x0004000602067981 */ /* 0x000ee2000c1e9900 */
[----:B------:R-:W-:-:S03]  /*0750*/  IMAD.WIDE R4, R15, 0x4, R4 ;  /* 0x000000040f047825 */ /* 0x000fc600078e0204 */
[----:B------:R-:W4:Y:S04]  /*0760*/  LDG.E.CONSTANT R13, desc[UR6][R2.64+0x800] ;  /* 0x00080006020d7981 */ /* 0x000f28000c1e9900 */
[----:B------:R-:W4:Y:S04]  /*0770*/  LDG.E.CONSTANT R15, desc[UR6][R2.64+0xc00] ;  /* 0x000c0006020f7981 */ /* 0x000f28000c1e9900 */
[----:B------:R-:W4:Y:S04]  /*0780*/  LDG.E.CONSTANT R17, desc[UR6][R4.64] ;  /* 0x0000000604117981 */ /* 0x000f28000c1e9900 */
[----:B------:R-:W4:Y:S04]  /*0790*/  LDG.E.CONSTANT R19, desc[UR6][R4.64+0x400] ;  /* 0x0004000604137981 */ /* 0x000f28000c1e9900 */
[----:B------:R-:W4:Y:S04]  /*07a0*/  LDG.E.CONSTANT R21, desc[UR6][R4.64+0x800] ;  /* 0x0008000604157981 */ /* 0x000f28000c1e9900 */
[----:B------:R-:W4:Y:S01]  /*07b0*/  LDG.E.CONSTANT R23, desc[UR6][R4.64+0xc00] ;  /* 0x000c000604177981 */ /* 0x000f22000c1e9900 */
[----:B------:R-:W-:-:S02]  /*07c0*/  PLOP3.LUT P0, PT, PT, PT, PT, 0x8, 0x80 ;  /* 0x000000000080781c */ /* 0x000fc40003f0e170 */
[----:B------:R-:W-:Y:S01]  /*07d0*/  IADD3 R11, PT, PT, R11, 0x800, RZ ;  /* 0x000008000b0b7810 */ /* 0x000fe20007ffe0ff */
[----:B--2--5:R-:W-:-:S04]  /*07e0*/  FADD R7, R0, R7 ;  /* 0x0000000700077221 */ /* 0x024fc80000000000 */
[----:B---3--:R-:W-:-:S04]  /*07f0*/  FADD R6, R7, R6 ;  /* 0x0000000607067221 */ /* 0x008fc80000000000 */
[----:B----4-:R-:W-:-:S04]  /*0800*/  FADD R6, R6, R13 ;  /* 0x0000000d06067221 */ /* 0x010fc80000000000 */
[----:B------:R-:W-:-:S04]  /*0810*/  FADD R6, R6, R15 ;  /* 0x0000000f06067221 */ /* 0x000fc80000000000 */
[----:B------:R-:W-:-:S04]  /*0820*/  FADD R6, R6, R17 ;  /* 0x0000001106067221 */ /* 0x000fc80000000000 */
[----:B------:R-:W-:-:S04]  /*0830*/  FADD R6, R6, R19 ;  /* 0x0000001306067221 */ /* 0x000fc80000000000 */
[----:B------:R-:W-:-:S04]  /*0840*/  FADD R6, R6, R21 ;  /* 0x0000001506067221 */ /* 0x000fc80000000000 */
[----:B------:R-:W-:-:S07]  /*0850*/  FADD R0, R6, R23 ;  /* 0x0000001706007221 */ /* 0x000fce0000000000 */
.L_x_15:
[----:B------:R-:W-:Y:S05]  /*0860*/  BSYNC.RECONVERGENT B2 ;  /* 0x0000000000027941 */ /* 0x000fea0003800200 */
.L_x_14:
[----:B------:R-:W-:-:S13]  /*0870*/  ISETP.LT.OR P0, PT, R11, R20, P0 ;  /* 0x000000140b00720c */ /* 0x000fda0000701670 */
[----:B------:R-:W-:Y:S05]  /*0880*/  @!P0 BRA `(.L_x_7) ;  /* 0x0000000000288947 */ /* 0x000fea0003800000 */
[----:B------:R-:W0:Y:S02]  /*0890*/  LDC.64 R2, c[0x0][0x380] ;  /* 0x0000e000ff027b82 */ /* 0x000e240000000a00 */
[----:B0-----:R-:W-:-:S05]  /*08a0*/  IMAD.WIDE R2, R11, 0x4, R2 ;  /* 0x000000040b027825 */ /* 0x001fca00078e0202 */
[----:B------:R-:W2:Y:S04]  /*08b0*/  LDG.E.CONSTANT R5, desc[UR6][R2.64] ;  /* 0x0000000602057981 */ /* 0x000ea8000c1e9900 */
[----:B------:R-:W3:Y:S04]  /*08c0*/  LDG.E.CONSTANT R4, desc[UR6][R2.64+0x400] ;  /* 0x0004000602047981 */ /* 0x000ee8000c1e9900 */
[----:B------:R-:W4:Y:S04]  /*08d0*/  LDG.E.CONSTANT R7, desc[UR6][R2.64+0x800] ;  /* 0x0008000602077981 */ /* 0x000f28000c1e9900 */
[----:B------:R-:W4:Y:S01]  /*08e0*/  LDG.E.CONSTANT R11, desc[UR6][R2.64+0xc00] ;  /* 0x000c0006020b7981 */ /* 0x000f22000c1e9900 */
[----:B--2--5:R-:W-:-:S04]  /*08f0*/  FADD R5, R0, R5 ;  /* 0x0000000500057221 */ /* 0x024fc80000000000 */
[----:B---3--:R-:W-:-:S04]  /*0900*/  FADD R4, R5, R4 ;  /* 0x0000000405047221 */ /* 0x008fc80000000000 */
[----:B----4-:R-:W-:-:S04]  /*0910*/  FADD R4, R4, R7 ;  /* 0x0000000704047221 */ /* 0x010fc80000000000 */
[----:B------:R-:W-:-:S07]  /*0920*/  FADD R0, R4, R11 ;  /* 0x0000000b04007221 */ /* 0x000fce0000000000 */
.L_x_7:
[----:B------:R-:W-:Y:S05]  /*0930*/  BSYNC.RECONVERGENT B1 ;  /* 0x0000000000017941 */ /* 0x000fea0003800200 */
.L_x_6:
[----:B------:R-:W-:Y:S02]  /*0940*/  ISETP.GE.AND P0, PT, R20, 0x100, PT ;  /* 0x000001001400780c */ /* 0x000fe40003f06270 */
[----:B-----5:R-:W-:-:S11]  /*0950*/  MOV R7, R0 ;  /* 0x0000000000077202 */ /* 0x020fd60000000f00 */
[----:B------:R-:W-:Y:S05]  /*0960*/  @!P0 BRA `(.L_x_16) ;  /* 0x0000000000ac8947 */ /* 0x000fea0003800000 */
[----:B------:R-:W1:Y:S01]  /*0970*/  S2R R6, SR_LANEID ;  /* 0x0000000000067919 */ /* 0x000e620000000000 */
[----:B------:R-:W2:Y:S02]  /*0980*/  SHFL.DOWN PT, R0, R7, 0x1, 0x1f ;  /* 0x08201f0007007f89 */ /* 0x000ea400000e0000 */
[----:B--2---:R-:W-:Y:S01]  /*0990*/  FADD R0, R0, R7 ;  /* 0x0000000700007221 */ /* 0x004fe20000000000 */
[C---:B-1----:R-:W-:Y:S02]  /*09a0*/  ISETP.GT.AND P0, PT, R6.reuse, 0x1e, PT ;  /* 0x0000001e0600780c */ /* 0x042fe40003f04270 */
[C---:B------:R-:W-:Y:S02]  /*09b0*/  ISETP.NE.AND P1, PT, R6.reuse, RZ, PT ;  /* 0x000000ff0600720c */ /* 0x040fe40003f25270 */
[----:B------:R-:W-:Y:S02]  /*09c0*/  FSEL R0, R7, R0, P0 ;  /* 0x0000000007007208 */ /* 0x000fe40000000000 */
[----:B------:R-:W-:-:S03]  /*09d0*/  ISETP.GT.AND P0, PT, R6, 0x1d, PT ;  /* 0x0000001d0600780c */ /* 0x000fc60003f04270 */
[----:B0-----:R-:W0:Y:S06]  /*09e0*/  SHFL.DOWN PT, R3, R0, 0x2, 0x1f ;  /* 0x08401f0000037f89 */ /* 0x001e2c00000e0000 */
[----:B------:R-:W1:Y:S01]  /*09f0*/  @!P1 S2R R5, SR_CgaCtaId ;  /* 0x0000000000059919 */ /* 0x000e620000008800 */
[----:B------:R-:W-:Y:S02]  /*0a00*/  @!P1 MOV R4, 0x400 ;  /* 0x0000040000049802 */ /* 0x000fe40000000f00 */
[----:B------:R-:W-:-:S04]  /*0a10*/  @!P1 SHF.R.U32.HI R2, RZ, 0x3, R9 ;  /* 0x00000003ff029819 */ /* 0x000fc80000011609 */
[----:B------:R-:W-:Y:S01]  /*0a20*/  @!P1 LOP3.LUT R2, R2, 0x7c, RZ, 0xc0, !PT ;  /* 0x0000007c02029812 */ /* 0x000fe200078ec0ff */
[----:B0-----:R-:W-:Y:S01]  /*0a30*/  @!P0 FADD R0, R0, R3 ;  /* 0x0000000300008221 */ /* 0x001fe20000000000 */
[----:B------:R-:W-:-:S04]  /*0a40*/  ISETP.GT.AND P0, PT, R6, 0x1b, PT ;  /* 0x0000001b0600780c */ /* 0x000fc80003f04270 */
[----:B------:R-:W0:Y:S01]  /*0a50*/  SHFL.DOWN PT, R3, R0, 0x4, 0x1f ;  /* 0x08801f0000037f89 */ /* 0x000e2200000e0000 */
[----:B-1----:R-:W-:-:S04]  /*0a60*/  @!P1 LEA R5, R5, R4, 0x18 ;  /* 0x0000000405059211 */ /* 0x002fc800078ec0ff */
[----:B------:R-:W-:-:S04]  /*0a70*/  @!P1 IADD3 R2, PT, PT, R2, R5, RZ ;  /* 0x0000000502029210 */ /* 0x000fc80007ffe0ff */
[----:B0-----:R-:W-:Y:S01]  /*0a80*/  @!P0 FADD R0, R0, R3 ;  /* 0x0000000300008221 */ /* 0x001fe20000000000 */
[----:B------:R-:W-:-:S04]  /*0a90*/  ISETP.GT.AND P0, PT, R6, 0x17, PT ;  /* 0x000000170600780c */ /* 0x000fc80003f04270 */
[----:B------:R-:W0:Y:S09]  /*0aa0*/  SHFL.DOWN PT, R3, R0, 0x8, 0x1f ;  /* 0x09001f0000037f89 */ /* 0x000e3200000e0000 */
[----:B0-----:R-:W-:Y:S01]  /*0ab0*/  @!P0 FADD R0, R0, R3 ;  /* 0x0000000300008221 */ /* 0x001fe20000000000 */
[----:B------:R-:W-:-:S04]  /*0ac0*/  ISETP.NE.AND P0, PT, R9, RZ, PT ;  /* 0x000000ff0900720c */ /* 0x000fc80003f05270 */
[----:B------:R-:W0:Y:S02]  /*0ad0*/  SHFL.DOWN PT, R3, R0, 0x10, 0x1f ;  /* 0x0a001f0000037f89 */ /* 0x000e2400000e0000 */
[----:B0-----:R-:W-:-:S05]  /*0ae0*/  FADD R3, R0, R3 ;  /* 0x0000000300037221 */ /* 0x001fca0000000000 */
[----:B------:R0:W-:Y:S01]  /*0af0*/  @!P1 STS [R2+0x8], R3 ;  /* 0x0000080302009388 */ /* 0x0001e20000000800 */
[----:B------:R-:W-:Y:S01]  /*0b00*/  BAR.SYNC.DEFER_BLOCKING 0x0 ;  /* 0x0000000000007b1d */ /* 0x000fe20000010000 */
[----:B------:R-:W-:-:S04]  /*0b10*/  ISETP.GT.AND P1, PT, R6, 0xf, PT ;  /* 0x0000000f0600780c */ /* 0x000fc80003f24270 */
[----:B------:R-:W-:Y:S01]  /*0b20*/  FSEL R0, R0, R3, P1 ;  /* 0x0000000300007208 */ /* 0x000fe20000800000 */
[----:B------:R-:W-:Y:S08]  /*0b30*/  @P0 BRA `(.L_x_17) ;  /* 0x0000003000900947 */ /* 0x000ff00003800000 */
[----:B------:R-:W1:Y:S01]  /*0b40*/  S2UR UR5, SR_CgaCtaId ;  /* 0x00000000000579c3 */ /* 0x000e620000008800 */
[----:B------:R-:W-:Y:S02]  /*0b50*/  UMOV UR4, 0x400 ;  /* 0x0000040000047882 */ /* 0x000fe40000000000 */
[----:B-1----:R-:W-:-:S09]  /*0b60*/  ULEA UR4, UR5, UR4, 0x18 ;  /* 0x0000000405047291 */ /* 0x002fd2000f8ec0ff */
[----:B0-----:R-:W0:Y:S04]  /*0b70*/  LDS R3, [UR4+0xc] ;  /* 0x00000c04ff037984 */ /* 0x001e280008000800 */
[----:B------:R-:W1:Y:S04]  /*0b80*/  LDS.128 R4, [UR4+0x10] ;  /* 0x00001004ff047984 */ /* 0x000e680008000c00 */
[----:B------:R-:W2:Y:S01]  /*0b90*/  LDS.64 R8, [UR4+0x20] ;  /* 0x00002004ff087984 */ /* 0x000ea20008000a00 */
[----:B0-----:R-:W-:-:S04]  /*0ba0*/  FADD R3, R0, R3 ;  /* 0x0000000300037221 */ /* 0x001fc80000000000 */
[----:B-1----:R-:W-:-:S04]  /*0bb0*/  FADD R4, R3, R4 ;  /* 0x0000000403047221 */ /* 0x002fc80000000000 */
[----:B------:R-:W-:-:S04]  /*0bc0*/  FADD R5, R4, R5 ;  /* 0x0000000504057221 */ /* 0x000fc80000000000 */
[----:B------:R-:W-:-:S04]  /*0bd0*/  FADD R6, R5, R6 ;  /* 0x0000000605067221 */ /* 0x000fc80000000000 */
[----:B------:R-:W-:-:S04]  /*0be0*/  FADD R7, R6, R7 ;  /* 0x0000000706077221 */ /* 0x000fc80000000000 */
[----:B--2---:R-:W-:-:S04]  /*0bf0*/  FADD R8, R7, R8 ;  /* 0x0000000807087221 */ /* 0x004fc80000000000 */
[----:B------:R-:W-:Y:S01]  /*0c00*/  FADD R0, R8, R9 ;  /* 0x0000000908007221 */ /* 0x000fe20000000000 */
[----:B------:R-:W-:Y:S06]  /*0c10*/  BRA `(.L_x_17) ;  /* 0x0000003000587947 */ /* 0x000fec0003800000 */
.L_x_16:
[----:B------:R-:W1:Y:S01]  /*0c20*/  S2R R4, SR_LANEID ;  /* 0x0000000000047919 */ /* 0x000e620000000000 */
[----:B------:R-:W-:-:S04]  /*0c30*/  LOP3.LUT R0, R9, 0x3e0, RZ, 0xc0, !PT ;  /* 0x000003e009007812 */ /* 0x000fc800078ec0ff */
[----:B0-----:R-:W-:Y:S02]  /*0c40*/  IADD3 R3, PT, PT, R0, 0x20, RZ ;  /* 0x0000002000037810 */ /* 0x001fe40007ffe0ff */
[----:B------:R-:W-:Y:S02]  /*0c50*/  LOP3.LUT R5, RZ, R0, RZ, 0x33, !PT ;  /* 0x00000000ff057212 */ /* 0x000fe400078e33ff */
[-C--:B------:R-:W-:Y:S02]  /*0c60*/  ISETP.GT.AND P0, PT, R3, R20.reuse, PT ;  /* 0x000000140300720c */ /* 0x080fe40003f04270 */
[----:B------:R-:W-:-:S04]  /*0c70*/  IADD3 R5, PT, PT, R5, R20, RZ ;  /* 0x0000001405057210 */ /* 0x000fc80007ffe0ff */
[----:B------:R-:W-:-:S05]  /*0c80*/  SEL R5, R5, 0x1f, P0 ;  /* 0x0000001f05057807 */ /* 0x000fca0000000000 */
[----:B------:R-:W0:Y:S01]  /*0c90*/  SHFL.DOWN PT, R0, R7, 0x1, R5 ;  /* 0x0820000007007989 */ /* 0x000e2200000e0005 */
[C---:B-1----:R-:W-:Y:S02]  /*0ca0*/  ISETP.GE.AND P0, PT, R4.reuse, R5, PT ;  /* 0x000000050400720c */ /* 0x042fe40003f06270 */
[C---:B------:R-:W-:Y:S02]  /*0cb0*/  IADD3 R2, PT, PT, R4.reuse, 0x2, RZ ;  /* 0x0000000204027810 */ /* 0x040fe40007ffe0ff */
[----:B------:R-:W-:-:S09]  /*0cc0*/  ISETP.NE.AND P1, PT, R4, RZ, PT ;  /* 0x000000ff0400720c */ /* 0x000fd20003f25270 */
[----:B0-----:R-:W-:Y:S01]  /*0cd0*/  @!P0 FADD R7, R0, R7 ;  /* 0x0000000700078221 */ /* 0x001fe20000000000 */
[-C--:B------:R-:W-:Y:S02]  /*0ce0*/  ISETP.GT.AND P0, PT, R2, R5.reuse, PT ;  /* 0x000000050200720c */ /* 0x080fe40003f04270 */
[----:B------:R-:W-:Y:S01]  /*0cf0*/  IADD3 R2, PT, PT, R4, 0x4, RZ ;  /* 0x0000000404027810 */ /* 0x000fe20007ffe0ff */
[----:B------:R-:W0:Y:S01]  /*0d00*/  @!P1 S2R R6, SR_CgaCtaId ;  /* 0x0000000000069919 */ /* 0x000e220000008800 */
[----:B------:R-:W-:Y:S01]  /*0d10*/  @!P1 MOV R3, 0x400 ;  /* 0x0000040000039802 */ /* 0x000fe20000000f00 */
[----:B------:R-:W1:Y:S08]  /*0d20*/  SHFL.DOWN PT, R0, R7, 0x2, R5 ;  /* 0x0840000007007989 */ /* 0x000e7000000e0005 */
[----:B-1----:R-:W-:Y:S01]  /*0d30*/  @!P0 FADD R7, R7, R0 ;  /* 0x0000000007078221 */ /* 0x002fe20000000000 */
[----:B------:R-:W-:-:S02]  /*0d40*/  ISETP.GT.AND P0, PT, R2, R5, PT ;  /* 0x000000050200720c */ /* 0x000fc40003f04270 */
[----:B------:R-:W-:Y:S02]  /*0d50*/  IADD3 R2, PT, PT, R4, 0x8, RZ ;  /* 0x0000000804027810 */ /* 0x000fe40007ffe0ff */
[----:B------:R-:W1:Y:S01]  /*0d60*/  SHFL.DOWN PT, R0, R7, 0x4, R5 ;  /* 0x0880000007007989 */ /* 0x000e6200000e0005 */
[----:B0-----:R-:W-:-:S08]  /*0d70*/  @!P1 LEA R3, R6, R3, 0x18 ;  /* 0x0000000306039211 */ /* 0x001fd000078ec0ff */
[----:B-1----:R-:W-:Y:S01]  /*0d80*/  @!P0 FADD R7, R7, R0 ;  /* 0x0000000007078221 */ /* 0x002fe20000000000 */
[----:B------:R-:W-:Y:S01]  /*0d90*/  ISETP.GT.AND P0, PT, R2, R5, PT ;  /* 0x000000050200720c */ /* 0x000fe20003f04270 */
[----:B------:R-:W-:-:S03]  /*0da0*/  VIADD R2, R4, 0x10 ;  /* 0x0000001004027836 */ /* 0x000fc60000000000 */
[----:B------:R-:W0:Y:S09]  /*0db0*/  SHFL.DOWN PT, R0, R7, 0x8, R5 ;  /* 0x0900000007007989 */ /* 0x000e3200000e0005 */
[----:B0-----:R-:W-:Y:S01]  /*0dc0*/  @!P0 FADD R7, R7, R0 ;  /* 0x0000000007078221 */ /* 0x001fe20000000000 */
[----:B------:R-:W-:-:S02]  /*0dd0*/  ISETP.GT.AND P0, PT, R2, R5, PT ;  /* 0x000000050200720c */ /* 0x000fc40003f04270 */
[----:B------:R-:W-:Y:S02]  /*0de0*/  @!P1 SHF.R.U32.HI R2, RZ, 0x3, R9 ;  /* 0x00000003ff029819 */ /* 0x000fe40000011609 */
[----:B------:R-:W0:Y:S02]  /*0df0*/  SHFL.DOWN PT, R0, R7, 0x10, R5 ;  /* 0x0a00000007007989 */ /* 0x000e2400000e0005 */
[----:B------:R-:W-:-:S04]  /*0e00*/  @!P1 LOP3.LUT R2, R2, 0x7c, RZ, 0xc0, !PT ;  /* 0x0000007c02029812 */ /* 0x000fc800078ec0ff */
[----:B------:R-:W-:-:S03]  /*0e10*/  @!P1 IADD3 R3, PT, PT, R2, R3, RZ ;  /* 0x0000000302039210 */ /* 0x000fc60007ffe0ff */
[----:B0-----:R-:W-:Y:S01]  /*0e20*/  @!P0 FADD R7, R7, R0 ;  /* 0x0000000007078221 */ /* 0x001fe20000000000 */
[----:B------:R-:W-:-:S04]  /*0e30*/  ISETP.NE.AND P0, PT, R9, RZ, PT ;  /* 0x000000ff0900720c */ /* 0x000fc80003f05270 */
[----:B------:R-:W-:-:S05]  /*0e40*/  MOV R0, R7 ;  /* 0x0000000700007202 */ /* 0x000fca0000000f00 */
[----:B------:R4:W-:Y:S01]  /*0e50*/  @!P1 STS [R3+0x8], R0 ;  /* 0x0000080003009388 */ /* 0x0009e20000000800 */
[----:B------:R-:W-:Y:S06]  /*0e60*/  BAR.SYNC.DEFER_BLOCKING 0x0 ;  /* 0x0000000000007b1d */ /* 0x000fec0000010000 */
[----:B------:R-:W-:Y:S05]  /*0e70*/  @P0 BRA `(.L_x_17) ;  /* 0x0000002c00c00947 */ /* 0x000fea0003800000 */
[----:B------:R-:W0:Y:S01]  /*0e80*/  S2UR UR5, SR_CgaCtaId ;  /* 0x00000000000579c3 */ /* 0x000e220000008800 */
[----:B------:R-:W-:Y:S01]  /*0e90*/  UMOV UR4, 0x400 ;  /* 0x0000040000047882 */ /* 0x000fe20000000000 */
[C---:B------:R-:W-:Y:S02]  /*0ea0*/  ISETP.GT.AND P2, PT, R20.reuse, 0x20, PT ;  /* 0x000000201400780c */ /* 0x040fe40003f44270 */
[C---:B------:R-:W-:Y:S02]  /*0eb0*/  ISETP.GT.AND P4, PT, R20.reuse, 0x40, PT ;  /* 0x000000401400780c */ /* 0x040fe40003f84270 */
[C---:B------:R-:W-:Y:S02]  /*0ec0*/  ISETP.GT.AND P3, PT, R20.reuse, 0x60, PT ;  /* 0x000000601400780c */ /* 0x040fe40003f64270 */
[----:B------:R-:W-:Y:S01]  /*0ed0*/  ISETP.GT.AND P1, PT, R20, 0x80, PT ;  /* 0x000000801400780c */ /* 0x000fe20003f24270 */
[----:B0-----:R-:W-:-:S09]  /*0ee0*/  ULEA UR4, UR5, UR4, 0x18 ;  /* 0x0000000405047291 */ /* 0x001fd2000f8ec0ff */
[----:B----4-:R-:W0:Y:S04]  /*0ef0*/  LDS R3, [UR4+0xc] ;  /* 0x00000c04ff037984 */ /* 0x010e280008000800 */
[----:B------:R-:W1:Y:S04]  /*0f00*/  LDS.128 R4, [UR4+0x10] ;  /* 0x00001004ff047984 */ /* 0x000e680008000c00 */
[----:B------:R-:W2:Y:S01]  /*0f10*/  LDS.64 R8, [UR4+0x20] ;  /* 0x00002004ff087984 */ /* 0x000ea20008000a00 */
[----:B0-----:R-:W-:Y:S01]  /*0f20*/  @P2 FADD R0, R0, R3 ;  /* 0x0000000300002221 */ /* 0x001fe20000000000 */
[----:B------:R-:W-:-:S03]  /*0f30*/  ISETP.GT.AND P2, PT, R20, 0xa0, PT ;  /* 0x000000a01400780c */ /* 0x000fc60003f44270 */
[----:B-1----:R-:W-:Y:S01]  /*0f40*/  @P4 FADD R0, R0, R4 ;  /* 0x0000000400004221 */ /* 0x002fe20000000000 */
[----:B------:R-:W-:-:S03]  /*0f50*/  ISETP.GT.AND P4, PT, R20, 0xc0, PT ;  /* 0x000000c01400780c */ /* 0x000fc60003f84270 */
[----:B------:R-:W-:Y:S01]  /*0f60*/  @P3 FADD R0, R0, R5 ;  /* 0x0000000500003221 */ /* 0x000fe20000000000 */
[----:B------:R-:W-:-:S03]  /*0f70*/  ISETP.GT.AND P3, PT, R20, 0xe0, PT ;  /* 0x000000e01400780c */ /* 0x000fc60003f64270 */
[----:B------:R-:W-:-:S04]  /*0f80*/  @P1 FADD R0, R0, R6 ;  /* 0x0000000600001221 */ /* 0x000fc80000000000 */
[----:B------:R-:W-:-:S04]  /*0f90*/  @P2 FADD R0, R0, R7 ;  /* 0x0000000700002221 */ /* 0x000fc80000000000 */
[----:B--2---:R-:W-:-:S04]  /*0fa0*/  @P4 FADD R0, R0, R8 ;  /* 0x0000000800004221 */ /* 0x004fc80000000000 */
[----:B------:R-:W-:Y:S01]  /*0fb0*/  @P3 FADD R0, R0, R9 ;  /* 0x0000000900003221 */ /* 0x000fe20000000000 */
[----:B------:R-:W-:Y:S06]  /*0fc0*/  BRA `(.L_x_17) ;  /* 0x0000002c006c7947 */ /* 0x000fec0003800000 */
.L_x_3:
[----:B------:R-:W0:Y:S01]  /*0fd0*/  S2R R0, SR_TID.X ;  /* 0x0000000000007919 */ /* 0x000e220000002100 */
[----:B------:R-:W1:Y:S01]  /*0fe0*/  LDC.64 R2, c[0x0][0x380] ;  /* 0x0000e000ff027b82 */ /* 0x000e620000000a00 */
[----:B0-----:R-:W-:-:S05]  /*0ff0*/  SHF.L.U32 R5, R0, 0x2, RZ ;  /* 0x0000000200057819 */ /* 0x001fca00000006ff */
[----:B-1----:R-:W-:-:S05]  /*1000*/  IMAD.WIDE.U32 R2, R5, 0x4, R2 ;  /* 0x0000000405027825 */ /* 0x002fca00078e0002 */
[----:B------:R-:W2:Y:S04]  /*1010*/  LDG.E.128.CONSTANT R4, desc[UR6][R2.64] ;  /* 0x0000000602047981 */ /* 0x000ea8000c1e9d00 */
[----:B------:R-:W3:Y:S04]  /*1020*/  LDG.E.128.CONSTANT R8, desc[UR6][R2.64+0x1000] ;  /* 0x0010000602087981 */ /* 0x000ee8000c1e9d00 */
[----:B------:R-:W4:Y:S04]  /*1030*/  LDG.E.128.CONSTANT R12, desc[UR6][R2.64+0x2000] ;  /* 0x00200006020c7981 */ /* 0x000f28000c1e9d00 */
[----:B------:R-:W5:Y:S01]  /*1040*/  LDG.E.128.CONSTANT R16, desc[UR6][R2.64+0x3000] ;  /* 0x0030000602107981 */ /* 0x000f62000c1e9d00 */
[----:B------:R-:W-:Y:S01]  /*1050*/  ISETP.GE.U32.AND P0, PT, R20, 0x2000, PT ;  /* 0x000020001400780c */ /* 0x000fe20003f06070 */
[----:B------:R-:W-:-:S02]  /*1060*/  HFMA2 R23, -RZ, RZ, 0, 0.00048828125 ;  /* 0x00001000ff177431 */ /* 0x000fc400000001ff */
[----:B--2---:R-:W-:Y:S01]  /*1070*/  FADD R4, R4, R5 ;  /* 0x0000000504047221 */ /* 0x004fe20000000000 */
[----:B------:R-:W-:Y:S01]  /*1080*/  FADD R7, R6, R7 ;  /* 0x0000000706077221 */ /* 0x000fe20000000000 */
[----:B---3--:R-:W-:Y:S01]  /*1090*/  FADD R8, R8, R9 ;  /* 0x0000000908087221 */ /* 0x008fe20000000000 */
[----:B------:R-:W-:Y:S02]  /*10a0*/  FADD R11, R10, R11 ;  /* 0x0000000b0a0b7221 */ /* 0x000fe40000000000 */
[----:B------:R-:W-:Y:S01]  /*10b0*/  FADD R4, R4, R7 ;  /* 0x0000000704047221 */ /* 0x000fe20000000000 */
[----:B----4-:R-:W-:Y:S01]  /*10c0*/  FADD R12, R12, R13 ;  /* 0x0000000d0c0c7221 */ /* 0x010fe20000000000 */
[----:B------:R-:W-:Y:S01]  /*10d0*/  FADD R15, R14, R15 ;  /* 0x0000000f0e0f7221 */ /* 0x000fe20000000000 */
[----:B------:R-:W-:Y:S01]  /*10e0*/  FADD R11, R8, R11 ;  /* 0x0000000b080b7221 */ /* 0x000fe20000000000 */
[----:B-----5:R-:W-:Y:S01]  /*10f0*/  FADD R16, R16, R17 ;  /* 0x0000001110107221 */ /* 0x020fe20000000000 */
[----:B------:R-:W-:Y:S01]  /*1100*/  FADD R19, R18, R19 ;  /* 0x0000001312137221 */ /* 0x000fe20000000000 */
[----:B------:R-:W-:Y:S01]  /*1110*/  FADD R12, R12, R15 ;  /* 0x0000000f0c0c7221 */ /* 0x000fe20000000000 */
[----:B------:R-:W-:-:S02]  /*1120*/  FADD R4, R4, R11 ;  /* 0x0000000b04047221 */ /* 0x000fc40000000000 */
[----:B------:R-:W-:-:S04]  /*1130*/  FADD R19, R16, R19 ;  /* 0x0000001310137221 */ /* 0x000fc80000000000 */
[----:B------:R-:W-:-:S04]  /*1140*/  FADD R19, R12, R19 ;  /* 0x000000130c137221 */ /* 0x000fc80000000000 */
[----:B------:R-:W-:Y:S01]  /*1150*/  FADD R21, R4, R19 ;  /* 0x0000001304157221 */ /* 0x000fe20000000000 */
[----:B------:R-:W-:Y:S06]  /*1160*/  @!P0 BRA `(.L_x_18) ;  /* 0x00000000007c8947 */ /* 0x000fec0003800000 */
[----:B------:R-:W0:Y:S01]  /*1170*/  LDC R24, c[0x0][0x390] ;  /* 0x0000e400ff187b82 */ /* 0x000e220000000800 */
[----:B------:R-:W-:Y:S02]  /*1180*/  IADD3 R22, PT, PT, R20, -0x1000, RZ ;  /* 0xfffff00014167810 */ /* 0x000fe40007ffe0ff */
[----:B------:R-:W-:-:S07]  /*1190*/  MOV R23, 0x1000 ;  /* 0x0000100000177802 */ /* 0x000fce0000000f00 */
.L_x_20:
[----:B------:R-:W-:-:S05]  /*11a0*/  IMAD.WIDE R26, R23, 0x4, R2 ;  /* 0x00000004171a7825 */ /* 0x000fca00078e0202 */
[----:B------:R-:W2:Y:S04]  /*11b0*/  LDG.E.128.CONSTANT R16, desc[UR6][R26.64+0x2000] ;  /* 0x002000061a107981 */ /* 0x000ea8000c1e9d00 */
[----:B------:R-:W3:Y:S04]  /*11c0*/  LDG.E.128.CONSTANT R4, desc[UR6][R26.64+0x3000] ;  /* 0x003000061a047981 */ /* 0x000ee8000c1e9d00 */
[----:B------:R-:W4:Y:S04]  /*11d0*/  LDG.E.128.CONSTANT R8, desc[UR6][R26.64] ;  /* 0x000000061a087981 */ /* 0x000f28000c1e9d00 */
[----:B------:R-:W5:Y:S01]  /*11e0*/  LDG.E.128.CONSTANT R12, desc[UR6][R26.64+0x1000] ;  /* 0x001000061a0c7981 */ /* 0x000f62000c1e9d00 */
[----:B0-----:R-:W-:Y:S01]  /*11f0*/  MOV R20, R24 ;  /* 0x0000001800147202 */ /* 0x001fe20000000f00 */
[----:B--2---:R-:W-:Y:S01]  /*1200*/  FADD R17, R17, R18 ;  /* 0x0000001211117221 */ /* 0x004fe20000000000 */
[----:B---3--:R-:W-:-:S02]  /*1210*/  FADD R18, R19, R4 ;  /* 0x0000000413127221 */ /* 0x008fc40000000000 */
[----:B------:R-:W-:Y:S01]  /*1220*/  IADD3 R4, PT, PT, -R23, R20, RZ ;  /* 0x0000001417047210 */ /* 0x000fe20007ffe1ff */
[----:B------:R-:W-:Y:S01]  /*1230*/  FADD R5, R5, R6 ;  /* 0x0000000605057221 */ /* 0x000fe20000000000 */
[----:B----4-:R-:W-:Y:S01]  /*1240*/  FADD R9, R9, R10 ;  /* 0x0000000a09097221 */ /* 0x010fe20000000000 */
[----:B------:R-:W-:Y:S01]  /*1250*/  FADD R8, R8, R21 ;  /* 0x0000001508087221 */ /* 0x000fe20000000000 */
[----:B------:R-:W-:Y:S01]  /*1260*/  ISETP.GE.AND P0, PT, R4, 0x1000, PT ;  /* 0x000010000400780c */ /* 0x000fe20003f06270 */
[----:B-----5:R-:W-:Y:S01]  /*1270*/  FADD R13, R13, R14 ;  /* 0x0000000e0d0d7221 */ /* 0x020fe20000000000 */
[----:B------:R-:W-:Y:S01]  /*1280*/  FADD R10, R11, R12 ;  /* 0x0000000c0b0a7221 */ /* 0x000fe20000000000 */
[----:B------:R-:W-:Y:S01]  /*1290*/  FADD R14, R15, R16 ;  /* 0x000000100f0e7221 */ /* 0x000fe20000000000 */
[----:B------:R-:W-:Y:S01]  /*12a0*/  FADD R8, R8, R9 ;  /* 0x0000000908087221 */ /* 0x000fe20000000000 */
[----:B------:R-:W-:Y:S01]  /*12b0*/  FADD R5, R18, R5 ;  /* 0x0000000512057221 */ /* 0x000fe20000000000 */
[----:B------:R-:W-:Y:S01]  /*12c0*/  FADD R13, R10, R13 ;  /* 0x0000000d0a0d7221 */ /* 0x000fe20000000000 */
[----:B------:R-:W-:-:S03]  /*12d0*/  FADD R14, R14, R17 ;  /* 0x000000110e0e7221 */ /* 0x000fc60000000000 */
[----:B------:R-:W-:Y:S01]  /*12e0*/  FADD R8, R8, R13 ;  /* 0x0000000d08087221 */ /* 0x000fe20000000000 */
[----:B------:R-:W-:-:S04]  /*12f0*/  FADD R5, R14, R5 ;  /* 0x000000050e057221 */ /* 0x000fc80000000000 */
[----:B------:R-:W-:-:S04]  /*1300*/  FADD R5, R8, R5 ;  /* 0x0000000508057221 */ /* 0x000fc80000000000 */
[----:B------:R-:W-:Y:S01]  /*1310*/  FADD R21, R7, R5 ;  /* 0x0000000507157221 */ /* 0x000fe20000000000 */
[----:B------:R-:W-:Y:S06]  /*1320*/  @!P0 BRA `(.L_x_19) ;  /* 0x0000000800308947 */ /* 0x000fec0003800000 */
[----:B------:R-:W-:-:S04]  /*1330*/  IADD3 R23, PT, PT, R23, 0x1000, RZ ;  /* 0x0000100017177810 */ /* 0x000fc80007ffe0ff */
[----:B------:R-:W-:-:S13]  /*1340*/  ISETP.GT.AND P0, PT, R23, R22, PT ;  /* 0x000000161700720c */ /* 0x000fda0003f04270 */
[----:B------:R-:W-:Y:S05]  /*1350*/  @!P0 BRA `(.L_x_20) ;  /* 0xfffffffc00908947 */ /* 0x000fea000383ffff */
.L_x_18:
[----:B------:R-:W-:-:S13]  /*1360*/  ISETP.GE.AND P0, PT, R23, R20, PT ;  /* 0x000000141700720c */ /* 0x000fda0003f06270 */
[----:B------:R-:W-:Y:S05]  /*1370*/  @P0 BRA `(.L_x_19) ;  /* 0x00000008001c0947 */ /* 0x000fea0003800000 */
[----:B------:R-:W-:Y:S01]  /*1380*/  IMAD.IADD R9, R20, 0x1, -R23 ;  /* 0x0000000114097824 */ /* 0x000fe200078e0a17 */
[----:B------:R-:W-:Y:S04]  /*1390*/  BSSY.RECONVERGENT B1, `(.L_x_19) ;  /* 0x0000085000017945 */ /* 0x000fe80003800200 */
[----:B------:R-:W-:-:S13]  /*13a0*/  ISETP.GE.AND P0, PT, R0, R9, PT ;  /* 0x000000090000720c */ /* 0x000fda0003f06270 */
[----:B------:R-:W-:Y:S05]  /*13b0*/  @P0 BRA `(.L_x_21) ;  /* 0x0000000800080947 */ /* 0x000fea0003800000 */
[-C--:B------:R-:W-:Y:S01]  /*13c0*/  LOP3.LUT R2, RZ, R0.reuse, RZ, 0x33, !PT ;  /* 0x00000000ff027212 */ /* 0x080fe200078e33ff */
[----:B------:R-:W-:Y:S01]  /*13d0*/  BSSY.RECONVERGENT B2, `(.L_x_22) ;  /* 0x0000015000027945 */ /* 0x000fe20003800200 */
[----:B------:R-:W-:Y:S02]  /*13e0*/  MOV R8, R0 ;  /* 0x0000000000087202 */ /* 0x000fe40000000f00 */
[----:B------:R-:W-:-:S04]  /*13f0*/  IADD3 R2, PT, PT, -R23, R20, R2 ;  /* 0x0000001417027210 */ /* 0x000fc80007ffe102 */
[C---:B------:R-:W-:Y:S02]  /*1400*/  LOP3.LUT R3, R2.reuse, 0x300, RZ, 0xc0, !PT ;  /* 0x0000030002037812 */ /* 0x040fe400078ec0ff */
[----:B------:R-:W-:Y:S02]  /*1410*/  ISETP.GE.U32.AND P1, PT, R2, 0x300, PT ;  /* 0x000003000200780c */ /* 0x000fe40003f26070 */
[----:B------:R-:W-:-:S13]  /*1420*/  ISETP.NE.AND P0, PT, R3, 0x300, PT ;  /* 0x000003000300780c */ /* 0x000fda0003f05270 */
[----:B------:R-:W-:Y:S05]  /*1430*/  @!P0 BRA `(.L_x_23) ;  /* 0x0000000000388947 */ /* 0x000fea0003800000 */
[----:B------:R-:W0:Y:S01]  /*1440*/  LDC.64 R4, c[0x0][0x380] ;  /* 0x0000e000ff047b82 */ /* 0x000e220000000a00 */
[----:B------:R-:W-:Y:S02]  /*1450*/  LEA.HI R2, R2, 0x1, RZ, 0x18 ;  /* 0x0000000102027811 */ /* 0x000fe400078fc0ff */
[----:B------:R-:W-:Y:S02]  /*1460*/  IADD3 R7, PT, PT, R0, R23, RZ ;  /* 0x0000001700077210 */ /* 0x000fe40007ffe0ff */
[----:B------:R-:W-:Y:S02]  /*1470*/  LOP3.LUT R2, R2, 0x3, RZ, 0xc0, !PT ;  /* 0x0000000302027812 */ /* 0x000fe400078ec0ff */
[----:B------:R-:W-:Y:S02]  /*1480*/  MOV R8, R0 ;  /* 0x0000000000087202 */ /* 0x000fe40000000f00 */
[----:B------:R-:W-:-:S07]  /*1490*/  IADD3 R6, PT, PT, -R2, RZ, RZ ;  /* 0x000000ff02067210 */ /* 0x000fce0007ffe1ff */
.L_x_24:
[----:B0-----:R-:W-:-:S06]  /*14a0*/  IMAD.WIDE.U32 R2, R7, 0x4, R4 ;  /* 0x0000000407027825 */ /* 0x001fcc00078e0004 */
[----:B------:R-:W2:Y:S01]  /*14b0*/  LDG.E.CONSTANT R2, desc[UR6][R2.64] ;  /* 0x0000000602027981 */ /* 0x000ea2000c1e9900 */
[----:B------:R-:W-:Y:S02]  /*14c0*/  IADD3 R6, PT, PT, R6, 0x1, RZ ;  /* 0x0000000106067810 */ /* 0x000fe40007ffe0ff */
[----:B------:R-:W-:Y:S02]  /*14d0*/  IADD3 R8, PT, PT, R8, 0x100, RZ ;  /* 0x0000010008087810 */ /* 0x000fe40007ffe0ff */
[----:B------:R-:W-:Y:S02]  /*14e0*/  ISETP.NE.AND P0, PT, R6, RZ, PT ;  /* 0x000000ff0600720c */ /* 0x000fe40003f05270 */
[----:B------:R-:W-:Y:S01]  /*14f0*/  IADD3 R7, PT, PT, R7, 0x100, RZ ;  /* 0x0000010007077810 */ /* 0x000fe20007ffe0ff */
[----:B--2---:R-:W-:-:S10]  /*1500*/  FADD R21, R2, R21 ;  /* 0x0000001502157221 */ /* 0x004fd40000000000 */
[----:B------:R-:W-:Y:S05]  /*1510*/  @P0 BRA `(.L_x_24) ;  /* 0xfffffffc00e00947 */ /* 0x000fea000383ffff */
.L_x_23:
[----:B------:R-:W-:Y:S05]  /*1520*/  BSYNC.RECONVERGENT B2 ;  /* 0x0000000000027941 */ /* 0x000fea0003800200 */
.L_x_22:
[----:B------:R-:W-:Y:S05]  /*1530*/  @!P1 BRA `(.L_x_21) ;  /* 0x0000000400a89947 */ /* 0x000fea0003800000 */
[----:B------:R-:W0:Y:S01]  /*1540*/  LDCU.64 UR4, c[0x0][0x380] ;  /* 0x00007000ff0477ac */ /* 0x000e220008000a00 */
[----:B------:R-:W-:Y:S01]  /*1550*/  IADD3 R5, PT, PT, R9, -R8, RZ ;  /* 0x8000000809057210 */ /* 0x000fe20007ffe0ff */
[----:B------:R-:W-:Y:S01]  /*1560*/  BSSY.RECONVERGENT B2, `(.L_x_25) ;  /* 0x000003b000027945 */ /* 0x000fe20003800200 */
[CC--:B------:R-:W-:Y:S02]  /*1570*/  IADD3 R3, P0, PT, R8.reuse, R23.reuse, RZ ;  /* 0x0000001708037210 */ /* 0x0c0fe40007f1e0ff */
[----:B------:R-:W-:Y:S02]  /*1580*/  ISETP.GT.AND P1, PT, R5, 0xc00, PT ;  /* 0x00000c000500780c */ /* 0x000fe40003f24270 */
[----:B------:R-:W-:Y:S02]  /*1590*/  IADD3.X R4, PT, PT, RZ, RZ, RZ, P0, !PT ;  /* 0x000000ffff047210 */ /* 0x000fe400007fe4ff */
[----:B------:R-:W-:Y:S02]  /*15a0*/  IADD3 R11, PT, PT, R8, R23, RZ ;  /* 0x00000017080b7210 */ /* 0x000fe40007ffe0ff */
[----:B0-----:R-:W-:-:S04]  /*15b0*/  LEA R2, P0, R3, UR4, 0x2 ;  /* 0x0000000403027c11 */ /* 0x001fc8000f8010ff */
[----:B------:R-:W-:Y:S02]  /*15c0*/  LEA.HI.X R3, R3, UR5, R4, 0x2, P0 ;  /* 0x0000000503037c11 */ /* 0x000fe400080f1404 */
[----:B------:R-:W-:-:S05]  /*15d0*/  IADD3 R2, P0, PT, R2, 0x800, RZ ;  /* 0x0000080002027810 */ /* 0x000fca0007f1e0ff */
[----:B------:R-:W-:Y:S01]  /*15e0*/  IMAD.X R3, RZ, RZ, R3, P0 ;  /* 0x000000ffff037224 */ /* 0x000fe200000e0603 */
[----:B------:R-:W-:Y:S01]  /*15f0*/  PLOP3.LUT P0, PT, PT, PT, PT, 0x80, 0x8 ;  /* 0x000000000008781c */ /* 0x000fe20003f0f070 */
[----:B------:R-:W-:-:S12]  /*1600*/  @!P1 BRA `(.L_x_26) ;  /* 0x0000000000c09947 */ /* 0x000fd80003800000 */
[----:B------:R-:W-:Y:S02]  /*1610*/  PLOP3.LUT P0, PT, PT, PT, PT, 0x8, 0x80 ;  /* 0x000000000080781c */ /* 0x000fe40003f0e170 */
[----:B------:R-:W-:-:S11]  /*1620*/  IADD3 R13, PT, PT, R9, -0xc00, RZ ;  /* 0xfffff400090d7810 */ /* 0x000fd60007ffe0ff */
.L_x_27:
[----:B------:R-:W0:Y:S01]  /*1630*/  LDC.64 R4, c[0x0][0x380] ;  /* 0x0000e000ff047b82 */ /* 0x000e220000000a00 */
[----:B------:R-:W2:Y:S01]  /*1640*/  LDG.E.CONSTANT R10, desc[UR6][R2.64+-0x400] ;  /* 0xfffc0006020a7981 */ /* 0x000ea2000c1e9900 */
[----:B------:R-:W-:-:S03]  /*1650*/  IADD3 R25, PT, PT, R11, 0x400, RZ ;  /* 0x000004000b197810 */ /* 0x000fc60007ffe0ff */
[----:B------:R-:W3:Y:S04]  /*1660*/  LDG.E.CONSTANT R19, desc[UR6][R2.64] ;  /* 0x0000000602137981 */ /* 0x000ee8000c1e9900 */
[----:B------:R-:W4:Y:S01]  /*1670*/  LDG.E.CONSTANT R18, desc[UR6][R2.64+0x400] ;  /* 0x0004000602127981 */ /* 0x000f22000c1e9900 */
[----:B------:R-:W-:-:S03]  /*1680*/  IADD3 R7, PT, PT, R11, 0x800, RZ ;  /* 0x000008000b077810 */ /* 0x000fc60007ffe0ff */
[----:B------:R-:W5:Y:S04]  /*1690*/  LDG.E.CONSTANT R16, desc[UR6][R2.64+0xc00] ;  /* 0x000c000602107981 */ /* 0x000f68000c1e9900 */
[----:B------:R-:W5:Y:S04]  /*16a0*/  LDG.E.CONSTANT R15, desc[UR6][R2.64+0x1000] ;  /* 0x00100006020f7981 */ /* 0x000f68000c1e9900 */
[----:B------:R-:W5:Y:S01]  /*16b0*/  LDG.E.CONSTANT R14, desc[UR6][R2.64+0x1400] ;  /* 0x00140006020e7981 */ /* 0x000f62000c1e9900 */
[----:B0-----:R-:W-:-:S03]  /*16c0*/  IMAD.WIDE.U32 R22, R11, 0x4, R4 ;  /* 0x000000040b167825 */ /* 0x001fc600078e0004 */
[----:B------:R-:W5:Y:S04]  /*16d0*/  LDG.E.CONSTANT R20, desc[UR6][R2.64+0x2000] ;  /* 0x0020000602147981 */ /* 0x000f68000c1e9900 */
[----:B------:R0:W2:Y:S01]  /*16e0*/  LDG.E.CONSTANT R12, desc[UR6][R22.64] ;  /* 0x00000006160c7981 */ /* 0x0000a2000c1e9900 */
[----:B------:R-:W-:-:S03]  /*16f0*/  IMAD.WIDE.U32 R24, R25, 0x4, R4 ;  /* 0x0000000419187825 */ /* 0x000fc600078e0004 */
[----:B------:R-:W5:Y:S04]  /*1700*/  LDG.E.CONSTANT R26, desc[UR6][R2.64+0x3000] ;  /* 0x00300006021a7981 */ /* 0x000f68000c1e9900 */
[----:B------:R-:W5:Y:S01]  /*1710*/  LDG.E.CONSTANT R17, desc[UR6][R24.64] ;  /* 0x0000000618117981 */ /* 0x000f62000c1e9900 */
[--C-:B------:R-:W-:Y:S01]  /*1720*/  IMAD.WIDE.U32 R6, R7, 0x4, R4.reuse ;  /* 0x0000000407067825 */ /* 0x100fe200078e0004 */
[----:B0-----:R-:W-:Y:S02]  /*1730*/  IADD3 R23, PT, PT, R11, 0xc00, RZ ;  /* 0x00000c000b177810 */ /* 0x001fe40007ffe0ff */
[----:B------:R-:W5:Y:S04]  /*1740*/  LDG.E.CONSTANT R22, desc[UR6][R2.64+0x1c00] ;  /* 0x001c000602167981 */ /* 0x000f68000c1e9900 */
[----:B------:R-:W5:Y:S01]  /*1750*/  LDG.E.CONSTANT R6, desc[UR6][R6.64] ;  /* 0x0000000606067981 */ /* 0x000f62000c1e9900 */
[----:B------:R-:W-:-:S03]  /*1760*/  IMAD.WIDE.U32 R4, R23, 0x4, R4 ;  /* 0x0000000417047825 */ /* 0x000fc600078e0004 */
[----:B------:R-:W5:Y:S04]  /*1770*/  LDG.E.CONSTANT R23, desc[UR6][R2.64+0x2400] ;  /* 0x0024000602177981 */ /* 0x000f68000c1e9900 */
[----:B------:R-:W5:Y:S04]  /*1780*/  LDG.E.CONSTANT R4, desc[UR6][R4.64] ;  /* 0x0000000604047981 */ /* 0x000f68000c1e9900 */
[----:B------:R-:W5:Y:S04]  /*1790*/  LDG.E.CONSTANT R24, desc[UR6][R2.64+0x2c00] ;  /* 0x002c000602187981 */ /* 0x000f68000c1e9900 */
[----:B------:R0:W5:Y:S01]  /*17a0*/  LDG.E.CONSTANT R25, desc[UR6][R2.64+0x3400] ;  /* 0x0034000602197981 */ /* 0x000162000c1e9900 */
[----:B------:R-:W-:-:S04]  /*17b0*/  IADD3 R8, PT, PT, R8, 0x1000, RZ ;  /* 0x0000100008087810 */ /* 0x000fc80007ffe0ff */
[----:B------:R-:W-:Y:S02]  /*17c0*/  ISETP.GE.AND P1, PT, R8, R13, PT ;  /* 0x0000000d0800720c */ /* 0x000fe40003f26270 */
[----:B0-----:R-:W-:Y:S02]  /*17d0*/  IADD3 R2, P2, PT, R2, 0x4000, RZ ;  /* 0x0000400002027810 */ /* 0x001fe40007f5e0ff */
[----:B------:R-:W-:Y:S02]  /*17e0*/  IADD3 R11, PT, PT, R11, 0x1000, RZ ;  /* 0x000010000b0b7810 */ /* 0x000fe40007ffe0ff */
[----:B------:R-:W-:Y:S01]  /*17f0*/  IADD3.X R3, PT, PT, RZ, R3, RZ, P2, !PT ;  /* 0x00000003ff037210 */ /* 0x000fe200017fe4ff */
[----:B--2---:R-:W-:-:S04]  /*1800*/  FADD R21, R12, R21 ;  /* 0x000000150c157221 */ /* 0x004fc80000000000 */
[----:B------:R-:W-:-:S04]  /*1810*/  FADD R10, R21, R10 ;  /* 0x0000000a150a7221 */ /* 0x000fc80000000000 */
[----:B---3--:R-:W-:-:S04]  /*1820*/  FADD R19, R10, R19 ;  /* 0x000000130a137221 */ /* 0x008fc80000000000 */
[----:B----4-:R-:W-:-:S04]  /*1830*/  FADD R18, R19, R18 ;  /* 0x0000001213127221 */ /* 0x010fc80000000000 */
[----:B-----5:R-:W-:-:S04]  /*1840*/  FADD R17, R18, R17 ;  /* 0x0000001112117221 */ /* 0x020fc80000000000 */
        /* <DEDUP_REMOVED lines=12> */
.L_x_26:
[----:B------:R-:W-:Y:S05]  /*1910*/  BSYNC.RECONVERGENT B2 ;  /* 0x0000000000027941 */ /* 0x000fea0003800200 */
.L_x_25:
[----:B------:R-:W-:Y:S01]  /*1920*/  IADD3 R4, PT, PT, R9, -R8, RZ ;  /* 0x8000000809047210 */ /* 0x000fe20007ffe0ff */
[----:B------:R-:W-:Y:S03]  /*1930*/  BSSY.RECONVERGENT B2, `(.L_x_28) ;  /* 0x000001e000027945 */ /* 0x000fe60003800200 */
[----:B------:R-:W-:-:S13]  /*1940*/  ISETP.GT.AND P1, PT, R4, 0x400, PT ;  /* 0x000004000400780c */ /* 0x000fda0003f24270 */
[----:B------:R-:W-:Y:S05]  /*1950*/  @!P1 BRA `(.L_x_29) ;  /* 0x00000000006c9947 */ /* 0x000fea0003800000 */
[----:B------:R-:W0:Y:S01]  /*1960*/  LDC.64 R6, c[0x0][0x380] ;  /* 0x0000e000ff067b82 */ /* 0x000e220000000a00 */
[----:B------:R-:W2:Y:S01]  /*1970*/  LDG.E.CONSTANT R10, desc[UR6][R2.64+-0x400] ;  /* 0xfffc0006020a7981 */ /* 0x000ea2000c1e9900 */
[----:B------:R-:W-:-:S03]  /*1980*/  VIADD R15, R11, 0x400 ;  /* 0x000004000b0f7836 */ /* 0x000fc60000000000 */
[----:B------:R-:W3:Y:S04]  /*1990*/  LDG.E.CONSTANT R13, desc[UR6][R2.64] ;  /* 0x00000006020d7981 */ /* 0x000ee8000c1e9900 */
[----:B------:R-:W4:Y:S04]  /*19a0*/  LDG.E.CONSTANT R17, desc[UR6][R2.64+0xc00] ;  /* 0x000c000602117981 */ /* 0x000f28000c1e9900 */
[----:B------:R-:W5:Y:S04]  /*19b0*/  LDG.E.CONSTANT R19, desc[UR6][R2.64+0x1000] ;  /* 0x0010000602137981 */ /* 0x000f68000c1e9900 */
[----:B------:R1:W5:Y:S01]  /*19c0*/  LDG.E.CONSTANT R23, desc[UR6][R2.64+0x1400] ;  /* 0x0014000602177981 */ /* 0x000362000c1e9900 */
[----:B0-----:R-:W-:-:S06]  /*19d0*/  IMAD.WIDE.U32 R4, R11, 0x4, R6 ;  /* 0x000000040b047825 */ /* 0x001fcc00078e0006 */
[----:B------:R-:W2:Y:S01]  /*19e0*/  LDG.E.CONSTANT R4, desc[UR6][R4.64] ;  /* 0x0000000604047981 */ /* 0x000ea2000c1e9900 */
[----:B------:R-:W-:-:S03]  /*19f0*/  IMAD.WIDE.U32 R6, R15, 0x4, R6 ;  /* 0x000000040f067825 */ /* 0x000fc600078e0006 */
[----:B------:R-:W4:Y:S04]  /*1a00*/  LDG.E.CONSTANT R15, desc[UR6][R2.64+0x400] ;  /* 0x00040006020f7981 */ /* 0x000f28000c1e9900 */
[----:B------:R-:W5:Y:S01]  /*1a10*/  LDG.E.CONSTANT R7, desc[UR6][R6.64] ;  /* 0x0000000606077981 */ /* 0x000f62000c1e9900 */
[----:B------:R-:W-:Y:S02]  /*1a20*/  PLOP3.LUT P0, PT, PT, PT, PT, 0x8, 0x80 ;  /* 0x000000000080781c */ /* 0x000fe40003f0e170 */
[----:B------:R-:W-:Y:S02]  /*1a30*/  IADD3 R8, PT, PT, R8, 0x800, RZ ;  /* 0x0000080008087810 */ /* 0x000fe40007ffe0ff */
[----:B------:R-:W-:Y:S01]  /*1a40*/  IADD3 R11, PT, PT, R11, 0x800, RZ ;  /* 0x000008000b0b7810 */ /* 0x000fe20007ffe0ff */
[----:B--2---:R-:W-:-:S04]  /*1a50*/  FADD R21, R21, R4 ;  /* 0x0000000415157221 */ /* 0x004fc80000000000 */
[----:B------:R-:W-:-:S04]  /*1a60*/  FADD R10, R21, R10 ;  /* 0x0000000a150a7221 */ /* 0x000fc80000000000 */
[----:B---3--:R-:W-:-:S04]  /*1a70*/  FADD R10, R10, R13 ;  /* 0x0000000d0a0a7221 */ /* 0x008fc80000000000 */
[----:B----4-:R-:W-:-:S04]  /*1a80*/  FADD R10, R10, R15 ;  /* 0x0000000f0a0a7221 */ /* 0x010fc80000000000 */
[----:B-----5:R-:W-:Y:S01]  /*1a90*/  FADD R10, R10, R7 ;  /* 0x000000070a0a7221 */ /* 0x020fe20000000000 */
[----:B------:R-:W-:-:S03]  /*1aa0*/  IADD3 R4, P1, PT, R2, 0x2000, RZ ;  /* 0x0000200002047810 */ /* 0x000fc60007f3e0ff */
[----:B------:R-:W-:Y:S01]  /*1ab0*/  FADD R10, R10, R17 ;  /* 0x000000110a0a7221 */ /* 0x000fe20000000000 */
[----:B------:R-:W-:-:S03]  /*1ac0*/  IADD3.X R5, PT, PT, RZ, R3, RZ, P1, !PT ;  /* 0x00000003ff057210 */ /* 0x000fc60000ffe4ff */
[----:B------:R-:W-:Y:S01]  /*1ad0*/  FADD R10, R10, R19 ;  /* 0x000000130a0a7221 */ /* 0x000fe20000000000 */
[----:B-1----:R-:W-:Y:S02]  /*1ae0*/  MOV R2, R4 ;  /* 0x0000000400027202 */ /* 0x002fe40000000f00 */
[----:B------:R-:W-:Y:S01]  /*1af0*/  MOV R3, R5 ;  /* 0x0000000500037202 */ /* 0x000fe20000000f00 */
[----:B------:R-:W-:-:S07]  /*1b00*/  FADD R21, R10, R23 ;  /* 0x000000170a157221 */ /* 0x000fce0000000000 */
.L_x_29:
[----:B------:R-:W-:Y:S05]  /*1b10*/  BSYNC.RECONVERGENT B2 ;  /* 0x0000000000027941 */ /* 0x000fea0003800200 */
.L_x_28:
[----:B------:R-:W-:-:S13]  /*1b20*/  ISETP.LT.OR P0, PT, R8, R9, P0 ;  /* 0x000000090800720c */ /* 0x000fda0000701670 */
[----:B------:R-:W-:Y:S05]  /*1b30*/  @!P0 BRA `(.L_x_21) ;  /* 0x0000000000288947 */ /* 0x000fea0003800000 */
[----:B------:R-:W0:Y:S01]  /*1b40*/  LDC.64 R4, c[0x0][0x380] ;  /* 0x0000e000ff047b82 */ /* 0x000e220000000a00 */
[----:B------:R-:W2:Y:S04]  /*1b50*/  LDG.E.CONSTANT R6, desc[UR6][R2.64+-0x400] ;  /* 0xfffc000602067981 */ /* 0x000ea8000c1e9900 */
[----:B------:R-:W3:Y:S04]  /*1b60*/  LDG.E.CONSTANT R7, desc[UR6][R2.64] ;  /* 0x0000000602077981 */ /* 0x000ee8000c1e9900 */
[----:B------:R-:W4:Y:S01]  /*1b70*/  LDG.E.CONSTANT R9, desc[UR6][R2.64+0x400] ;  /* 0x0004000602097981 */ /* 0x000f22000c1e9900 */
[----:B0-----:R-:W-:-:S06]  /*1b80*/  IMAD.WIDE.U32 R4, R11, 0x4, R4 ;  /* 0x000000040b047825 */ /* 0x001fcc00078e0004 */
[----:B------:R-:W5:Y:S02]  /*1b90*/  LDG.E.CONSTANT R4, desc[UR6][R4.64] ;  /* 0x0000000604047981 */ /* 0x000f64000c1e9900 */
[----:B-----5:R-:W-:-:S04]  /*1ba0*/  FADD R21, R21, R4 ;  /* 0x0000000415157221 */ /* 0x020fc80000000000 */
[----:B--2---:R-:W-:-:S04]  /*1bb0*/  FADD R6, R21, R6 ;  /* 0x0000000615067221 */ /* 0x004fc80000000000 */
[----:B---3--:R-:W-:-:S04]  /*1bc0*/  FADD R6, R6, R7 ;  /* 0x0000000706067221 */ /* 0x008fc80000000000 */
[----:B----4-:R-:W-:-:S07]  /*1bd0*/  FADD R21, R6, R9 ;  /* 0x0000000906157221 */ /* 0x010fce0000000000 */
.L_x_21:
[----:B------:R-:W-:Y:S05]  /*1be0*/  BSYNC.RECONVERGENT B1 ;  /* 0x0000000000017941 */ /* 0x000fea0003800200 */
.L_x_19:
[----:B------:R-:W0:Y:S01]  /*1bf0*/  S2R R6, SR_LANEID ;  /* 0x0000000000067919 */ /* 0x000e220000000000 */
[----:B------:R-:W1:Y:S01]  /*1c00*/  SHFL.DOWN PT, R2, R21, 0x1, 0x1f ;  /* 0x08201f0015027f89 */ /* 0x000e6200000e0000 */
[C---:B0-----:R-:W-:Y:S02]  /*1c10*/  ISETP.GT.AND P0, PT, R6.reuse, 0x1e, PT ;  /* 0x0000001e0600780c */ /* 0x041fe40003f04270 */
[----:B------:R-:W-:-:S11]  /*1c20*/  ISETP.NE.AND P1, PT, R6, RZ, PT ;  /* 0x000000ff0600720c */ /* 0x000fd60003f25270 */
[----:B-1----:R-:W-:Y:S01]  /*1c30*/  @!P0 FADD R21, R2, R21 ;  /* 0x0000001502158221 */ /* 0x002fe20000000000 */
[----:B------:R-:W-:Y:S01]  /*1c40*/  ISETP.GT.AND P0, PT, R6, 0x1d, PT ;  /* 0x0000001d0600780c */ /* 0x000fe20003f04270 */
[----:B------:R-:W0:Y:S01]  /*1c50*/  @!P1 S2R R5, SR_CgaCtaId ;  /* 0x0000000000059919 */ /* 0x000e220000008800 */
[----:B------:R-:W-:Y:S02]  /*1c60*/  @!P1 MOV R4, 0x400 ;  /* 0x0000040000049802 */ /* 0x000fe40000000f00 */
[----:B------:R-:W-:Y:S01]  /*1c70*/  @!P1 SHF.R.U32.HI R3, RZ, 0x3, R0 ;  /* 0x00000003ff039819 */ /* 0x000fe20000011600 */
[----:B------:R-:W1:Y:S03]  /*1c80*/  SHFL.DOWN PT, R2, R21, 0x2, 0x1f ;  /* 0x08401f0015027f89 */ /* 0x000e6600000e0000 */
[----:B------:R-:W-:-:S05]  /*1c90*/  @!P1 LOP3.LUT R3, R3, 0x7c, RZ, 0xc0, !PT ;  /* 0x0000007c03039812 */ /* 0x000fca00078ec0ff */
[----:B-1----:R-:W-:Y:S01]  /*1ca0*/  @!P0 FADD R21, R21, R2 ;  /* 0x0000000215158221 */ /* 0x002fe20000000000 */
[----:B------:R-:W-:Y:S02]  /*1cb0*/  ISETP.GT.AND P0, PT, R6, 0x1b, PT ;  /* 0x0000001b0600780c */ /* 0x000fe40003f04270 */
[----:B0-----:R-:W-:Y:S02]  /*1cc0*/  @!P1 LEA R4, R5, R4, 0x18 ;  /* 0x0000000405049211 */ /* 0x001fe400078ec0ff */
[----:B------:R-:W0:Y:S02]  /*1cd0*/  SHFL.DOWN PT, R2, R21, 0x4, 0x1f ;  /* 0x08801f0015027f89 */ /* 0x000e2400000e0000 */
[----:B------:R-:W-:-:S07]  /*1ce0*/  @!P1 IADD3 R3, PT, PT, R3, R4, RZ ;  /* 0x0000000403039210 */ /* 0x000fce0007ffe0ff */
        /* <DEDUP_REMOVED lines=12> */
[----:B------:R-:W0:Y:S01]  /*1db0*/  S2UR UR5, SR_CgaCtaId ;  /* 0x00000000000579c3 */ /* 0x000e220000008800 */
[----:B------:R-:W-:Y:S02]  /*1dc0*/  UMOV UR4, 0x400 ;  /* 0x0000040000047882 */ /* 0x000fe40000000000 */
[----:B0-----:R-:W-:-:S09]  /*1dd0*/  ULEA UR4, UR5, UR4, 0x18 ;  /* 0x0000000405047291 */ /* 0x001fd2000f8ec0ff */
[----:B---3--:R-:W0:Y:S04]  /*1de0*/  LDS R3, [UR4+0xc] ;  /* 0x00000c04ff037984 */ /* 0x008e280008000800 */
        /* <DEDUP_REMOVED lines=10> */
.L_x_2:
        /* <DEDUP_REMOVED lines=12> */
.L_x_32:
[----:B------:R-:W-:Y:S05]  /*1f50*/  BSYNC.RECONVERGENT B1 ;  /* 0x0000000000017941 */ /* 0x000fea0003800200 */
.L_x_31:
[----:B------:R-:W-:Y:S01]  /*1f60*/  ISETP.GE.AND P0, PT, R11, R20, PT ;  /* 0x000000140b00720c */ /* 0x000fe20003f06270 */
[----:B------:R-:W-:-:S12]  /*1f70*/  BSSY.RECONVERGENT B1, `(.L_x_33) ;  /* 0x0000074000017945 */ /* 0x000fd80003800200 */
[----:B------:R-:W-:Y:S05]  /*1f80*/  @P0 BRA `(.L_x_34) ;  /* 0x0000000400c80947 */ /* 0x000fea0003800000 */
[----:B0-----:R-:W-:Y:S01]  /*1f90*/  LOP3.LUT R3, RZ, R11, RZ, 0x33, !PT ;  /* 0x0000000bff037212 */ /* 0x001fe200078e33ff */
[----:B------:R-:W-:Y:S04]  /*1fa0*/  BSSY.RECONVERGENT B2, `(.L_x_35) ;  /* 0x0000015000027945 */ /* 0x000fe80003800200 */
[----:B------:R-:W-:-:S05]  /*1fb0*/  IMAD.IADD R4, R3, 0x1, R20 ;  /* 0x0000000103047824 */ /* 0x000fca00078e0214 */
        /* <DEDUP_REMOVED lines=10> */
.L_x_37:
[----:B------:R-:W-:-:S06]  /*2060*/  MOV R3, R5 ;  /* 0x0000000500037202 */ /* 0x000fcc0000000f00 */
[----:B------:R0:W2:Y:S01]  /*2070*/  LDG.E.CONSTANT R3, desc[UR6][R2.64] ;  /* 0x0000000602037981 */ /* 0x0000a2000c1e9900 */
[----:B------:R-:W-:Y:S02]  /*2080*/  IADD3 R4, PT, PT, R4, 0x1, RZ ;  /* 0x0000000104047810 */ /* 0x000fe40007ffe0ff */
[----:B------:R-:W-:Y:S02]  /*2090*/  IADD3 R11, PT, PT, R11, 0x100, RZ ;  /* 0x000001000b0b7810 */ /* 0x000fe40007ffe0ff */
[----:B------:R-:W-:Y:S02]  /*20a0*/  ISETP.NE.AND P0, PT, R4, RZ, PT ;  /* 0x000000ff0400720c */ /* 0x000fe40003f05270 */
[----:B0-----:R-:W-:-:S04]  /*20b0*/  IADD3 R2, P2, PT, R2, 0x400, RZ ;  /* 0x0000040002027810 */ /* 0x001fc80007f5e0ff */
[----:B------:R-:W-:Y:S01]  /*20c0*/  IADD3.X R5, PT, PT, RZ, R5, RZ, P2, !PT ;  /* 0x00000005ff057210 */ /* 0x000fe200017fe4ff */
[----:B--2--5:R-:W-:-:S06]  /*20d0*/  FADD R0, R3, R0 ;  /* 0x0000000003007221 */ /* 0x024fcc0000000000 */
[----:B------:R-:W-:Y:S05]  /*20e0*/  @P0 BRA `(.L_x_37) ;  /* 0xfffffffc00dc0947 */ /* 0x000fea000383ffff */
.L_x_36:
[----:B------:R-:W-:Y:S05]  /*20f0*/  BSYNC.RECONVERGENT B2 ;  /* 0x0000000000027941 */ /* 0x000fea0003800200 */
.L_x_35:
        /* <DEDUP_REMOVED lines=8> */
.L_x_40:
        /* <DEDUP_REMOVED lines=9> */
[----:B------:R-:W-:-:S03]  /*2210*/  VIADD R3, R11, 0x800 ;  /* 0x000008000b037836 */ /* 0x000fc60000000000 */
[----:B------:R-:W4:Y:S01]  /*2220*/  LDG.E.CONSTANT R15, desc[UR6][R4.64+0x400] ;  /* 0x00040006040f7981 */ /* 0x000f22000c1e9900 */
        /* <DEDUP_REMOVED lines=32> */
.L_x_39:
[----:B------:R-:W-:Y:S05]  /*2430*/  BSYNC.RECONVERGENT B2 ;  /* 0x0000000000027941 */ /* 0x000fea0003800200 */
.L_x_38:
[----:B------:R-:W-:Y:S01]  /*2440*/  IADD3 R2, PT, PT, -R11, R20, RZ ;  /* 0x000000140b027210 */ /* 0x000fe20007ffe1ff */
[----:B------:R-:W-:Y:S03]  /*2450*/  BSSY.RECONVERGENT B2, `(.L_x_41) ;  /* 0x0000019000027945 */ /* 0x000fe60003800200 */
[----:B------:R-:W-:-:S13]  /*2460*/  ISETP.GT.AND P1, PT, R2, 0x400, PT ;  /* 0x000004000200780c */ /* 0x000fda0003f24270 */
[----:B------:R-:W-:Y:S05]  /*2470*/  @!P1 BRA `(.L_x_42) ;  /* 0x0000000000589947 */ /* 0x000fea0003800000 */
        /* <DEDUP_REMOVED lines=22> */
.L_x_42:
[----:B------:R-:W-:Y:S05]  /*25e0*/  BSYNC.RECONVERGENT B2 ;  /* 0x0000000000027941 */ /* 0x000fea0003800200 */
.L_x_41:
        /* <DEDUP_REMOVED lines=12> */
.L_x_34:
[----:B------:R-:W-:Y:S05]  /*26b0*/  BSYNC.RECONVERGENT B1 ;  /* 0x0000000000017941 */ /* 0x000fea0003800200 */
.L_x_33:
        /* <DEDUP_REMOVED lines=35> */
[----:B--2---:R-:W0:Y:S04]  /*28f0*/  LDS R3, [UR4+0xc] ;  /* 0x00000c04ff037984 */ /* 0x004e280008000800 */
        /* <DEDUP_REMOVED lines=10> */
.L_x_43:
[----:B0-----:R-:W0:Y:S01]  /*29a0*/  S2R R2, SR_LANEID ;  /* 0x0000000000027919 */ /* 0x001e220000000000 */
[----:B------:R-:W-:-:S04]  /*29b0*/  LOP3.LUT R0, R9, 0x3e0, RZ, 0xc0, !PT ;  /* 0x000003e009007812 */ /* 0x000fc800078ec0ff */
[----:B------:R-:W-:Y:S02]  /*29c0*/  IADD3 R3, PT, PT, R0, 0x20, RZ ;  /* 0x0000002000037810 */ /* 0x000fe40007ffe0ff */
[----:B------:R-:W-:Y:S02]  /*29d0*/  LOP3.LUT R7, RZ, R0, RZ, 0x33, !PT ;  /* 0x00000000ff077212 */ /* 0x000fe400078e33ff */
[-C--:B------:R-:W-:Y:S02]  /*29e0*/  ISETP.GT.AND P0, PT, R3, R20.reuse, PT ;  /* 0x000000140300720c */ /* 0x080fe40003f04270 */
[----:B------:R-:W-:-:S04]  /*29f0*/  IADD3 R7, PT, PT, R7, R20, RZ ;  /* 0x0000001407077210 */ /* 0x000fc80007ffe0ff */
[----:B------:R-:W-:-:S05]  /*2a00*/  SEL R4, R7, 0x1f, P0 ;  /* 0x0000001f07047807 */ /* 0x000fca0000000000 */
[----:B------:R-:W1:Y:S01]  /*2a10*/  SHFL.DOWN PT, R0, R5, 0x1, R4 ;  /* 0x0820000005007989 */ /* 0x000e6200000e0004 */
[C---:B0-----:R-:W-:Y:S01]  /*2a20*/  ISETP.GE.AND P0, PT, R2.reuse, R4, PT ;  /* 0x000000040200720c */ /* 0x041fe20003f06270 */
[C---:B------:R-:W-:Y:S01]  /*2a30*/  VIADD R3, R2.reuse, 0x2 ;  /* 0x0000000202037836 */ /* 0x040fe20000000000 */
[----:B------:R-:W-:-:S11]  /*2a40*/  ISETP.NE.AND P1, PT, R2, RZ, PT ;  /* 0x000000ff0200720c */ /* 0x000fd60003f25270 */
[----:B-1----:R-:W-:Y:S01]  /*2a50*/  @!P0 FADD R5, R0, R5 ;  /* 0x0000000500058221 */ /* 0x002fe20000000000 */
[-C--:B------:R-:W-:Y:S01]  /*2a60*/  ISETP.GT.AND P0, PT, R3, R4.reuse, PT ;  /* 0x000000040300720c */ /* 0x080fe20003f04270 */
[----:B------:R-:W0:Y:S01]  /*2a70*/  @!P1 S2R R6, SR_CgaCtaId ;  /* 0x0000000000069919 */ /* 0x000e220000008800 */
[----:B------:R-:W-:Y:S02]  /*2a80*/  IADD3 R3, PT, PT, R2, 0x4, RZ ;  /* 0x0000000402037810 */ /* 0x000fe40007ffe0ff */
[----:B------:R-:W1:Y:S09]  /*2a90*/  SHFL.DOWN PT, R0, R5, 0x2, R4 ;  /* 0x0840000005007989 */ /* 0x000e7200000e0004 */
[----:B-1----:R-:W-:Y:S01]  /*2aa0*/  @!P0 FADD R5, R5, R0 ;  /* 0x0000000005058221 */ /* 0x002fe20000000000 */
[----:B------:R-:W-:-:S02]  /*2ab0*/  ISETP.GT.AND P0, PT, R3, R4, PT ;  /* 0x000000040300720c */ /* 0x000fc40003f04270 */
[----:B------:R-:W-:Y:S02]  /*2ac0*/  IADD3 R3, PT, PT, R2, 0x8, RZ ;  /* 0x0000000802037810 */ /* 0x000fe40007ffe0ff */
[----:B------:R-:W1:Y:S09]  /*2ad0*/  SHFL.DOWN PT, R0, R5, 0x4, R4 ;  /* 0x0880000005007989 */ /* 0x000e7200000e0004 */
[----:B-1----:R-:W-:Y:S01]  /*2ae0*/  @!P0 FADD R5, R5, R0 ;  /* 0x0000000005058221 */ /* 0x002fe20000000000 */
[----:B------:R-:W-:-:S02]  /*2af0*/  ISETP.GT.AND P0, PT, R3, R4, PT ;  /* 0x000000040300720c */ /* 0x000fc40003f04270 */
[----:B------:R-:W-:Y:S02]  /*2b00*/  IADD3 R3, PT, PT, R2, 0x10, RZ ;  /* 0x0000001002037810 */ /* 0x000fe40007ffe0ff */
[----:B------:R-:W1:Y:S01]  /*2b10*/  SHFL.DOWN PT, R0, R5, 0x8, R4 ;  /* 0x0900000005007989 */ /* 0x000e6200000e0004 */
[----:B------:R-:W-:-:S04]  /*2b20*/  @!P1 SHF.R.U32.HI R2, RZ, 0x3, R9 ;  /* 0x00000003ff029819 */ /* 0x000fc80000011609 */
[----:B------:R-:W-:-:S04]  /*2b30*/  @!P1 LOP3.LUT R2, R2, 0x7c, RZ, 0xc0, !PT ;  /* 0x0000007c02029812 */ /* 0x000fc800078ec0ff */
[----:B-1----:R-:W-:Y:S01]  /*2b40*/  @!P0 FADD R5, R5, R0 ;  /* 0x0000000005058221 */ /* 0x002fe20000000000 */
[----:B------:R-:W-:Y:S02]  /*2b50*/  ISETP.GT.AND P0, PT, R3, R4, PT ;  /* 0x000000040300720c */ /* 0x000fe40003f04270 */
[----:B------:R-:W-:Y:S02]  /*2b60*/  @!P1 MOV R3, 0x400 ;  /* 0x0000040000039802 */ /* 0x000fe40000000f00 */
[----:B------:R-:W1:Y:S02]  /*2b70*/  SHFL.DOWN PT, R0, R5, 0x10, R4 ;  /* 0x0a00000005007989 */ /* 0x000e6400000e0004 */
[----:B0-----:R-:W-:-:S04]  /*2b80*/  @!P1 LEA R3, R6, R3, 0x18 ;  /* 0x0000000306039211 */ /* 0x001fc800078ec0ff */
[----:B------:R-:W-:-:S03]  /*2b90*/  @!P1 IADD3 R3, PT, PT, R2, R3, RZ ;  /* 0x0000000302039210 */ /* 0x000fc60007ffe0ff */
[----:B-1----:R-:W-:Y:S01]  /*2ba0*/  @!P0 FADD R5, R5, R0 ;  /* 0x0000000005058221 */ /* 0x002fe20000000000 */
        /* <DEDUP_REMOVED lines=12> */
[----:B-1----:R-:W0:Y:S04]  /*2c70*/  LDS R3, [UR4+0xc] ;  /* 0x00000c04ff037984 */ /* 0x002e280008000800 */
        /* <DEDUP_REMOVED lines=13> */
.L_x_30:
[----:B------:R-:W0:Y:S01]  /*2d50*/  S2R R8, SR_TID.X ;  /* 0x0000000000087919 */ /* 0x000e220000002100 */
[----:B------:R-:W0:Y:S02]  /*2d60*/  LDC.64 R2, c[0x0][0x380] ;  /* 0x0000e000ff027b82 */ /* 0x000e240000000a00 */
[----:B0-----:R-:W-:-:S05]  /*2d70*/  IMAD.WIDE.U32 R2, R8, 0x4, R2 ;  /* 0x0000000408027825 */ /* 0x001fca00078e0002 */
[----:B------:R-:W2:Y:S04]  /*2d80*/  LDG.E.CONSTANT R19, desc[UR6][R2.64] ;  /* 0x0000000602137981 */ /* 0x000ea8000c1e9900 */
[----:B------:R-:W2:Y:S04]  /*2d90*/  LDG.E.CONSTANT R0, desc[UR6][R2.64+0x400] ;  /* 0x0004000602007981 */ /* 0x000ea8000c1e9900 */
[----:B------:R-:W3:Y:S04]  /*2da0*/  LDG.E.CONSTANT R4, desc[UR6][R2.64+0x800] ;  /* 0x0008000602047981 */ /* 0x000ee8000c1e9900 */
[----:B------:R-:W3:Y:S04]  /*2db0*/  LDG.E.CONSTANT R5, desc[UR6][R2.64+0xc00] ;  /* 0x000c000602057981 */ /* 0x000ee8000c1e9900 */
[----:B------:R-:W4:Y:S04]  /*2dc0*/  LDG.E.CONSTANT R6, desc[UR6][R2.64+0x1000] ;  /* 0x0010000602067981 */ /* 0x000f28000c1e9900 */
[----:B------:R-:W4:Y:S04]  /*2dd0*/  LDG.E.CONSTANT R7, desc[UR6][R2.64+0x1400] ;  /* 0x0014000602077981 */ /* 0x000f28000c1e9900 */
[----:B------:R-:W5:Y:S04]  /*2de0*/  LDG.E.CONSTANT R9, desc[UR6][R2.64+0x1800] ;  /* 0x0018000602097981 */ /* 0x000f68000c1e9900 */
        /* <DEDUP_REMOVED lines=8> */
[----:B------:R-:W5:Y:S01]  /*2e70*/  LDG.E.CONSTANT R18, desc[UR6][R2.64+0x3c00] ;  /* 0x003c000602127981 */ /* 0x000f62000c1e9900 */
[----:B------:R-:W-:Y:S01]  /*2e80*/  ISETP.GE.U32.AND P0, PT, R20, 0x2000, PT ;  /* 0x000020001400780c */ /* 0x000fe20003f06070 */
[----:B--2---:R-:W-:Y:S01]  /*2e90*/  FADD R0, R19, R0 ;  /* 0x0000000013007221 */ /* 0x004fe20000000000 */
[----:B---3--:R-:W-:-:S04]  /*2ea0*/  FADD R5, R4, R5 ;  /* 0x0000000504057221 */ /* 0x008fc80000000000 */
[----:B------:R-:W-:Y:S01]  /*2eb0*/  FADD R0, R0, R5 ;  /* 0x0000000500007221 */ /* 0x000fe20000000000 */
[----:B----4-:R-:W-:Y:S01]  /*2ec0*/  FADD R6, R6, R7 ;  /* 0x0000000706067221 */ /* 0x010fe20000000000 */
[----:B-----5:R-:W-:-:S04]  /*2ed0*/  FADD R9, R9, R10 ;  /* 0x0000000a09097221 */ /* 0x020fc80000000000 */
[----:B------:R-:W-:Y:S01]  /*2ee0*/  FADD R9, R6, R9 ;  /* 0x0000000906097221 */ /* 0x000fe20000000000 */
[----:B------:R-:W-:-:S03]  /*2ef0*/  FADD R11, R11, R12 ;  /* 0x0000000c0b0b7221 */ /* 0x000fc60000000000 */
[----:B------:R-:W-:Y:S01]  /*2f00*/  FADD R0, R0, R9 ;  /* 0x0000000900007221 */ /* 0x000fe20000000000 */
[----:B------:R-:W-:-:S04]  /*2f10*/  FADD R14, R13, R14 ;  /* 0x0000000e0d0e7221 */ /* 0x000fc80000000000 */
[----:B------:R-:W-:Y:S01]  /*2f20*/  FADD R11, R11, R14 ;  /* 0x0000000e0b0b7221 */ /* 0x000fe20000000000 */
[----:B------:R-:W-:Y:S01]  /*2f30*/  FADD R15, R15, R16 ;  /* 0x000000100f0f7221 */ /* 0x000fe20000000000 */
[----:B------:R-:W-:-:S04]  /*2f40*/  FADD R18, R17, R18 ;  /* 0x0000001211127221 */ /* 0x000fc80000000000 */
[----:B------:R-:W-:-:S04]  /*2f50*/  FADD R18, R15, R18 ;  /* 0x000000120f127221 */ /* 0x000fc80000000000 */
[----:B------:R-:W-:Y:S01]  /*2f60*/  FADD R5, R11, R18 ;  /* 0x000000120b057221 */ /* 0x000fe20000000000 */
[----:B------:R-:W-:-:S03]  /*2f70*/  HFMA2 R11, -RZ, RZ, 0, 0.00048828125 ;  /* 0x00001000ff0b7431 */ /* 0x000fc600000001ff */
[----:B------:R-:W-:Y:S01]  /*2f80*/  FADD R0, R0, R5 ;  /* 0x0000000500007221 */ /* 0x000fe20000000000 */
[----:B------:R-:W-:Y:S06]  /*2f90*/  @!P0 BRA `(.L_x_44) ;  /* 0x0000000000ac8947 */ /* 0x000fec0003800000 */
[----:B------:R-:W0:Y:S01]  /*2fa0*/  LDC R7, c[0x0][0x390] ;  /* 0x0000e400ff077b82 */ /* 0x000e220000000800 */
[----:B------:R-:W-:Y:S02]  /*2fb0*/  IADD3 R6, PT, PT, R20, -0x1000, RZ ;  /* 0xfffff00014067810 */ /* 0x000fe40007ffe0ff */
[----:B------:R-:W-:-:S07]  /*2fc0*/  MOV R11, 0x1000 ;  /* 0x00001000000b7802 */ /* 0x000fce0000000f00 */
.L_x_46:
[----:B------:R-:W-:-:S05]  /*2fd0*/  IMAD.WIDE R4, R11, 0x4, R2 ;  /* 0x000000040b047825 */ /* 0x000fca00078e0202 */
[----:B------:R-:W2:Y:S04]  /*2fe0*/  LDG.E.CONSTANT R20, desc[UR6][R4.64+0x400] ;  /* 0x0004000604147981 */ /* 0x000ea8000c1e9900 */
[----:B------:R-:W2:Y:S04]  /*2ff0*/  LDG.E.CONSTANT R21, desc[UR6][R4.64+0x800] ;  /* 0x0008000604157981 */ /* 0x000ea8000c1e9900 */
        /* <DEDUP_REMOVED lines=13> */
[----:B------:R1:W5:Y:S01]  /*30d0*/  LDG.E.CONSTANT R18, desc[UR6][R4.64+0x3c00] ;  /* 0x003c000604127981 */ /* 0x000362000c1e9900 */
[----:B--2---:R-:W-:Y:S01]  /*30e0*/  FADD R21, R20, R21 ;  /* 0x0000001514157221 */ /* 0x004fe20000000000 */
[----:B0-----:R-:W-:-:S05]  /*30f0*/  MOV R20, R7 ;  /* 0x0000000700147202 */ /* 0x001fca0000000f00 */
[----:B-1----:R-:W-:Y:S02]  /*3100*/  IMAD.IADD R4, R20, 0x1, -R11 ;  /* 0x0000000114047824 */ /* 0x002fe400078e0a0b */
[----:B---3--:R-:W-:-:S03]  /*3110*/  FADD R0, R19, R0 ;  /* 0x0000000013007221 */ /* 0x008fc60000000000 */
[----:B------:R-:W-:Y:S01]  /*3120*/  ISETP.GE.AND P0, PT, R4, 0x1000, PT ;  /* 0x000010000400780c */ /* 0x000fe20003f06270 */
[----:B----4-:R-:W-:Y:S01]  /*3130*/  FADD R22, R22, R23 ;  /* 0x0000001716167221 */ /* 0x010fe20000000000 */
[----:B------:R-:W-:Y:S01]  /*3140*/  FADD R0, R0, R21 ;  /* 0x0000001500007221 */ /* 0x000fe20000000000 */
[----:B-----5:R-:W-:-:S04]  /*3150*/  FADD R25, R24, R25 ;  /* 0x0000001918197221 */ /* 0x020fc80000000000 */
[----:B------:R-:W-:Y:S01]  /*3160*/  FADD R25, R22, R25 ;  /* 0x0000001916197221 */ /* 0x000fe20000000000 */
[----:B------:R-:W-:Y:S01]  /*3170*/  FADD R16, R16, R17 ;  /* 0x0000001110107221 */ /* 0x000fe20000000000 */
[----:B------:R-:W-:-:S04]  /*3180*/  FADD R15, R15, R10 ;  /* 0x0000000a0f0f7221 */ /* 0x000fc80000000000 */
[----:B------:R-:W-:Y:S01]  /*3190*/  FADD R15, R16, R15 ;  /* 0x0000000f100f7221 */ /* 0x000fe20000000000 */
[----:B------:R-:W-:Y:S01]  /*31a0*/  FADD R9, R14, R9 ;  /* 0x000000090e097221 */ /* 0x000fe20000000000 */
[----:B------:R-:W-:-:S04]  /*31b0*/  FADD R12, R13, R12 ;  /* 0x0000000c0d0c7221 */ /* 0x000fc80000000000 */
[----:B------:R-:W-:Y:S01]  /*31c0*/  FADD R12, R9, R12 ;  /* 0x0000000c090c7221 */ /* 0x000fe20000000000 */
[----:B------:R-:W-:-:S03]  /*31d0*/  FADD R0, R0, R25 ;  /* 0x0000001900007221 */ /* 0x000fc60000000000 */
[----:B------:R-:W-:-:S04]  /*31e0*/  FADD R15, R15, R12 ;  /* 0x0000000c0f0f7221 */ /* 0x000fc80000000000 */
[----:B------:R-:W-:-:S04]  /*31f0*/  FADD R15, R0, R15 ;  /* 0x0000000f000f7221 */ /* 0x000fc80000000000 */
[----:B------:R-:W-:Y:S01]  /*3200*/  FADD R0, R18, R15 ;  /* 0x0000000f12007221 */ /* 0x000fe20000000000 */
[----:B------:R-:W-:Y:S06]  /*3210*/  @!P0 BRA `(.L_x_45) ;  /* 0x0000000800308947 */ /* 0x000fec0003800000 */
[----:B------:R-:W-:-:S04]  /*3220*/  IADD3 R11, PT, PT, R11, 0x1000, RZ ;  /* 0x000010000b0b7810 */ /* 0x000fc80007ffe0ff */
[----:B------:R-:W-:-:S13]  /*3230*/  ISETP.GT.AND P0, PT, R11, R6, PT ;  /* 0x000000060b00720c */ /* 0x000fda0003f04270 */
[----:B------:R-:W-:Y:S05]  /*3240*/  @!P0 BRA `(.L_x_46) ;  /* 0xfffffffc00608947 */ /* 0x000fea000383ffff */
.L_x_44:
[----:B------:R-:W-:-:S13]  /*3250*/  ISETP.GE.AND P0, PT, R11, R20, PT ;  /* 0x000000140b00720c */ /* 0x000fda0003f06270 */
[----:B------:R-:W-:Y:S05]  /*3260*/  @P0 BRA `(.L_x_45) ;  /* 0x00000008001c0947 */ /* 0x000fea0003800000 */
[----:B------:R-:W-:Y:S01]  /*3270*/  IADD3 R9, PT, PT, -R11, R20, RZ ;  /* 0x000000140b097210 */ /* 0x000fe20007ffe1ff */
[----:B------:R-:W-:Y:S03]  /*3280*/  BSSY.RECONVERGENT B1, `(.L_x_45) ;  /* 0x0000085000017945 */ /* 0x000fe60003800200 */
        /* <DEDUP_REMOVED lines=16> */
.L_x_50:
        /* <DEDUP_REMOVED lines=8> */
.L_x_49:
[----:B------:R-:W-:Y:S05]  /*3410*/  BSYNC.RECONVERGENT B2 ;  /* 0x0000000000027941 */ /* 0x000fea0003800200 */
.L_x_48:
[----:B------:R-:W-:Y:S05]  /*3420*/  @!P1 BRA `(.L_x_47) ;  /* 0x0000000400a89947 */ /* 0x000fea0003800000 */
[----:B------:R-:W0:Y:S01]  /*3430*/  LDCU.64 UR4, c[0x0][0x380] ;  /* 0x00007000ff0477ac */ /* 0x000e220008000a00 */
[----:B------:R-:W-:Y:S01]  /*3440*/  IADD3 R5, PT, PT, R9, -R10, RZ ;  /* 0x8000000a09057210 */ /* 0x000fe20007ffe0ff */
[----:B------:R-:W-:Y:S01]  /*3450*/  BSSY.RECONVERGENT B2, `(.L_x_51) ;  /* 0x000003b000027945 */ /* 0x000fe20003800200 */
[CC--:B------:R-:W-:Y:S02]  /*3460*/  IADD3 R3, P0, PT, R10.reuse, R11.reuse, RZ ;  /* 0x0000000b0a037210 */ /* 0x0c0fe40007f1e0ff */
[----:B------:R-:W-:Y:S02]  /*3470*/  ISETP.GT.AND P1, PT, R5, 0xc00, PT ;  /* 0x00000c000500780c */ /* 0x000fe40003f24270 */
[----:B------:R-:W-:Y:S01]  /*3480*/  IADD3 R11, PT, PT, R10, R11, RZ ;  /* 0x0000000b0a0b7210 */ /* 0x000fe20007ffe0ff */
[----:B------:R-:W-:Y:S01]  /*3490*/  IMAD.X R4, RZ, RZ, RZ, P0 ;  /* 0x000000ffff047224 */ /* 0x000fe200000e06ff */
[----:B0-----:R-:W-:-:S04]  /*34a0*/  LEA R2, P0, R3, UR4, 0x2 ;  /* 0x0000000403027c11 */ /* 0x001fc8000f8010ff */
[----:B------:R-:W-:Y:S02]  /*34b0*/  LEA.HI.X R3, R3, UR5, R4, 0x2, P0 ;  /* 0x0000000503037c11 */ /* 0x000fe400080f1404 */
[----:B------:R-:W-:-:S04]  /*34c0*/  IADD3 R2, P0, PT, R2, 0x800, RZ ;  /* 0x0000080002027810 */ /* 0x000fc80007f1e0ff */
[----:B------:R-:W-:Y:S02]  /*34d0*/  IADD3.X R3, PT, PT, RZ, R3, RZ, P0, !PT ;  /* 0x00000003ff037210 */ /* 0x000fe400007fe4ff */
[----:B------:R-:W-:Y:S01]  /*34e0*/  PLOP3.LUT P0, PT, PT, PT, PT, 0x80, 0x8 ;  /* 0x000000000008781c */ /* 0x000fe20003f0f070 */
[----:B------:R-:W-:-:S12]  /*34f0*/  @!P1 BRA `(.L_x_52) ;  /* 0x0000000000c09947 */ /* 0x000fd80003800000 */
[----:B------:R-:W-:Y:S02]  /*3500*/  PLOP3.LUT P0, PT, PT, PT, PT, 0x8, 0x80 ;  /* 0x000000000080781c */ /* 0x000fe40003f0e170 */
[----:B------:R-:W-:-:S11]  /*3510*/  IADD3 R13, PT, PT, R9, -0xc00, RZ ;  /* 0xfffff400090d7810 */ /* 0x000fd60007ffe0ff */
.L_x_53:
[----:B------:R-:W0:Y:S01]  /*3520*/  LDC.64 R4, c[0x0][0x380] ;  /* 0x0000e000ff047b82 */ /* 0x000e220000000a00 */
[----:B------:R-:W2:Y:S01]  /*3530*/  LDG.E.CONSTANT R12, desc[UR6][R2.64+-0x400] ;  /* 0xfffc0006020c7981 */ /* 0x000ea2000c1e9900 */
[----:B------:R-:W-:-:S03]  /*3540*/  IADD3 R25, PT, PT, R11, 0x400, RZ ;  /* 0x000004000b197810 */ /* 0x000fc60007ffe0ff */
[----:B------:R-:W3:Y:S04]  /*3550*/  LDG.E.CONSTANT R20, desc[UR6][R2.64] ;  /* 0x0000000602147981 */ /* 0x000ee8000c1e9900 */
[----:B------:R-:W4:Y:S01]  /*3560*/  LDG.E.CONSTANT R19, desc[UR6][R2.64+0x400] ;  /* 0x0004000602137981 */ /* 0x000f22000c1e9900 */
[----:B------:R-:W-:-:S03]  /*3570*/  IADD3 R7, PT, PT, R11, 0x800, RZ ;  /* 0x000008000b077810 */ /* 0x000fc60007ffe0ff */
[----:B------:R-:W5:Y:S04]  /*3580*/  LDG.E.CONSTANT R17, desc[UR6][R2.64+0xc00] ;  /* 0x000c000602117981 */ /* 0x000f68000c1e9900 */
[----:B------:R-:W5:Y:S01]  /*3590*/  LDG.E.CONSTANT R16, desc[UR6][R2.64+0x1000] ;  /* 0x0010000602107981 */ /* 0x000f62000c1e9900 */
[----:B------:R-:W-:-:S03]  /*35a0*/  IADD3 R23, PT, PT, R11, 0xc00, RZ ;  /* 0x00000c000b177810 */ /* 0x000fc60007ffe0ff */
[----:B------:R-:W5:Y:S01]  /*35b0*/  LDG.E.CONSTANT R22, desc[UR6][R2.64+0x1c00] ;  /* 0x001c000602167981 */ /* 0x000f62000c1e9900 */
[----:B0-----:R-:W-:-:S03]  /*35c0*/  IMAD.WIDE.U32 R14, R11, 0x4, R4 ;  /* 0x000000040b0e7825 */ /* 0x001fc600078e0004 */
[----:B------:R-:W5:Y:S04]  /*35d0*/  LDG.E.CONSTANT R21, desc[UR6][R2.64+0x2000] ;  /* 0x0020000602157981 */ /* 0x000f68000c1e9900 */
[----:B------:R-:W5:Y:S04]  /*35e0*/  LDG.E.CONSTANT R26, desc[UR6][R2.64+0x3000] ;  /* 0x00300006021a7981 */ /* 0x000f68000c1e9900 */
[----:B------:R-:W2:Y:S01]  /*35f0*/  LDG.E.CONSTANT R15, desc[UR6][R14.64] ;  /* 0x000000060e0f7981 */ /* 0x000ea2000c1e9900 */
[----:B------:R-:W-:-:S05]  /*3600*/  IMAD.WIDE.U32 R24, R25, 0x4, R4 ;  /* 0x0000000419187825 */ /* 0x000fca00078e0004 */
[----:B------:R-:W5:Y:S01]  /*3610*/  LDG.E.CONSTANT R18, desc[UR6][R24.64] ;  /* 0x0000000618127981 */ /* 0x000f62000c1e9900 */
[----:B------:R-:W-:-:S03]  /*3620*/  IMAD.WIDE.U32 R6, R7, 0x4, R4 ;  /* 0x0000000407067825 */ /* 0x000fc600078e0004 */
        /* <DEDUP_REMOVED lines=8> */
[----:B------:R-:W-:Y:S01]  /*36b0*/  ISETP.GE.AND P1, PT, R10, R13, PT ;  /* 0x0000000d0a00720c */ /* 0x000fe20003f26270 */
[----:B------:R-:W-:Y:S01]  /*36c0*/  VIADD R11, R11, 0x1000 ;  /* 0x000010000b0b7836 */ /* 0x000fe20000000000 */
[----:B0-----:R-:W-:-:S04]  /*36d0*/  IADD3 R2, P2, PT, R2, 0x4000, RZ ;  /* 0x0000400002027810 */ /* 0x001fc80007f5e0ff */
        /* <DEDUP_REMOVED lines=18> */
.L_x_52:
[----:B------:R-:W-:Y:S05]  /*3800*/  BSYNC.RECONVERGENT B2 ;  /* 0x0000000000027941 */ /* 0x000fea0003800200 */
.L_x_51:
[----:B------:R-:W-:Y:S01]  /*3810*/  IADD3 R4, PT, PT, R9, -R10, RZ ;  /* 0x8000000a09047210 */ /* 0x000fe20007ffe0ff */
[----:B------:R-:W-:Y:S03]  /*3820*/  BSSY.RECONVERGENT B2, `(.L_x_54) ;  /* 0x000001e000027945 */ /* 0x000fe60003800200 */
[----:B------:R-:W-:-:S13]  /*3830*/  ISETP.GT.AND P1, PT, R4, 0x400, PT ;  /* 0x000004000400780c */ /* 0x000fda0003f24270 */
[----:B------:R-:W-:Y:S05]  /*3840*/  @!P1 BRA `(.L_x_55) ;  /* 0x00000000006c9947 */ /* 0x000fea0003800000 */
[----:B------:R-:W0:Y:S01]  /*3850*/  LDC.64 R6, c[0x0][0x380] ;  /* 0x0000e000ff067b82 */ /* 0x000e220000000a00 */
[----:B------:R-:W2:Y:S01]  /*3860*/  LDG.E.CONSTANT R13, desc[UR6][R2.64+-0x400] ;  /* 0xfffc0006020d7981 */ /* 0x000ea2000c1e9900 */
[----:B------:R-:W-:-:S03]  /*3870*/  IADD3 R17, PT, PT, R11, 0x400, RZ ;  /* 0x000004000b117810 */ /* 0x000fc60007ffe0ff */
[----:B------:R-:W3:Y:S04]  /*3880*/  LDG.E.CONSTANT R15, desc[UR6][R2.64] ;  /* 0x00000006020f7981 */ /* 0x000ee8000c1e9900 */
[----:B------:R-:W4:Y:S04]  /*3890*/  LDG.E.CONSTANT R19, desc[UR6][R2.64+0xc00] ;  /* 0x000c000602137981 */ /* 0x000f28000c1e9900 */
[----:B------:R-:W5:Y:S04]  /*38a0*/  LDG.E.CONSTANT R21, desc[UR6][R2.64+0x1000] ;  /* 0x0010000602157981 */ /* 0x000f68000c1e9900 */
[----:B------:R-:W5:Y:S01]  /*38b0*/  LDG.E.CONSTANT R23, desc[UR6][R2.64+0x1400] ;  /* 0x0014000602177981 */ /* 0x000f62000c1e9900 */
[----:B0-----:R-:W-:-:S06]  /*38c0*/  IMAD.WIDE.U32 R4, R11, 0x4, R6 ;  /* 0x000000040b047825 */ /* 0x001fcc00078e0006 */
[----:B------:R0:W2:Y:S01]  /*38d0*/  LDG.E.CONSTANT R5, desc[UR6][R4.64] ;  /* 0x0000000604057981 */ /* 0x0000a2000c1e9900 */
[----:B------:R-:W-:-:S03]  /*38e0*/  IMAD.WIDE.U32 R6, R17, 0x4, R6 ;  /* 0x0000000411067825 */ /* 0x000fc600078e0006 */
[----:B------:R1:W4:Y:S04]  /*38f0*/  LDG.E.CONSTANT R17, desc[UR6][R2.64+0x400] ;  /* 0x0004000602117981 */ /* 0x000328000c1e9900 */
[----:B------:R-:W5:Y:S01]  /*3900*/  LDG.E.CONSTANT R7, desc[UR6][R6.64] ;  /* 0x0000000606077981 */ /* 0x000f62000c1e9900 */
[----:B0-----:R-:W-:Y:S02]  /*3910*/  IADD3 R4, P1, PT, R2, 0x2000, RZ ;  /* 0x0000200002047810 */ /* 0x001fe40007f3e0ff */
[----:B------:R-:W-:Y:S02]  /*3920*/  PLOP3.LUT P0, PT, PT, PT, PT, 0x8, 0x80 ;  /* 0x000000000080781c */ /* 0x000fe40003f0e170 */
[----:B------:R-:W-:Y:S02]  /*3930*/  IADD3 R10, PT, PT, R10, 0x800, RZ ;  /* 0x000008000a0a7810 */ /* 0x000fe40007ffe0ff */
[----:B------:R-:W-:-:S02]  /*3940*/  IADD3 R11, PT, PT, R11, 0x800, RZ ;  /* 0x000008000b0b7810 */ /* 0x000fc40007ffe0ff */
[----:B-1----:R-:W-:Y:S01]  /*3950*/  MOV R2, R4 ;  /* 0x0000000400027202 */ /* 0x002fe20000000f00 */
[----:B--2---:R-:W-:-:S04]  /*3960*/  FADD R0, R0, R5 ;  /* 0x0000000500007221 */ /* 0x004fc80000000000 */
[----:B------:R-:W-:-:S04]  /*3970*/  FADD R0, R0, R13 ;  /* 0x0000000d00007221 */ /* 0x000fc80000000000 */
[----:B---3--:R-:W-:-:S04]  /*3980*/  FADD R0, R0, R15 ;  /* 0x0000000f00007221 */ /* 0x008fc80000000000 */
[----:B----4-:R-:W-:-:S04]  /*3990*/  FADD R0, R0, R17 ;  /* 0x0000001100007221 */ /* 0x010fc80000000000 */
[----:B-----5:R-:W-:-:S04]  /*39a0*/  FADD R0, R0, R7 ;  /* 0x0000000700007221 */ /* 0x020fc80000000000 */
[----:B------:R-:W-:Y:S01]  /*39b0*/  FADD R0, R0, R19 ;  /* 0x0000001300007221 */ /* 0x000fe20000000000 */
[----:B------:R-:W-:-:S03]  /*39c0*/  IADD3.X R5, PT, PT, RZ, R3, RZ, P1, !PT ;  /* 0x00000003ff057210 */ /* 0x000fc60000ffe4ff */
[----:B------:R-:W-:Y:S01]  /*39d0*/  FADD R0, R0, R21 ;  /* 0x0000001500007221 */ /* 0x000fe20000000000 */
[----:B------:R-:W-:-:S03]  /*39e0*/  MOV R3, R5 ;  /* 0x0000000500037202 */ /* 0x000fc60000000f00 */
[----:B------:R-:W-:-:S07]  /*39f0*/  FADD R0, R0, R23 ;  /* 0x0000001700007221 */ /* 0x000fce0000000000 */
.L_x_55:
[----:B------:R-:W-:Y:S05]  /*3a00*/  BSYNC.RECONVERGENT B2 ;  /* 0x0000000000027941 */ /* 0x000fea0003800200 */
.L_x_54:
[----:B------:R-:W-:-:S13]  /*3a10*/  ISETP.LT.OR P0, PT, R10, R9, P0 ;  /* 0x000000090a00720c */ /* 0x000fda0000701670 */
[----:B------:R-:W-:Y:S05]  /*3a20*/  @!P0 BRA `(.L_x_47) ;  /* 0x0000000000288947 */ /* 0x000fea0003800000 */
[----:B------:R-:W0:Y:S01]  /*3a30*/  LDC.64 R4, c[0x0][0x380] ;  /* 0x0000e000ff047b82 */ /* 0x000e220000000a00 */
[----:B------:R-:W2:Y:S04]  /*3a40*/  LDG.E.CONSTANT R7, desc[UR6][R2.64+-0x400] ;  /* 0xfffc000602077981 */ /* 0x000ea8000c1e9900 */
[----:B------:R-:W3:Y:S01]  /*3a50*/  LDG.E.CONSTANT R9, desc[UR6][R2.64] ;  /* 0x0000000602097981 */ /* 0x000ee2000c1e9900 */
[----:B0-----:R-:W-:-:S03]  /*3a60*/  IMAD.WIDE.U32 R4, R11, 0x4, R4 ;  /* 0x000000040b047825 */ /* 0x001fc600078e0004 */
[----:B------:R-:W4:Y:S04]  /*3a70*/  LDG.E.CONSTANT R11, desc[UR6][R2.64+0x400] ;  /* 0x00040006020b7981 */ /* 0x000f28000c1e9900 */
[----:B------:R-:W5:Y:S02]  /*3a80*/  LDG.E.CONSTANT R5, desc[UR6][R4.64] ;  /* 0x0000000604057981 */ /* 0x000f64000c1e9900 */
[----:B-----5:R-:W-:-:S04]  /*3a90*/  FADD R0, R0, R5 ;  /* 0x0000000500007221 */ /* 0x020fc80000000000 */
[----:B--2---:R-:W-:-:S04]  /*3aa0*/  FADD R0, R0, R7 ;  /* 0x0000000700007221 */ /* 0x004fc80000000000 */
[----:B---3--:R-:W-:-:S04]  /*3ab0*/  FADD R0, R0, R9 ;  /* 0x0000000900007221 */ /* 0x008fc80000000000 */
[----:B----4-:R-:W-:-:S07]  /*3ac0*/  FADD R0, R0, R11 ;  /* 0x0000000b00007221 */ /* 0x010fce0000000000 */
.L_x_47:
[----:B------:R-:W-:Y:S05]  /*3ad0*/  BSYNC.RECONVERGENT B1 ;  /* 0x0000000000017941 */ /* 0x000fea0003800200 */
.L_x_45:
[----:B------:R-:W0:Y:S01]  /*3ae0*/  S2R R6, SR_LANEID ;  /* 0x0000000000067919 */ /* 0x000e220000000000 */
[----:B------:R-:W-:-:S05]  /*3af0*/  MOV R3, R0 ;  /* 0x0000000000037202 */ /* 0x000fca0000000f00 */
        /* <DEDUP_REMOVED lines=30> */
[----:B------:R-:W1:Y:S04]  /*3ce0*/  LDS R3, [UR4+0xc] ;  /* 0x00000c04ff037984 */ /* 0x000e680008000800 */
[----:B0-----:R-:W0:Y:S04]  /*3cf0*/  LDS.128 R4, [UR4+0x10] ;  /* 0x00001004ff047984 */ /* 0x001e280008000c00 */
[----:B------:R-:W2:Y:S01]  /*3d00*/  LDS.64 R8, [UR4+0x20] ;  /* 0x00002004ff087984 */ /* 0x000ea20008000a00 */
[----:B-1----:R-:W-:-:S04]  /*3d10*/  FADD R3, R0, R3 ;  /* 0x0000000300037221 */ /* 0x002fc80000000000 */
[----:B0-----:R-:W-:-:S04]  /*3d20*/  FADD R4, R3, R4 ;  /* 0x0000000403047221 */ /* 0x001fc80000000000 */
[----:B------:R-:W-:-:S04]  /*3d30*/  FADD R5, R4, R5 ;  /* 0x0000000504057221 */ /* 0x000fc80000000000 */
[----:B------:R-:W-:-:S04]  /*3d40*/  FADD R6, R5, R6 ;  /* 0x0000000605067221 */ /* 0x000fc80000000000 */
[----:B------:R-:W-:-:S04]  /*3d50*/  FADD R7, R6, R7 ;  /* 0x0000000706077221 */ /* 0x000fc80000000000 */
[----:B--2---:R-:W-:-:S04]  /*3d60*/  FADD R8, R7, R8 ;  /* 0x0000000807087221 */ /* 0x004fc80000000000 */
[----:B------:R-:W-:-:S07]  /*3d70*/  FADD R0, R8, R9 ;  /* 0x0000000908007221 */ /* 0x000fce0000000000 */
.L_x_17:
[----:B------:R-:W-:Y:S05]  /*3d80*/  BSYNC.RECONVERGENT B0 ;  /* 0x0000000000007941 */ /* 0x000fea0003800200 */
.L_x_1:
[----:B------:R-:W-:Y:S05]  /*3d90*/  @P0 EXIT ;  /* 0x000000000000094d */ /* 0x000fea0003800000 */
[----:B------:R-:W1:Y:S01]  /*3da0*/  LDCU.64 UR4, c[0x0][0x398] ;  /* 0x00007300ff0477ac */ /* 0x000e620008000a00 */
[----:B0-----:R-:W0:Y:S01]  /*3db0*/  LDC.64 R4, c[0x0][0x388] ;  /* 0x0000e200ff047b82 */ /* 0x001e220000000a00 */
[----:B-1234-:R-:W1:Y:S02]  /*3dc0*/  F2F.F32.F64 R3, UR4 ;  /* 0x0000000400037d10 */ /* 0x01ee640008301000 */
[----:B-1----:R-:W-:-:S06]  /*3dd0*/  FADD R3, R3, R0 ;  /* 0x0000000003037221 */ /* 0x002fcc0000000000 */
[----:B------:R-:W0:Y:S02]  /*3de0*/  F2F.F64.F32 R2, R3 ;  /* 0x0000000300027310 */ /* 0x000e240000201800 */
[----:B0-----:R-:W-:Y:S01]  /*3df0*/  STG.E.64 desc[UR6][R4.64], R2 ;  /* 0x0000000204007986 */ /* 0x001fe2000c101b06 */
[----:B------:R-:W-:Y:S05]  /*3e00*/  EXIT ;  /* 0x000000000000794d */ /* 0x000fea0003800000 */
.L_x_56:
[----:B------:R-:W-:-:S00]  /*3e10*/  BRA `(.L_x_56) ;  /* 0xfffffffc00fc7947 */ /* 0x000fc0000383ffff */
[----:B------:R-:W-:-:S00]  /*3e20*/  NOP ;  /* 0x0000000000007918 */ /* 0x000fc00000000000 */
        /* <DEDUP_REMOVED lines=13> */
.L_x_280:


//--------------------- .text._ZN3cub18CUB_300001_SM_10006detail6reduce18DeviceReduceKernelINS2_10policy_hubIfyN4cuda3std3__44plusIfEEE10Policy1000EN6thrust24THRUST_300001_SM_1000_NS6detail15normal_iteratorINSD_10device_ptrIfEEEEyS9_fNS7_10__identityEEEvT0_PT3_T1_NS0_13GridEvenShareISN_EET2_T4_ --------------------------
	.section	.text._ZN3cub18CUB_300001_SM_10006detail6reduce18DeviceReduceKernelINS2_10policy_hubIfyN4cuda3std3__44plusIfEEE10Policy1000EN6thrust24THRUST_300001_SM_1000_NS6detail15normal_iteratorINSD_10device_ptrIfEEEEyS9_fNS7_10__identityEEEvT0_PT3_T1_NS0_13GridEvenShareISN_EET2_T4_,"ax",@progbits
	.align	128
        .global         _ZN3cub18CUB_300001_SM_10006detail6reduce18DeviceReduceKernelINS2_10policy_hubIfyN4cuda3std3__44plusIfEEE10Policy1000EN6thrust24THRUST_300001_SM_1000_NS6detail15normal_iteratorINSD_10device_ptrIfEEEEyS9_fNS7_10__identityEEEvT0_PT3_T1_NS0_13GridEvenShareISN_EET2_T4_
        .type           _ZN3cub18CUB_300001_SM_10006detail6reduce18DeviceReduceKernelINS2_10policy_hubIfyN4cuda3std3__44plusIfEEE10Policy1000EN6thrust24THRUST_300001_SM_1000_NS6detail15normal_iteratorINSD_10device_ptrIfEEEEyS9_fNS7_10__identityEEEvT0_PT3_T1_NS0_13GridEvenShareISN_EET2_T4_,@function
        .size           _ZN3cub18CUB_300001_SM_10006detail6reduce18DeviceReduceKernelINS2_10policy_hubIfyN4cuda3std3__44plusIfEEE10Policy1000EN6thrust24THRUST_300001_SM_1000_NS6detail15normal_iteratorINSD_10device_ptrIfEEEEyS9_fNS7_10__identityEEEvT0_PT3_T1_NS0_13GridEvenShareISN_EET2_T4_,(.L_x_281 - _ZN3cub18CUB_300001_SM_10006detail6reduce18DeviceReduceKernelINS2_10policy_hubIfyN4cuda3std3__44plusIfEEE10Policy1000EN6thrust24THRUST_300001_SM_1000_NS6detail15normal_iteratorINSD_10device_ptrIfEEEEyS9_fNS7_10__identityEEEvT0_PT3_T1_NS0_13GridEvenShareISN_EET2_T4_)
        .other          _ZN3cub18CUB_300001_SM_10006detail6reduce18DeviceReduceKernelINS2_10policy_hubIfyN4cuda3std3__44plusIfEEE10Policy1000EN6thrust24THRUST_300001_SM_1000_NS6detail15normal_iteratorINSD_10device_ptrIfEEEEyS9_fNS7_10__identityEEEvT0_PT3_T1_NS0_13GridEvenShareISN_EET2_T4_,@"STO_CUDA_ENTRY STV_DEFAULT"
_ZN3cub18CUB_300001_SM_10006detail6reduce18DeviceReduceKernelINS2_10policy_hubIfyN4cuda3std3__44plusIfEEE10Policy1000EN6thrust24THRUST_300001_SM_1000_NS6detail15normal_iteratorINSD_10device_ptrIfEEEEyS9_fNS7_10__identityEEEvT0_PT3_T1_NS0_13GridEvenShareISN_EET2_T4_:
.text._ZN3cub18CUB_300001_SM_10006detail6reduce18DeviceReduceKernelINS2_10policy_hubIfyN4cuda3std3__44plusIfEEE10Policy1000EN6thrust24THRUST_300001_SM_1000_NS6detail15normal_iteratorINSD_10device_ptrIfEEEEyS9_fNS7_10__identityEEEvT0_PT3_T1_NS0_13GridEvenShareISN_EET2_T4_:
[----:B------:R-:W-:Y:S08]  /*0000*/  LDC R1, c[0x0][0x37c] ;  /* 0x0000df00ff017b82 */ /* 0x000ff00000000800 */
[----:B------:R-:W0:Y:S01]  /*0010*/  S2UR UR16, SR_CTAID.X ;  /* 0x00000000001079c3 */ /* 0x000e220000002500 */
[----:B------:R-:W1:Y:S01]  /*0020*/  LDCU.64 UR8, c[0x0][0x3b8] ;  /* 0x00007700ff0877ac */ /* 0x000e620008000a00 */
[----:B------:R-:W-:Y:S01]  /*0030*/  BSSY.RECONVERGENT B0, `(.L_x_57) ;  /* 0x0000229000007945 */ /* 0x000fe20003800200 */
[----:B------:R-:W2:Y:S01]  /*0040*/  LDCU UR5, c[0x0][0x3c0] ;  /* 0x00007800ff0577ac */ /* 0x000ea20008000800 */
[----:B------:R-:W3:Y:S01]  /*0050*/  LDCU.64 UR14, c[0x0][0x358] ;  /* 0x00006b00ff0e77ac */ /* 0x000ee20008000a00 */
[----:B-1----:R-:W-:-:S02]  /*0060*/  IMAD.U32 R2, RZ, RZ, UR8 ;  /* 0x00000008ff027e24 */ /* 0x002fc4000f8e00ff */
[----:B------:R-:W-:Y:S01]  /*0070*/  IMAD.U32 R3, RZ, RZ, UR9 ;  /* 0x00000009ff037e24 */ /* 0x000fe2000f8e00ff */
[----:B--2---:R-:W-:Y:S02]  /*0080*/  USHF.L.U32 UR5, UR5, 0xc, URZ ;  /* 0x0000000c05057899 */ /* 0x004fe400080006ff */
[----:B0-----:R-:W-:Y:S02]  /*0090*/  USHF.L.U32 UR7, UR16, 0xc, URZ ;  /* 0x0000000c10077899 */ /* 0x001fe400080006ff */
[----:B------:R-:W-:-:S04]  /*00a0*/  USHF.R.S32.HI UR4, URZ, 0x1f, UR5 ;  /* 0x0000001fff047899 */ /* 0x000fc80008011405 */
[----:B------:R-:W-:-:S04]  /*00b0*/  IADD3 R23, P1, PT, R2, -UR7, RZ ;  /* 0x8000000702177c10 */ /* 0x000fc8000ff3e0ff */
[----:B------:R-:W-:Y:S02]  /*00c0*/  ISETP.GT.U32.AND P0, PT, R23, 0xfff, PT ;  /* 0x00000fff1700780c */ /* 0x000fe40003f04070 */
[----:B------:R-:W-:-:S04]  /*00d0*/  IADD3.X R22, PT, PT, R3, -0x1, RZ, P1, !PT ;  /* 0xffffffff03167810 */ /* 0x000fc80000ffe4ff */
[----:B------:R-:W-:-:S13]  /*00e0*/  ISETP.GT.U32.AND.EX P0, PT, R22, RZ, PT, P0 ;  /* 0x000000ff1600720c */ /* 0x000fda0003f04100 */
[----:B---3--:R-:W-:Y:S05]  /*00f0*/  @P0 BRA `(.L_x_58) ;  /* 0x0000000c00c40947 */ /* 0x008fea0003800000 */
[----:B------:R-:W0:Y:S01]  /*0100*/  S2R R0, SR_TID.X ;  /* 0x0000000000007919 */ /* 0x000e220000002100 */
[----:B------:R-:W-:Y:S01]  /*0110*/  IADD3 R5, PT, PT, R2, -UR7, RZ ;  /* 0x8000000702057c10 */ /* 0x000fe2000fffe0ff */
[----:B------:R-:W-:Y:S01]  /*0120*/  BSSY.RECONVERGENT B1, `(.L_x_59) ;  /* 0x000000a000017945 */ /* 0x000fe20003800200 */
[----:B------:R-:W-:Y:S02]  /*0130*/  IMAD.MOV.U32 R4, RZ, RZ, RZ ;  /* 0x000000ffff047224 */ /* 0x000fe400078e00ff */
[----:B0-----:R-:W-:Y:S02]  /*0140*/  ISETP.GE.AND P0, PT, R0, R5, PT ;  /* 0x000000050000720c */ /* 0x001fe40003f06270 */
[----:B------:R-:W-:-:S11]  /*0150*/  MOV R6, R0 ;  /* 0x0000000000067202 */ /* 0x000fd60000000f00 */
[----:B------:R-:W-:Y:S05]  /*0160*/  @P0 BRA `(.L_x_60) ;  /* 0x0000000000140947 */ /* 0x000fea0003800000 */
[----:B------:R-:W0:Y:S01]  /*0170*/  LDC.64 R8, c[0x0][0x380] ;  /* 0x0000e000ff087b82 */ /* 0x000e220000000a00 */
[----:B------:R-:W-:-:S04]  /*0180*/  VIADD R3, R0, UR7 ;  /* 0x0000000700037c36 */ /* 0x000fc80008000000 */
[----:B0-----:R-:W-:-:S05]  /*0190*/  IMAD.WIDE.U32 R8, R3, 0x4, R8 ;  /* 0x0000000403087825 */ /* 0x001fca00078e0008 */
[----:B------:R0:W5:Y:S01]  /*01a0*/  LDG.E R4, desc[UR14][R8.64] ;  /* 0x0000000e08047981 */ /* 0x000162000c1e1900 */
[----:B------:R-:W-:-:S07]  /*01b0*/  IADD3 R6, PT, PT, R0, 0x100, RZ ;  /* 0x0000010000067810 */ /* 0x000fce0007ffe0ff */
.L_x_60:
[----:B------:R-:W-:Y:S05]  /*01c0*/  BSYNC.RECONVERGENT B1 ;  /* 0x0000000000017941 */ /* 0x000fea0003800200 */
.L_x_59:
[----:B------:R-:W-:Y:S01]  /*01d0*/  ISETP.GE.AND P0, PT, R6, R5, PT ;  /* 0x000000050600720c */ /* 0x000fe20003f06270 */
[----:B------:R-:W-:-:S12]  /*01e0*/  BSSY.RECONVERGENT B1, `(.L_x_61) ;  /* 0x0000079000017945 */ /* 0x000fd80003800200 */
[----:B------:R-:W-:Y:S05]  /*01f0*/  @P0 BRA `(.L_x_62) ;  /* 0x0000000400dc0947 */ /* 0x000fea0003800000 */
[----:B------:R-:W-:Y:S01]  /*0200*/  LOP3.LUT R3, RZ, R6, RZ, 0x33, !PT ;  /* 0x00000006ff037212 */ /* 0x000fe200078e33ff */
[----:B------:R-:W-:Y:S03]  /*0210*/  BSSY.RECONVERGENT B2, `(.L_x_63) ;  /* 0x0000037000027945 */ /* 0x000fe60003800200 */
[----:B------:R-:W-:-:S04]  /*0220*/  IADD3 R3, PT, PT, R2, -UR7, R3 ;  /* 0x8000000702037c10 */ /* 0x000fc8000fffe003 */
[C---:B------:R-:W-:Y:S02]  /*0230*/  ISETP.GE.U32.AND P1, PT, R3.reuse, 0xf00, PT ;  /* 0x00000f000300780c */ /* 0x040fe40003f26070 */
[----:B------:R-:W-:-:S04]  /*0240*/  LEA.HI R7, R3, 0x1, RZ, 0x18 ;  /* 0x0000000103077811 */ /* 0x000fc800078fc0ff */
[----:B------:R-:W-:-:S04]  /*0250*/  LOP3.LUT R22, R7, 0xf, RZ, 0xc0, !PT ;  /* 0x0000000f07167812 */ /* 0x000fc800078ec0ff */
[----:B------:R-:W-:-:S03]  /*0260*/  ISETP.NE.AND P0, PT, R22, RZ, PT ;  /* 0x000000ff1600720c */ /* 0x000fc60003f05270 */
[----:B------:R-:W-:Y:S10]  /*0270*/  @!P1 BRA `(.L_x_64) ;  /* 0x0000000000c09947 */ /* 0x000ff40003800000 */
[----:B------:R-:W1:Y:S01]  /*0280*/  LDCU.64 UR8, c[0x0][0x380] ;  /* 0x00007000ff0877ac */ /* 0x000e620008000a00 */
[----:B------:R-:W-:Y:S01]  /*0290*/  IMAD.WIDE.U32 R2, R6, 0x4, RZ ;  /* 0x0000000406027825 */ /* 0x000fe200078e00ff */
[----:B------:R-:W-:Y:S01]  /*02a0*/  LOP3.LUT R11, R7, 0x1fffff0, RZ, 0xc0, !PT ;  /* 0x01fffff0070b7812 */ /* 0x000fe200078ec0ff */
[----:B------:R-:W-:-:S04]  /*02b0*/  UIMAD.WIDE.U32 UR4, UR16, 0x4000, URZ ;  /* 0x00004000100478a5 */ /* 0x000fc8000f8e00ff */
[----:B------:R-:W-:Y:S02]  /*02c0*/  IMAD.MOV R11, RZ, RZ, -R11 ;  /* 0x000000ffff0b7224 */ /* 0x000fe400078e0a0b */
[----:B------:R-:W-:Y:S02]  /*02d0*/  LOP3.LUT R2, R2, UR4, RZ, 0xfc, !PT ;  /* 0x0000000402027c12 */ /* 0x000fe4000f8efcff */
[----:B------:R-:W-:Y:S02]  /*02e0*/  LOP3.LUT R3, R3, UR5, RZ, 0xfc, !PT ;  /* 0x0000000503037c12 */ /* 0x000fe4000f8efcff */
[----:B-1----:R-:W-:-:S04]  /*02f0*/  IADD3 R2, P1, PT, R2, UR8, RZ ;  /* 0x0000000802027c10 */ /* 0x002fc8000ff3e0ff */
[----:B------:R-:W-:-:S04]  /*0300*/  IADD3 R2, P2, PT, R2, 0x2000, RZ ;  /* 0x0000200002027810 */ /* 0x000fc80007f5e0ff */
[----:B------:R-:W-:-:S09]  /*0310*/  IADD3.X R3, PT, PT, RZ, UR9, R3, P2, P1 ;  /* 0x00000009ff037c10 */ /* 0x000fd200097e2403 */
.L_x_65:
[----:B------:R-:W2:Y:S04]  /*0320*/  LDG.E R21, desc[UR14][R2.64+-0x2000] ;  /* 0xffe0000e02157981 */ /* 0x000ea8000c1e1900 */
[----:B------:R-:W3:Y:S04]  /*0330*/  LDG.E R20, desc[UR14][R2.64+-0x1c00] ;  /* 0xffe4000e02147981 */ /* 0x000ee8000c1e1900 */
[----:B------:R-:W4:Y:S04]  /*0340*/  LDG.E R23, desc[UR14][R2.64+-0x1800] ;  /* 0xffe8000e02177981 */ /* 0x000f28000c1e1900 */
        /* <DEDUP_REMOVED lines=11> */
[----:B0-----:R-:W4:Y:S04]  /*0400*/  LDG.E R9, desc[UR14][R2.64+0x1800] ;  /* 0x0018000e02097981 */ /* 0x001f28000c1e1900 */
[----:B------:R0:W4:Y:S01]  /*0410*/  LDG.E R8, desc[UR14][R2.64+0x1c00] ;  /* 0x001c000e02087981 */ /* 0x000122000c1e1900 */
[----:B------:R-:W-:-:S02]  /*0420*/  IADD3 R11, PT, PT, R11, 0x10, RZ ;  /* 0x000000100b0b7810 */ /* 0x000fc40007ffe0ff */
[----:B------:R-:W-:Y:S02]  /*0430*/  IADD3 R6, PT, PT, R6, 0x1000, RZ ;  /* 0x0000100006067810 */ /* 0x000fe40007ffe0ff */
[----:B------:R-:W-:Y:S02]  /*0440*/  ISETP.NE.AND P1, PT, R11, RZ, PT ;  /* 0x000000ff0b00720c */ /* 0x000fe40003f25270 */
[----:B0-----:R-:W-:-:S05]  /*0450*/  IADD3 R2, P2, PT, R2, 0x4000, RZ ;  /* 0x0000400002027810 */ /* 0x001fca0007f5e0ff */
[----:B------:R-:W-:Y:S02]  /*0460*/  IMAD.X R3, RZ, RZ, R3, P2 ;  /* 0x000000ffff037224 */ /* 0x000fe400010e0603 */
        /* <DEDUP_REMOVED lines=16> */
[----:B------:R-:W-:Y:S06]  /*0570*/  @P1 BRA `(.L_x_65) ;  /* 0xfffffffc00681947 */ /* 0x000fec000383ffff */
.L_x_64:
[----:B------:R-:W-:Y:S05]  /*0580*/  BSYNC.RECONVERGENT B2 ;  /* 0x0000000000027941 */ /* 0x000fea0003800200 */
.L_x_63:
[----:B------:R-:W-:Y:S05]  /*0590*/  @!P0 BRA `(.L_x_62) ;  /* 0x0000000000f48947 */ /* 0x000fea0003800000 */
[----:B------:R-:W-:Y:S01]  /*05a0*/  ISETP.GE.U32.AND P0, PT, R22, 0x8, PT ;  /* 0x000000081600780c */ /* 0x000fe20003f06070 */
[----:B------:R-:W-:Y:S01]  /*05b0*/  BSSY.RECONVERGENT B2, `(.L_x_66) ;  /* 0x000001a000027945 */ /* 0x000fe20003800200 */
[----:B------:R-:W-:-:S04]  /*05c0*/  LOP3.LUT R10, R7, 0x7, RZ, 0xc0, !PT ;  /* 0x00000007070a7812 */ /* 0x000fc800078ec0ff */
[----:B------:R-:W-:-:S07]  /*05d0*/  ISETP.NE.AND P1, PT, R10, RZ, PT ;  /* 0x000000ff0a00720c */ /* 0x000fce0003f25270 */
[----:B------:R-:W-:Y:S06]  /*05e0*/  @!P0 BRA `(.L_x_67) ;  /* 0x0000000000588947 */ /* 0x000fec0003800000 */
[----:B------:R-:W1:Y:S01]  /*05f0*/  LDCU.64 UR4, c[0x0][0x380] ;  /* 0x00007000ff0477ac */ /* 0x000e620008000a00 */
[----:B------:R-:W-:-:S04]  /*0600*/  IADD3 R3, P0, PT, R6, UR7, RZ ;  /* 0x0000000706037c10 */ /* 0x000fc8000ff1e0ff */
[----:B0-----:R-:W-:Y:S02]  /*0610*/  LEA.HI.X.SX32 R8, R6, RZ, 0x1, P0 ;  /* 0x000000ff06087211 */ /* 0x001fe400000f0eff */
[----:B-1----:R-:W-:-:S04]  /*0620*/  LEA R2, P0, R3, UR4, 0x2 ;  /* 0x0000000403027c11 */ /* 0x002fc8000f8010ff */
[----:B------:R-:W-:-:S05]  /*0630*/  LEA.HI.X R3, R3, UR5, R8, 0x2, P0 ;  /* 0x0000000503037c11 */ /* 0x000fca00080f1408 */
[----:B------:R-:W2:Y:S04]  /*0640*/  LDG.E R9, desc[UR14][R2.64] ;  /* 0x0000000e02097981 */ /* 0x000ea8000c1e1900 */
[----:B------:R-:W3:Y:S04]  /*0650*/  LDG.E R8, desc[UR14][R2.64+0x400] ;  /* 0x0004000e02087981 */ /* 0x000ee8000c1e1900 */
[----:B------:R-:W4:Y:S04]  /*0660*/  LDG.E R11, desc[UR14][R2.64+0x800] ;  /* 0x0008000e020b7981 */ /* 0x000f28000c1e1900 */
[----:B------:R-:W4:Y:S04]  /*0670*/  LDG.E R13, desc[UR14][R2.64+0xc00] ;  /* 0x000c000e020d7981 */ /* 0x000f28000c1e1900 */
[----:B------:R-:W4:Y:S04]  /*0680*/  LDG.E R15, desc[UR14][R2.64+0x1000] ;  /* 0x0010000e020f7981 */ /* 0x000f28000c1e1900 */
[----:B------:R-:W4:Y:S04]  /*0690*/  LDG.E R17, desc[UR14][R2.64+0x1400] ;  /* 0x0014000e02117981 */ /* 0x000f28000c1e1900 */
[----:B------:R-:W4:Y:S04]  /*06a0*/  LDG.E R19, desc[UR14][R2.64+0x1800] ;  /* 0x0018000e02137981 */ /* 0x000f28000c1e1900 */
[----:B------:R-:W4:Y:S01]  /*06b0*/  LDG.E R21, desc[UR14][R2.64+0x1c00] ;  /* 0x001c000e02157981 */ /* 0x000f22000c1e1900 */
[----:B------:R-:W-:-:S02]  /*06c0*/  VIADD R6, R6, 0x800 ;  /* 0x0000080006067836 */ /* 0x000fc40000000000 */
        /* <DEDUP_REMOVED lines=8> */
.L_x_67:
[----:B------:R-:W-:Y:S05]  /*0750*/  BSYNC.RECONVERGENT B2 ;  /* 0x0000000000027941 */ /* 0x000fea0003800200 */
.L_x_66:
        /* <DEDUP_REMOVED lines=14> */
[----:B------:R-:W4:Y:S01]  /*0840*/  LDG.E R13, desc[UR14][R2.64+0xc00] ;  /* 0x000c000e020d7981 */ /* 0x000f22000c1e1900 */
[----:B------:R-:W-:Y:S01]  /*0850*/  IADD3 R6, PT, PT, R6, 0x400, RZ ;  /* 0x0000040006067810 */ /* 0x000fe20007ffe0ff */
[----:B--2--5:R-:W-:-:S04]  /*0860*/  FADD R9, R4, R9 ;  /* 0x0000000904097221 */ /* 0x024fc80000000000 */
[----:B---3--:R-:W-:-:S04]  /*0870*/  FADD R8, R9, R8 ;  /* 0x0000000809087221 */ /* 0x008fc80000000000 */
[----:B----4-:R-:W-:-:S04]  /*0880*/  FADD R8, R8, R11 ;  /* 0x0000000b08087221 */ /* 0x010fc80000000000 */
[----:B------:R-:W-:-:S07]  /*0890*/  FADD R4, R8, R13 ;  /* 0x0000000d08047221 */ /* 0x000fce0000000000 */
.L_x_69:
[----:B------:R-:W-:Y:S05]  /*08a0*/  BSYNC.RECONVERGENT B2 ;  /* 0x0000000000027941 */ /* 0x000fea0003800200 */
.L_x_68:
[----:B------:R-:W-:Y:S05]  /*08b0*/  @!P1 BRA `(.L_x_62) ;  /* 0x00000000002c9947 */ /* 0x000fea0003800000 */
[----:B------:R-:W1:Y:S01]  /*08c0*/  LDC.64 R2, c[0x0][0x380] ;  /* 0x0000e000ff027b82 */ /* 0x000e620000000a00 */
[----:B0-----:R-:W-:Y:S01]  /*08d0*/  IMAD.U32 R9, RZ, RZ, UR16 ;  /* 0x00000010ff097e24 */ /* 0x001fe2000f8e00ff */
[----:B------:R-:W-:-:S03]  /*08e0*/  IADD3 R7, PT, PT, -R7, RZ, RZ ;  /* 0x000000ff07077210 */ /* 0x000fc60007ffe1ff */
[----:B-1----:R-:W-:-:S07]  /*08f0*/  IMAD.WIDE.U32 R2, R9, 0x4000, R2 ;  /* 0x0000400009027825 */ /* 0x002fce00078e0002 */
.L_x_70:
[----:B------:R-:W-:-:S06]  /*0900*/  IMAD.WIDE R8, R6, 0x4, R2 ;  /* 0x0000000406087825 */ /* 0x000fcc00078e0202 */
[----:B------:R-:W2:Y:S01]  /*0910*/  LDG.E R9, desc[UR14][R8.64] ;  /* 0x0000000e08097981 */ /* 0x000ea2000c1e1900 */
[----:B------:R-:W-:Y:S01]  /*0920*/  VIADD R7, R7, 0x1 ;  /* 0x0000000107077836 */ /* 0x000fe20000000000 */
[----:B------:R-:W-:-:S04]  /*0930*/  IADD3 R6, PT, PT, R6, 0x100, RZ ;  /* 0x0000010006067810 */ /* 0x000fc80007ffe0ff */
[----:B------:R-:W-:Y:S01]  /*0940*/  ISETP.NE.AND P0, PT, R7, RZ, PT ;  /* 0x000000ff0700720c */ /* 0x000fe20003f05270 */
[----:B--2--5:R-:W-:-:S12]  /*0950*/  FADD R4, R9, R4 ;  /* 0x0000000409047221 */ /* 0x024fd80000000000 */
[----:B------:R-:W-:Y:S05]  /*0960*/  @P0 BRA `(.L_x_70) ;  /* 0xfffffffc00e40947 */ /* 0x000fea000383ffff */
.L_x_62:
[----:B------:R-:W-:Y:S05]  /*0970*/  BSYNC.RECONVERGENT B1 ;  /* 0x0000000000017941 */ /* 0x000fea0003800200 */
.L_x_61:
[----:B------:R-:W-:Y:S01]  /*0980*/  ISETP.GE.AND P0, PT, R5, 0x100, PT ;  /* 0x000001000500780c */ /* 0x000fe20003f06270 */
[----:B-----5:R-:W-:-:S12]  /*0990*/  IMAD.MOV.U32 R11, RZ, RZ, R4 ;  /* 0x000000ffff0b7224 */ /* 0x020fd800078e0004 */
[----:B------:R-:W-:Y:S05]  /*09a0*/  @!P0 BRA `(.L_x_71) ;  /* 0x0000000000ac8947 */ /* 0x000fea0003800000 */
[----:B------:R-:W1:Y:S01]  /*09b0*/  S2R R7, SR_LANEID ;  /* 0x0000000000077919 */ /* 0x000e620000000000 */
[----:B------:R-:W2:Y:S02]  /*09c0*/  SHFL.DOWN PT, R2, R11, 0x1, 0x1f ;  /* 0x08201f000b027f89 */ /* 0x000ea400000e0000 */
[----:B--2---:R-:W-:Y:S01]  /*09d0*/  FADD R2, R2, R11 ;  /* 0x0000000b02027221 */ /* 0x004fe20000000000 */
[C---:B-1----:R-:W-:Y:S02]  /*09e0*/  ISETP.GT.AND P0, PT, R7.reuse, 0x1e, PT ;  /* 0x0000001e0700780c */ /* 0x042fe40003f04270 */
[----:B------:R-:W-:Y:S02]  /*09f0*/  ISETP.NE.AND P1, PT, R7, RZ, PT ;  /* 0x000000ff0700720c */ /* 0x000fe40003f25270 */
[----:B------:R-:W-:Y:S02]  /*0a00*/  FSEL R2, R11, R2, P0 ;  /* 0x000000020b027208 */ /* 0x000fe40000000000 */
[----:B------:R-:W-:-:S03]  /*0a10*/  ISETP.GT.AND P0, PT, R7, 0x1d, PT ;  /* 0x0000001d0700780c */ /* 0x000fc60003f04270 */
[----:B------:R-:W1:Y:S06]  /*0a20*/  SHFL.DOWN PT, R3, R2, 0x2, 0x1f ;  /* 0x08401f0002037f89 */ /* 0x000e6c00000e0000 */
[----:B------:R-:W2:Y:S01]  /*0a30*/  @!P1 S2R R6, SR_CgaCtaId ;  /* 0x0000000000069919 */ /* 0x000ea20000008800 */
[----:B------:R-:W-:Y:S02]  /*0a40*/  @!P1 MOV R5, 0x400 ;  /* 0x0000040000059802 */ /* 0x000fe40000000f00 */
[----:B------:R-:W-:-:S04]  /*0a50*/  @!P1 SHF.R.U32.HI R4, RZ, 0x3, R0 ;  /* 0x00000003ff049819 */ /* 0x000fc80000011600 */
[----:B------:R-:W-:Y:S01]  /*0a60*/  @!P1 LOP3.LUT R4, R4, 0x7c, RZ, 0xc0, !PT ;  /* 0x0000007c04049812 */ /* 0x000fe200078ec0ff */
[----:B-1----:R-:W-:Y:S01]  /*0a70*/  @!P0 FADD R2, R2, R3 ;  /* 0x0000000302028221 */ /* 0x002fe20000000000 */
[----:B------:R-:W-:-:S04]  /*0a80*/  ISETP.GT.AND P0, PT, R7, 0x1b, PT ;  /* 0x0000001b0700780c */ /* 0x000fc80003f04270 */
[----:B------:R-:W1:Y:S01]  /*0a90*/  SHFL.DOWN PT, R3, R2, 0x4, 0x1f ;  /* 0x08801f0002037f89 */ /* 0x000e6200000e0000 */
[----:B--2---:R-:W-:-:S04]  /*0aa0*/  @!P1 LEA R5, R6, R5, 0x18 ;  /* 0x0000000506059211 */ /* 0x004fc800078ec0ff */
[----:B------:R-:W-:-:S04]  /*0ab0*/  @!P1 IADD3 R4, PT, PT, R4, R5, RZ ;  /* 0x0000000504049210 */ /* 0x000fc80007ffe0ff */
[----:B-1----:R-:W-:Y:S01]  /*0ac0*/  @!P0 FADD R2, R2, R3 ;  /* 0x0000000302028221 */ /* 0x002fe20000000000 */
[----:B------:R-:W-:-:S04]  /*0ad0*/  ISETP.GT.AND P0, PT, R7, 0x17, PT ;  /* 0x000000170700780c */ /* 0x000fc80003f04270 */
[----:B------:R-:W1:Y:S09]  /*0ae0*/  SHFL.DOWN PT, R3, R2, 0x8, 0x1f ;  /* 0x09001f0002037f89 */ /* 0x000e7200000e0000 */
[----:B-1----:R-:W-:Y:S01]  /*0af0*/  @!P0 FADD R2, R2, R3 ;  /* 0x0000000302028221 */ /* 0x002fe20000000000 */
[----:B------:R-:W-:-:S04]  /*0b00*/  ISETP.NE.AND P0, PT, R0, RZ, PT ;  /* 0x000000ff0000720c */ /* 0x000fc80003f05270 */
[----:B------:R-:W1:Y:S02]  /*0b10*/  SHFL.DOWN PT, R3, R2, 0x10, 0x1f ;  /* 0x0a001f0002037f89 */ /* 0x000e6400000e0000 */
[----:B-1----:R-:W-:-:S05]  /*0b20*/  FADD R3, R2, R3 ;  /* 0x0000000302037221 */ /* 0x002fca0000000000 */
[----:B------:R2:W-:Y:S01]  /*0b30*/  @!P1 STS [R4+0x8], R3 ;  /* 0x0000080304009388 */ /* 0x0005e20000000800 */
[----:B------:R-:W-:Y:S01]  /*0b40*/  BAR.SYNC.DEFER_BLOCKING 0x0 ;  /* 0x0000000000007b1d */ /* 0x000fe20000010000 */
[----:B------:R-:W-:-:S04]  /*0b50*/  ISETP.GT.AND P1, PT, R7, 0xf, PT ;  /* 0x0000000f0700780c */ /* 0x000fc80003f24270 */
[----:B0-----:R-:W-:Y:S01]  /*0b60*/  FSEL R9, R2, R3, P1 ;  /* 0x0000000302097208 */ /* 0x001fe20000800000 */
[----:B------:R-:W-:Y:S08]  /*0b70*/  @P0 BRA `(.L_x_72) ;  /* 0x0000001400d00947 */ /* 0x000ff00003800000 */
[----:B------:R-:W0:Y:S01]  /*0b80*/  S2UR UR5, SR_CgaCtaId ;  /* 0x00000000000579c3 */ /* 0x000e220000008800 */
[----:B------:R-:W-:Y:S02]  /*0b90*/  UMOV UR4, 0x400 ;  /* 0x0000040000047882 */ /* 0x000fe40000000000 */
[----:B0-----:R-:W-:-:S09]  /*0ba0*/  ULEA UR4, UR5, UR4, 0x18 ;  /* 0x0000000405047291 */ /* 0x001fd2000f8ec0ff */
[----:B------:R-:W0:Y:S04]  /*0bb0*/  LDS R0, [UR4+0xc] ;  /* 0x00000c04ff007984 */ /* 0x000e280008000800 */
[----:B--2---:R-:W1:Y:S04]  /*0bc0*/  LDS.128 R4, [UR4+0x10] ;  /* 0x00001004ff047984 */ /* 0x004e680008000c00 */
        /* <DEDUP_REMOVED lines=9> */
.L_x_71:
[----:B0-----:R-:W0:Y:S01]  /*0c60*/  S2R R9, SR_LANEID ;  /* 0x0000000000097919 */ /* 0x001e220000000000 */
[----:B------:R-:W-:-:S05]  /*0c70*/  LOP3.LUT R2, R0, 0x3e0, RZ, 0xc0, !PT ;  /* 0x000003e000027812 */ /* 0x000fca00078ec0ff */
[----:B------:R-:W-:Y:S01]  /*0c80*/  VIADD R4, R2, 0x20 ;  /* 0x0000002002047836 */ /* 0x000fe20000000000 */
[----:B------:R-:W-:-:S04]  /*0c90*/  LOP3.LUT R2, RZ, R2, RZ, 0x33, !PT ;  /* 0x00000002ff027212 */ /* 0x000fc800078e33ff */
[----:B------:R-:W-:Y:S02]  /*0ca0*/  ISETP.GT.AND P0, PT, R4, R5, PT ;  /* 0x000000050400720c */ /* 0x000fe40003f04270 */
[----:B------:R-:W-:-:S04]  /*0cb0*/  IADD3 R2, PT, PT, R5, R2, RZ ;  /* 0x0000000205027210 */ /* 0x000fc80007ffe0ff */
[----:B------:R-:W-:-:S05]  /*0cc0*/  SEL R2, R2, 0x1f, P0 ;  /* 0x0000001f02027807 */ /* 0x000fca0000000000 */
[----:B------:R-:W1:Y:S01]  /*0cd0*/  SHFL.DOWN PT, R3, R11, 0x1, R2 ;  /* 0x082000000b037989 */ /* 0x000e6200000e0002 */
[C---:B0-----:R-:W-:Y:S01]  /*0ce0*/  ISETP.GE.AND P0, PT, R9.reuse, R2, PT ;  /* 0x000000020900720c */ /* 0x041fe20003f06270 */
[C---:B------:R-:W-:Y:S01]  /*0cf0*/  VIADD R7, R9.reuse, 0x2 ;  /* 0x0000000209077836 */ /* 0x040fe20000000000 */
[----:B------:R-:W-:-:S11]  /*0d00*/  ISETP.NE.AND P1, PT, R9, RZ, PT ;  /* 0x000000ff0900720c */ /* 0x000fd60003f25270 */
[----:B-1----:R-:W-:Y:S01]  /*0d10*/  @!P0 FADD R11, R3, R11 ;  /* 0x0000000b030b8221 */ /* 0x002fe20000000000 */
[----:B------:R-:W-:Y:S01]  /*0d20*/  ISETP.GT.AND P0, PT, R7, R2, PT ;  /* 0x000000020700720c */ /* 0x000fe20003f04270 */
[----:B------:R-:W0:Y:S01]  /*0d30*/  @!P1 S2R R13, SR_CgaCtaId ;  /* 0x00000000000d9919 */ /* 0x000e220000008800 */
[----:B------:R-:W-:Y:S02]  /*0d40*/  IADD3 R7, PT, PT, R9, 0x4, RZ ;  /* 0x0000000409077810 */ /* 0x000fe40007ffe0ff */
[----:B------:R-:W-:Y:S01]  /*0d50*/  @!P1 MOV R6, 0x400 ;  /* 0x0000040000069802 */ /* 0x000fe20000000f00 */
[----:B------:R-:W1:Y:S01]  /*0d60*/  SHFL.DOWN PT, R3, R11, 0x2, R2 ;  /* 0x084000000b037989 */ /* 0x000e6200000e0002 */
[----:B------:R-:W-:-:S04]  /*0d70*/  @!P1 SHF.R.U32.HI R4, RZ, 0x3, R0 ;  /* 0x00000003ff049819 */ /* 0x000fc80000011600 */
[----:B------:R-:W-:-:S03]  /*0d80*/  @!P1 LOP3.LUT R4, R4, 0x7c, RZ, 0xc0, !PT ;  /* 0x0000007c04049812 */ /* 0x000fc600078ec0ff */
[----:B-1----:R-:W-:Y:S01]  /*0d90*/  @!P0 FADD R11, R11, R3 ;  /* 0x000000030b0b8221 */ /* 0x002fe20000000000 */
[----:B------:R-:W-:Y:S01]  /*0da0*/  ISETP.GT.AND P0, PT, R7, R2, PT ;  /* 0x000000020700720c */ /* 0x000fe20003f04270 */
[----:B------:R-:W-:Y:S01]  /*0db0*/  VIADD R7, R9, 0x8 ;  /* 0x0000000809077836 */ /* 0x000fe20000000000 */
[----:B0-----:R-:W-:Y:S02]  /*0dc0*/  @!P1 LEA R13, R13, R6, 0x18 ;  /* 0x000000060d0d9211 */ /* 0x001fe400078ec0ff */
[----:B------:R-:W0:Y:S03]  /*0dd0*/  SHFL.DOWN PT, R3, R11, 0x4, R2 ;  /* 0x088000000b037989 */ /* 0x000e2600000e0002 */
[----:B------:R-:W-:-:S06]  /*0de0*/  @!P1 IMAD.IADD R4, R4, 0x1, R13 ;  /* 0x0000000104049824 */ /* 0x000fcc00078e020d */
[----:B0-----:R-:W-:Y:S01]  /*0df0*/  @!P0 FADD R11, R11, R3 ;  /* 0x000000030b0b8221 */ /* 0x001fe20000000000 */
[-C--:B------:R-:W-:Y:S02]  /*0e00*/  ISETP.GT.AND P0, PT, R7, R2.reuse, PT ;  /* 0x000000020700720c */ /* 0x080fe40003f04270 */
[----:B------:R-:W-:Y:S02]  /*0e10*/  IADD3 R7, PT, PT, R9, 0x10, RZ ;  /* 0x0000001009077810 */ /* 0x000fe40007ffe0ff */
[----:B------:R-:W0:Y:S09]  /*0e20*/  SHFL.DOWN PT, R3, R11, 0x8, R2 ;  /* 0x090000000b037989 */ /* 0x000e3200000e0002 */
[----:B0-----:R-:W-:Y:S01]  /*0e30*/  @!P0 FADD R11, R11, R3 ;  /* 0x000000030b0b8221 */ /* 0x001fe20000000000 */
[----:B------:R-:W-:-:S04]  /*0e40*/  ISETP.GT.AND P0, PT, R7, R2, PT ;  /* 0x000000020700720c */ /* 0x000fc80003f04270 */
[----:B------:R-:W0:Y:S09]  /*0e50*/  SHFL.DOWN PT, R3, R11, 0x10, R2 ;  /* 0x0a0000000b037989 */ /* 0x000e3200000e0002 */
        /* <DEDUP_REMOVED lines=13> */
[----:B------:R-:W1:Y:S04]  /*0f30*/  LDS R0, [UR4+0xc] ;  /* 0x00000c04ff007984 */ /* 0x000e680008000800 */
[----:B------:R-:W0:Y:S04]  /*0f40*/  LDS.128 R12, [UR4+0x10] ;  /* 0x00001004ff0c7984 */ /* 0x000e280008000c00 */
[----:B------:R-:W2:Y:S01]  /*0f50*/  LDS.64 R2, [UR4+0x20] ;  /* 0x00002004ff027984 */ /* 0x000ea20008000a00 */
[----:B-1----:R-:W-:Y:S01]  /*0f60*/  @P2 FADD R9, R9, R0 ;  /* 0x0000000009092221 */ /* 0x002fe20000000000 */
[----:B------:R-:W-:-:S03]  /*0f70*/  ISETP.GT.AND P2, PT, R5, 0xa0, PT ;  /* 0x000000a00500780c */ /* 0x000fc60003f44270 */
[----:B0-----:R-:W-:Y:S01]  /*0f80*/  @P4 FADD R9, R9, R12 ;  /* 0x0000000c09094221 */ /* 0x001fe20000000000 */
        /* <DEDUP_REMOVED lines=8> */
.L_x_58:
[----:B------:R-:W0:Y:S01]  /*1010*/  S2R R0, SR_TID.X ;  /* 0x0000000000007919 */ /* 0x000e220000002100 */
[----:B------:R-:W1:Y:S01]  /*1020*/  LDC.64 R4, c[0x0][0x380] ;  /* 0x0000e000ff047b82 */ /* 0x000e620000000a00 */
[----:B0-----:R-:W-:-:S04]  /*1030*/  VIADD R7, R0, UR7 ;  /* 0x0000000700077c36 */ /* 0x001fc80008000000 */
[----:B-1----:R-:W-:-:S05]  /*1040*/  IMAD.WIDE.U32 R4, R7, 0x4, R4 ;  /* 0x0000000407047825 */ /* 0x002fca00078e0004 */
[----:B------:R-:W2:Y:S04]  /*1050*/  LDG.E R7, desc[UR14][R4.64] ;  /* 0x0000000e04077981 */ /* 0x000ea8000c1e1900 */
[----:B------:R-:W2:Y:S04]  /*1060*/  LDG.E R8, desc[UR14][R4.64+0x400] ;  /* 0x0004000e04087981 */ /* 0x000ea8000c1e1900 */
[----:B------:R-:W3:Y:S04]  /*1070*/  LDG.E R9, desc[UR14][R4.64+0x800] ;  /* 0x0008000e04097981 */ /* 0x000ee8000c1e1900 */
[----:B------:R-:W3:Y:S04]  /*1080*/  LDG.E R10, desc[UR14][R4.64+0xc00] ;  /* 0x000c000e040a7981 */ /* 0x000ee8000c1e1900 */
[----:B------:R-:W4:Y:S04]  /*1090*/  LDG.E R11, desc[UR14][R4.64+0x1000] ;  /* 0x0010000e040b7981 */ /* 0x000f28000c1e1900 */
[----:B------:R-:W4:Y:S04]  /*10a0*/  LDG.E R12, desc[UR14][R4.64+0x1400] ;  /* 0x0014000e040c7981 */ /* 0x000f28000c1e1900 */
[----:B------:R-:W5:Y:S04]  /*10b0*/  LDG.E R13, desc[UR14][R4.64+0x1800] ;  /* 0x0018000e040d7981 */ /* 0x000f68000c1e1900 */
        /* <DEDUP_REMOVED lines=8> */
[----:B------:R-:W5:Y:S01]  /*1140*/  LDG.E R21, desc[UR14][R4.64+0x3c00] ;  /* 0x003c000e04157981 */ /* 0x000f62000c1e1900 */
[----:B------:R-:W-:-:S04]  /*1150*/  ISETP.GE.U32.AND P0, PT, R23, UR5, PT ;  /* 0x0000000517007c0c */ /* 0x000fc8000bf06070 */
[----:B------:R-:W-:Y:S01]  /*1160*/  ISETP.GE.U32.AND.EX P0, PT, R22, UR4, PT, P0 ;  /* 0x0000000416007c0c */ /* 0x000fe2000bf06100 */
        /* <DEDUP_REMOVED lines=13> */
[----:B------:R-:W-:-:S04]  /*1240*/  FADD R6, R15, R6 ;  /* 0x000000060f067221 */ /* 0x000fc80000000000 */
[----:B------:R-:W-:Y:S01]  /*1250*/  FADD R7, R7, R6 ;  /* 0x0000000607077221 */ /* 0x000fe20000000000 */
[----:B------:R-:W-:Y:S06]  /*1260*/  @!P0 BRA `(.L_x_73) ;  /* 0x0000000c006c8947 */ /* 0x000fec0003800000 */
[----:B------:R-:W-:Y:S01]  /*1270*/  UIADD3 UR8, UP0, UPT, UR5, UR7, URZ ;  /* 0x0000000705087290 */ /* 0x000fe2000ff1e0ff */
[----:B------:R-:W-:Y:S01]  /*1280*/  IADD3 R23, P2, PT, R2, -0x1000, RZ ;  /* 0xfffff00002177810 */ /* 0x000fe20007f5e0ff */
[----:B------:R-:W0:Y:S01]  /*1290*/  LDCU.64 UR12, c[0x0][0x380] ;  /* 0x00007000ff0c77ac */ /* 0x000e220008000a00 */
[----:B------:R-:W-:Y:S02]  /*12a0*/  LOP3.LUT R5, RZ, R0, RZ, 0x33, !PT ;  /* 0x00000000ff057212 */ /* 0x000fe400078e33ff */
[----:B------:R-:W-:Y:S01]  /*12b0*/  IADD3.X R8, PT, PT, R3, -0x1, RZ, P2, !PT ;  /* 0xffffffff03087810 */ /* 0x000fe200017fe4ff */
[----:B------:R-:W-:Y:S01]  /*12c0*/  UIADD3.X UR9, UPT, UPT, URZ, UR4, URZ, UP0, !UPT ;  /* 0x00000004ff097290 */ /* 0x000fe200087fe4ff */
[----:B------:R-:W-:Y:S01]  /*12d0*/  ISETP.LT.U32.AND P0, PT, R23, UR8, PT ;  /* 0x0000000817007c0c */ /* 0x000fe2000bf01070 */
[----:B------:R-:W-:Y:S01]  /*12e0*/  UMOV UR6, UR5 ;  /* 0x0000000500067c82 */ /* 0x000fe20008000000 */
[----:B------:R-:W-:Y:S01]  /*12f0*/  IADD3 R9, P1, PT, R0, UR8, RZ ;  /* 0x0000000800097c10 */ /* 0x000fe2000ff3e0ff */
[----:B------:R-:W-:Y:S01]  /*1300*/  UMOV UR4, URZ ;  /* 0x000000ff00047c82 */ /* 0x000fe20008000000 */
[----:B------:R-:W-:Y:S01]  /*1310*/  IADD3 R5, PT, PT, R2, -UR5, R5 ;  /* 0x8000000502057c10 */ /* 0x000fe2000fffe005 */
[----:B------:R-:W-:Y:S01]  /*1320*/  UMOV UR10, UR8 ;  /* 0x00000008000a7c82 */ /* 0x000fe20008000000 */
[----:B------:R-:W-:Y:S01]  /*1330*/  MOV R11, UR9 ;  /* 0x00000009000b7c02 */ /* 0x000fe20008000f00 */
[----:B------:R-:W-:-:S03]  /*1340*/  IMAD.X R0, RZ, RZ, UR9, P1 ;  /* 0x00000009ff007e24 */ /* 0x000fc600088e06ff */
[----:B------:R-:W-:Y:S02]  /*1350*/  ISETP.GT.U32.AND.EX P0, PT, R11, R8, PT, P0 ;  /* 0x000000080b00720c */ /* 0x000fe40003f04100 */
[----:B0-----:R-:W-:-:S04]  /*1360*/  LEA R6, P2, R9, UR12, 0x2 ;  /* 0x0000000c09067c11 */ /* 0x001fc8000f8410ff */
[----:B------:R-:W-:Y:S02]  /*1370*/  IADD3 R6, P1, PT, R6, 0x2000, RZ ;  /* 0x0000200006067810 */ /* 0x000fe40007f3e0ff */
[----:B------:R-:W-:Y:S02]  /*1380*/  LEA.HI.X R9, R9, UR13, R0, 0x2, P2 ;  /* 0x0000000d09097c11 */ /* 0x000fe400090f1400 */
[----:B------:R-:W-:Y:S01]  /*1390*/  IADD3 R0, PT, PT, R5, -UR7, RZ ;  /* 0x8000000705007c10 */ /* 0x000fe2000fffe0ff */
[----:B------:R-:W-:Y:S02]  /*13a0*/  UMOV UR7, UR9 ;  /* 0x0000000900077c82 */ /* 0x000fe40008000000 */
[----:B------:R-:W-:Y:S01]  /*13b0*/  IMAD.X R9, RZ, RZ, R9, P1 ;  /* 0x000000ffff097224 */ /* 0x000fe200008e0609 */
[----:B------:R-:W-:Y:S06]  /*13c0*/  @P0 BRA `(.L_x_74) ;  /* 0x0000000400000947 */ /* 0x000fec0003800000 */
[----:B------:R-:W0:Y:S01]  /*13d0*/  LDC.64 R2, c[0x0][0x3b8] ;  /* 0x0000ee00ff027b82 */ /* 0x000e220000000a00 */
[----:B------:R-:W1:Y:S01]  /*13e0*/  LDCU.64 UR12, c[0x0][0x380] ;  /* 0x00007000ff0c77ac */ /* 0x000e620008000a00 */
[----:B------:R-:W-:Y:S01]  /*13f0*/  NOP ;  /* 0x0000000000007918 */ /* 0x000fe20000000000 */
.L_x_75:
[----:B------:R-:W2:Y:S02]  /*1400*/  S2R R5, SR_TID.X ;  /* 0x0000000000057919 */ /* 0x000ea40000002100 */
[----:B--2---:R-:W-:-:S04]  /*1410*/  IADD3 R5, P0, PT, R5, UR8, RZ ;  /* 0x0000000805057c10 */ /* 0x004fc8000ff1e0ff */
[----:B------:R-:W-:Y:S02]  /*1420*/  IADD3.X R10, PT, PT, RZ, UR9, RZ, P0, !PT ;  /* 0x00000009ff0a7c10 */ /* 0x000fe400087fe4ff */
[----:B-1----:R-:W-:-:S04]  /*1430*/  LEA R4, P0, R5, UR12, 0x2 ;  /* 0x0000000c05047c11 */ /* 0x002fc8000f8010ff */
[----:B------:R-:W-:-:S05]  /*1440*/  LEA.HI.X R5, R5, UR13, R10, 0x2, P0 ;  /* 0x0000000d05057c11 */ /* 0x000fca00080f140a */
        /* <DEDUP_REMOVED lines=15> */
[----:B------:R1:W5:Y:S01]  /*1540*/  LDG.E R22, desc[UR14][R4.64+0x3c00] ;  /* 0x003c000e04167981 */ /* 0x000362000c1e1900 */
[----:B------:R-:W-:-:S02]  /*1550*/  USHF.R.S32.HI UR11, URZ, 0x1f, UR5 ;  /* 0x0000001fff0b7899 */ /* 0x000fc40008011405 */
[----:B------:R-:W-:-:S04]  /*1560*/  UIADD3 UR6, UP0, UPT, UR5, UR10, URZ ;  /* 0x0000000a05067290 */ /* 0x000fc8000ff1e0ff */
[----:B------:R-:W-:Y:S01]  /*1570*/  UIADD3.X UR7, UPT, UPT, UR11, UR7, URZ, UP0, !UPT ;  /* 0x000000070b077290 */ /* 0x000fe200087fe4ff */
[----:B--2---:R-:W-:Y:S01]  /*1580*/  FADD R7, R24, R7 ;  /* 0x0000000718077221 */ /* 0x004fe20000000000 */
[----:B0-----:R-:W-:-:S04]  /*1590*/  IADD3 R24, P1, PT, R2, -UR8, RZ ;  /* 0x8000000802187c10 */ /* 0x001fc8000ff3e0ff */
[----:B------:R-:W-:Y:S02]  /*15a0*/  ISETP.GE.U32.AND P0, PT, R24, UR5, PT ;  /* 0x0000000518007c0c */ /* 0x000fe4000bf06070 */
[----:B-1----:R-:W-:Y:S01]  /*15b0*/  IADD3.X R4, PT, PT, R3, ~UR9, RZ, P1, !PT ;  /* 0x8000000903047c10 */ /* 0x002fe20008ffe4ff */
[----:B---3--:R-:W-:-:S03]  /*15c0*/  FADD R26, R25, R26 ;  /* 0x0000001a191a7221 */ /* 0x008fc60000000000 */
[----:B------:R-:W-:Y:S01]  /*15d0*/  ISETP.GE.U32.AND.EX P0, PT, R4, UR11, PT, P0 ;  /* 0x0000000b04007c0c */ /* 0x000fe2000bf06100 */
        /* <DEDUP_REMOVED lines=12> */
[----:B------:R-:W-:-:S04]  /*16a0*/  FADD R7, R7, R10 ;  /* 0x0000000a07077221 */ /* 0x000fc80000000000 */
[----:B------:R-:W-:Y:S01]  /*16b0*/  FADD R7, R22, R7 ;  /* 0x0000000716077221 */ /* 0x000fe20000000000 */
[----:B------:R-:W-:Y:S06]  /*16c0*/  @!P0 BRA `(.L_x_73) ;  /* 0x0000000800548947 */ /* 0x000fec0003800000 */
[----:B------:R-:W-:Y:S01]  /*16d0*/  UIADD3 UR8, UP0, UPT, UR5, UR8, URZ ;  /* 0x0000000805087290 */ /* 0x000fe2000ff1e0ff */
[----:B------:R-:W-:Y:S01]  /*16e0*/  MOV R5, R9 ;  /* 0x0000000900057202 */ /* 0x000fe20000000f00 */
[----:B------:R-:W-:Y:S01]  /*16f0*/  IMAD.U32 R11, RZ, RZ, UR5 ;  /* 0x00000005ff0b7e24 */ /* 0x000fe2000f8e00ff */
[----:B------:R-:W-:Y:S01]  /*1700*/  UIADD3 UR4, UPT, UPT, UR4, 0x1, URZ ;  /* 0x0000000104047890 */ /* 0x000fe2000fffe0ff */
[----:B------:R-:W-:Y:S01]  /*1710*/  IMAD.MOV.U32 R4, RZ, RZ, R6 ;  /* 0x000000ffff047224 */ /* 0x000fe200078e0006 */
[----:B------:R-:W-:Y:S01]  /*1720*/  UIADD3.X UR9, UPT, UPT, UR11, UR9, URZ, UP0, !UPT ;  /* 0x000000090b097290 */ /* 0x000fe200087fe4ff */
[----:B------:R-:W-:Y:S01]  /*1730*/  ISETP.LT.U32.AND P0, PT, R23, UR8, PT ;  /* 0x0000000817007c0c */ /* 0x000fe2000bf01070 */
[----:B------:R-:W-:Y:S01]  /*1740*/  VIADD R0, R0, -UR5 ;  /* 0x8000000500007c36 */ /* 0x000fe20008000000 */
[----:B------:R-:W-:Y:S01]  /*1750*/  UMOV UR10, UR6 ;  /* 0x00000006000a7c82 */ /* 0x000fe20008000000 */
[----:B------:R-:W-:Y:S02]  /*1760*/  IMAD.WIDE R4, R11, 0x4, R4 ;  /* 0x000000040b047825 */ /* 0x000fe400078e0204 */
[----:B------:R-:W-:-:S02]  /*1770*/  MOV R13, UR9 ;  /* 0x00000009000d7c02 */ /* 0x000fc40008000f00 */
[----:B------:R-:W-:Y:S01]  /*1780*/  IMAD.MOV.U32 R6, RZ, RZ, R4 ;  /* 0x000000ffff067224 */ /* 0x000fe200078e0004 */
[----:B------:R-:W-:Y:S02]  /*1790*/  MOV R9, R5 ;  /* 0x0000000500097202 */ /* 0x000fe40000000f00 */
[----:B------:R-:W-:-:S13]  /*17a0*/  ISETP.GT.U32.AND.EX P0, PT, R13, R8, PT, P0 ;  /* 0x000000080d00720c */ /* 0x000fda0003f04100 */
[----:B------:R-:W-:Y:S05]  /*17b0*/  @!P0 BRA `(.L_x_75) ;  /* 0xfffffffc00108947 */ /* 0x000fea000383ffff */
[----:B------:R-:W-:-:S05]  /*17c0*/  UMOV UR6, UR5 ;  /* 0x0000000500067c82 */ /* 0x000fca0008000000 */
.L_x_74:
[----:B------:R-:W0:Y:S01]  /*17d0*/  S2R R5, SR_TID.X ;  /* 0x0000000000057919 */ /* 0x000e220000002100 */
[C---:B------:R-:W-:Y:S01]  /*17e0*/  IADD3 R4, PT, PT, R2.reuse, -UR8, RZ ;  /* 0x8000000802047c10 */ /* 0x040fe2000fffe0ff */
[----:B------:R-:W-:Y:S01]  /*17f0*/  IMAD.U32 R8, RZ, RZ, UR9 ;  /* 0x00000009ff087e24 */ /* 0x000fe2000f8e00ff */
[----:B------:R-:W-:Y:S01]  /*1800*/  ISETP.LE.U32.AND P1, PT, R2, UR8, PT ;  /* 0x0000000802007c0c */ /* 0x000fe2000bf23070 */
[----:B------:R-:W-:Y:S01]  /*1810*/  BSSY.RECONVERGENT B1, `(.L_x_73) ;  /* 0x0000080000017945 */ /* 0x000fe20003800200 */
[----:B0-----:R-:W-:-:S04]  /*1820*/  ISETP.GE.AND P0, PT, R5, R4, PT ;  /* 0x000000040500720c */ /* 0x001fc80003f06270 */
[----:B------:R-:W-:-:S13]  /*1830*/  ISETP.GE.U32.OR.EX P0, PT, R8, R3, P0, P1 ;  /* 0x000000030800720c */ /* 0x000fda0000706510 */
[----:B------:R-:W-:Y:S05]  /*1840*/  @P0 BRA `(.L_x_76) ;  /* 0x0000000400f00947 */ /* 0x000fea0003800000 */
[----:B------:R-:W0:Y:S01]  /*1850*/  LDC R4, c[0x0][0x3c0] ;  /* 0x0000f000ff047b82 */ /* 0x000e220000000800 */
[----:B------:R-:W-:Y:S01]  /*1860*/  USHF.L.U32 UR5, UR16, 0xc, URZ ;  /* 0x0000000c10057899 */ /* 0x000fe200080006ff */
[----:B------:R-:W-:Y:S01]  /*1870*/  LOP3.LUT R3, RZ, R5, RZ, 0x33, !PT ;  /* 0x00000005ff037212 */ /* 0x000fe200078e33ff */
[----:B------:R-:W-:Y:S02]  /*1880*/  BSSY.RECONVERGENT B2, `(.L_x_77) ;  /* 0x0000037000027945 */ /* 0x000fe40003800200 */
[----:B------:R-:W-:-:S06]  /*1890*/  UIADD3 UR5, UPT, UPT, UR5, UR6, URZ ;  /* 0x0000000605057290 */ /* 0x000fcc000fffe0ff */
[----:B------:R-:W-:Y:S01]  /*18a0*/  IADD3 R2, PT, PT, R2, -UR5, R3 ;  /* 0x8000000502027c10 */ /* 0x000fe2000fffe003 */
[----:B0-----:R-:W-:Y:S01]  /*18b0*/  IMAD R3, R4, UR4, RZ ;  /* 0x0000000404037c24 */ /* 0x001fe2000f8e02ff */
[----:B------:R-:W-:-:S03]  /*18c0*/  MOV R4, R5 ;  /* 0x0000000500047202 */ /* 0x000fc60000000f00 */
[----:B------:R-:W-:-:S05]  /*18d0*/  IMAD R2, R3, -0x1000, R2 ;  /* 0xfffff00003027824 */ /* 0x000fca00078e0202 */
[C---:B------:R-:W-:Y:S02]  /*18e0*/  ISETP.GE.U32.AND P0, PT, R2.reuse, 0xf00, PT ;  /* 0x00000f000200780c */ /* 0x040fe40003f06070 */
[----:B------:R-:W-:-:S04]  /*18f0*/  LEA.HI R19, R2, 0x1, RZ, 0x18 ;  /* 0x0000000102137811 */ /* 0x000fc800078fc0ff */
[----:B------:R-:W-:-:S04]  /*1900*/  LOP3.LUT R21, R19, 0xf, RZ, 0xc0, !PT ;  /* 0x0000000f13157812 */ /* 0x000fc800078ec0ff */
[----:B------:R-:W-:-:S03]  /*1910*/  ISETP.NE.AND P1, PT, R21, RZ, PT ;  /* 0x000000ff1500720c */ /* 0x000fc60003f25270 */
[----:B------:R-:W-:Y:S10]  /*1920*/  @!P0 BRA `(.L_x_78) ;  /* 0x0000000000b08947 */ /* 0x000ff40003800000 */
[----:B------:R-:W-:Y:S01]  /*1930*/  LEA.HI R2, R0, 0x1, RZ, 0x18 ;  /* 0x0000000100027811 */ /* 0x000fe200078fc0ff */
[----:B------:R-:W-:-:S03]  /*1940*/  IMAD.MOV.U32 R4, RZ, RZ, R5 ;  /* 0x000000ffff047224 */ /* 0x000fc600078e0005 */
[----:B------:R-:W-:-:S04]  /*1950*/  LOP3.LUT R2, R2, 0x1fffff0, RZ, 0xc0, !PT ;  /* 0x01fffff002027812 */ /* 0x000fc800078ec0ff */
[----:B------:R-:W-:-:S07]  /*1960*/  IADD3 R8, PT, PT, -R2, RZ, RZ ;  /* 0x000000ff02087210 */ /* 0x000fce0007ffe1ff */
.L_x_79:
[----:B------:R-:W-:Y:S01]  /*1970*/  IMAD.MOV.U32 R2, RZ, RZ, R6 ;  /* 0x000000ffff027224 */ /* 0x000fe200078e0006 */
[----:B------:R-:W-:-:S05]  /*1980*/  MOV R3, R9 ;  /* 0x0000000900037202 */ /* 0x000fca0000000f00 */
[----:B------:R-:W2:Y:S04]  /*1990*/  LDG.E R18, desc[UR14][R2.64+-0x2000] ;  /* 0xffe0000e02127981 */ /* 0x000ea8000c1e1900 */
[----:B------:R-:W3:Y:S04]  /*19a0*/  LDG.E R17, desc[UR14][R2.64+-0x1c00] ;  /* 0xffe4000e02117981 */ /* 0x000ee8000c1e1900 */
        /* <DEDUP_REMOVED lines=14> */
[----:B------:R-:W-:-:S02]  /*1a90*/  VIADD R8, R8, 0x10 ;  /* 0x0000001008087836 */ /* 0x000fc40000000000 */
[----:B------:R-:W-:-:S03]  /*1aa0*/  VIADD R4, R4, 0x1000 ;  /* 0x0000100004047836 */ /* 0x000fc60000000000 */
[----:B------:R-:W-:Y:S01]  /*1ab0*/  ISETP.NE.AND P0, PT, R8, RZ, PT ;  /* 0x000000ff0800720c */ /* 0x000fe20003f05270 */
[----:B--2---:R-:W-:-:S04]  /*1ac0*/  FADD R18, R18, R7 ;  /* 0x0000000712127221 */ /* 0x004fc80000000000 */
        /* <DEDUP_REMOVED lines=13> */
[----:B------:R-:W-:-:S03]  /*1ba0*/  IADD3 R6, P2, PT, R2, 0x4000, RZ ;  /* 0x0000400002067810 */ /* 0x000fc60007f5e0ff */
[----:B------:R-:W-:Y:S01]  /*1bb0*/  FADD R10, R10, R9 ;  /* 0x000000090a0a7221 */ /* 0x000fe20000000000 */
[----:B------:R-:W-:-:S03]  /*1bc0*/  IADD3.X R9, PT, PT, RZ, R3, RZ, P2, !PT ;  /* 0x00000003ff097210 */ /* 0x000fc600017fe4ff */
[----:B------:R-:W-:Y:S01]  /*1bd0*/  FADD R7, R10, R5 ;  /* 0x000000050a077221 */ /* 0x000fe20000000000 */
[----:B------:R-:W-:Y:S06]  /*1be0*/  @P0 BRA `(.L_x_79) ;  /* 0xfffffffc00600947 */ /* 0x000fec000383ffff */
.L_x_78:
[----:B------:R-:W-:Y:S05]  /*1bf0*/  BSYNC.RECONVERGENT B2 ;  /* 0x0000000000027941 */ /* 0x000fea0003800200 */
.L_x_77:
[----:B------:R-:W-:Y:S05]  /*1c00*/  @!P1 BRA `(.L_x_76) ;  /* 0x0000000400009947 */ /* 0x000fea0003800000 */
[----:B------:R-:W-:Y:S01]  /*1c10*/  ISETP.GE.U32.AND P0, PT, R21, 0x8, PT ;  /* 0x000000081500780c */ /* 0x000fe20003f06070 */
[----:B------:R-:W-:Y:S01]  /*1c20*/  BSSY.RECONVERGENT B2, `(.L_x_80) ;  /* 0x0000019000027945 */ /* 0x000fe20003800200 */
[----:B------:R-:W-:-:S04]  /*1c30*/  LOP3.LUT R9, R19, 0x7, RZ, 0xc0, !PT ;  /* 0x0000000713097812 */ /* 0x000fc800078ec0ff */
[----:B------:R-:W-:-:S07]  /*1c40*/  ISETP.NE.AND P1, PT, R9, RZ, PT ;  /* 0x000000ff0900720c */ /* 0x000fce0003f25270 */
[----:B------:R-:W-:Y:S06]  /*1c50*/  @!P0 BRA `(.L_x_81) ;  /* 0x0000000000548947 */ /* 0x000fec0003800000 */
[----:B------:R-:W-:-:S04]  /*1c60*/  IADD3 R3, P0, PT, R4, UR8, RZ ;  /* 0x0000000804037c10 */ /* 0x000fc8000ff1e0ff */
[----:B------:R-:W-:Y:S02]  /*1c70*/  IADD3.X R6, PT, PT, RZ, UR9, RZ, P0, !PT ;  /* 0x00000009ff067c10 */ /* 0x000fe400087fe4ff */
[----:B------:R-:W-:-:S04]  /*1c80*/  LEA R2, P0, R3, UR12, 0x2 ;  /* 0x0000000c03027c11 */ /* 0x000fc8000f8010ff */
[----:B------:R-:W-:-:S05]  /*1c90*/  LEA.HI.X R3, R3, UR13, R6, 0x2, P0 ;  /* 0x0000000d03037c11 */ /* 0x000fca00080f1406 */
[----:B------:R-:W2:Y:S04]  /*1ca0*/  LDG.E R6, desc[UR14][R2.64] ;  /* 0x0000000e02067981 */ /* 0x000ea8000c1e1900 */
[----:B------:R-:W3:Y:S04]  /*1cb0*/  LDG.E R5, desc[UR14][R2.64+0x400] ;  /* 0x0004000e02057981 */ /* 0x000ee8000c1e1900 */
[----:B------:R-:W4:Y:S04]  /*1cc0*/  LDG.E R8, desc[UR14][R2.64+0x800] ;  /* 0x0008000e02087981 */ /* 0x000f28000c1e1900 */
[----:B------:R-:W5:Y:S04]  /*1cd0*/  LDG.E R10, desc[UR14][R2.64+0xc00] ;  /* 0x000c000e020a7981 */ /* 0x000f68000c1e1900 */
[----:B------:R-:W5:Y:S04]  /*1ce0*/  LDG.E R12, desc[UR14][R2.64+0x1000] ;  /* 0x0010000e020c7981 */ /* 0x000f68000c1e1900 */
[----:B------:R-:W5:Y:S04]  /*1cf0*/  LDG.E R14, desc[UR14][R2.64+0x1400] ;  /* 0x0014000e020e7981 */ /* 0x000f68000c1e1900 */
[----:B------:R-:W5:Y:S04]  /*1d00*/  LDG.E R16, desc[UR14][R2.64+0x1800] ;  /* 0x0018000e02107981 */ /* 0x000f68000c1e1900 */
[----:B------:R-:W5:Y:S01]  /*1d10*/  LDG.E R18, desc[UR14][R2.64+0x1c00] ;  /* 0x001c000e02127981 */ /* 0x000f62000c1e1900 */
[----:B------:R-:W-:-:S02]  /*1d20*/  VIADD R4, R4, 0x800 ;  /* 0x0000080004047836 */ /* 0x000fc40000000000 */
[----:B--2---:R-:W-:-:S04]  /*1d30*/  FADD R6, R7, R6 ;  /* 0x0000000607067221 */ /* 0x004fc80000000000 */
[----:B---3--:R-:W-:-:S04]  /*1d40*/  FADD R5, R6, R5 ;  /* 0x0000000506057221 */ /* 0x008fc80000000000 */
[----:B----4-:R-:W-:-:S04]  /*1d50*/  FADD R5, R5, R8 ;  /* 0x0000000805057221 */ /* 0x010fc80000000000 */
[----:B-----5:R-:W-:-:S04]  /*1d60*/  FADD R5, R5, R10 ;  /* 0x0000000a05057221 */ /* 0x020fc80000000000 */
[----:B------:R-:W-:-:S04]  /*1d70*/  FADD R5, R5, R12 ;  /* 0x0000000c05057221 */ /* 0x000fc80000000000 */
[----:B------:R-:W-:-:S04]  /*1d80*/  FADD R5, R5, R14 ;  /* 0x0000000e05057221 */ /* 0x000fc80000000000 */
[----:B------:R-:W-:-:S04]  /*1d90*/  FADD R5, R5, R16 ;  /* 0x0000001005057221 */ /* 0x000fc80000000000 */
[----:B------:R-:W-:-:S07]  /*1da0*/  FADD R7, R5, R18 ;  /* 0x0000001205077221 */ /* 0x000fce0000000000 */
.L_x_81:
[----:B------:R-:W-:Y:S05]  /*1db0*/  BSYNC.RECONVERGENT B2 ;  /* 0x0000000000027941 */ /* 0x000fea0003800200 */
.L_x_80:
[----:B------:R-:W-:Y:S05]  /*1dc0*/  @!P1 BRA `(.L_x_76) ;  /* 0x0000000000909947 */ /* 0x000fea0003800000 */
[----:B------:R-:W-:Y:S01]  /*1dd0*/  ISETP.GE.U32.AND P0, PT, R9, 0x4, PT ;  /* 0x000000040900780c */ /* 0x000fe20003f06070 */
[----:B------:R-:W-:Y:S01]  /*1de0*/  BSSY.RECONVERGENT B2, `(.L_x_82) ;  /* 0x0000010000027945 */ /* 0x000fe20003800200 */
[----:B------:R-:W-:-:S11]  /*1df0*/  LOP3.LUT P1, RZ, R19, 0x3, RZ, 0xc0, !PT ;  /* 0x0000000313ff7812 */ /* 0x000fd6000782c0ff */
[----:B------:R-:W-:Y:S05]  /*1e00*/  @!P0 BRA `(.L_x_83) ;  /* 0x0000000000348947 */ /* 0x000fea0003800000 */
[----:B------:R-:W-:-:S04]  /*1e10*/  IADD3 R3, P0, PT, R4, UR8, RZ ;  /* 0x0000000804037c10 */ /* 0x000fc8000ff1e0ff */
[----:B------:R-:W-:Y:S02]  /*1e20*/  IADD3.X R6, PT, PT, RZ, UR9, RZ, P0, !PT ;  /* 0x00000009ff067c10 */ /* 0x000fe400087fe4ff */
[----:B------:R-:W-:-:S04]  /*1e30*/  LEA R2, P0, R3, UR12, 0x2 ;  /* 0x0000000c03027c11 */ /* 0x000fc8000f8010ff */
[----:B------:R-:W-:-:S05]  /*1e40*/  LEA.HI.X R3, R3, UR13, R6, 0x2, P0 ;  /* 0x0000000d03037c11 */ /* 0x000fca00080f1406 */
[----:B------:R-:W2:Y:S04]  /*1e50*/  LDG.E R6, desc[UR14][R2.64] ;  /* 0x0000000e02067981 */ /* 0x000ea8000c1e1900 */
[----:B------:R-:W3:Y:S04]  /*1e60*/  LDG.E R5, desc[UR14][R2.64+0x400] ;  /* 0x0004000e02057981 */ /* 0x000ee8000c1e1900 */
[----:B------:R-:W4:Y:S04]  /*1e70*/  LDG.E R8, desc[UR14][R2.64+0x800] ;  /* 0x0008000e02087981 */ /* 0x000f28000c1e1900 */
[----:B------:R-:W5:Y:S01]  /*1e80*/  LDG.E R10, desc[UR14][R2.64+0xc00] ;  /* 0x000c000e020a7981 */ /* 0x000f62000c1e1900 */
[----:B------:R-:W-:-:S02]  /*1e90*/  VIADD R4, R4, 0x400 ;  /* 0x0000040004047836 */ /* 0x000fc40000000000 */
[----:B--2---:R-:W-:-:S04]  /*1ea0*/  FADD R6, R7, R6 ;  /* 0x0000000607067221 */ /* 0x004fc80000000000 */
[----:B---3--:R-:W-:-:S04]  /*1eb0*/  FADD R5, R6, R5 ;  /* 0x0000000506057221 */ /* 0x008fc80000000000 */
[----:B----4-:R-:W-:-:S04]  /*1ec0*/  FADD R5, R5, R8 ;  /* 0x0000000805057221 */ /* 0x010fc80000000000 */
[----:B-----5:R-:W-:-:S07]  /*1ed0*/  FADD R7, R5, R10 ;  /* 0x0000000a05077221 */ /* 0x020fce0000000000 */
.L_x_83:
[----:B------:R-:W-:Y:S05]  /*1ee0*/  BSYNC.RECONVERGENT B2 ;  /* 0x0000000000027941 */ /* 0x000fea0003800200 */
.L_x_82:
[----:B------:R-:W-:Y:S05]  /*1ef0*/  @!P1 BRA `(.L_x_76) ;  /* 0x0000000000449947 */ /* 0x000fea0003800000 */
[----:B------:R-:W-:Y:S02]  /*1f00*/  LOP3.LUT R0, R0, 0xffff, RZ, 0xc0, !PT ;  /* 0x0000ffff00007812 */ /* 0x000fe400078ec0ff */
[----:B------:R-:W-:Y:S02]  /*1f10*/  IADD3 R5, P0, PT, R4, UR10, RZ ;  /* 0x0000000a04057c10 */ /* 0x000fe4000ff1e0ff */
[----:B------:R-:W-:Y:S02]  /*1f20*/  LEA.HI R0, R0, 0x1, RZ, 0x18 ;  /* 0x0000000100007811 */ /* 0x000fe400078fc0ff */
[----:B------:R-:W-:Y:S02]  /*1f30*/  LEA R4, P1, R5, UR12, 0x2 ;  /* 0x0000000c05047c11 */ /* 0x000fe4000f8210ff */
[----:B------:R-:W-:Y:S02]  /*1f40*/  LOP3.LUT R0, R0, 0x3, RZ, 0xc0, !PT ;  /* 0x0000000300007812 */ /* 0x000fe400078ec0ff */
[----:B------:R-:W-:-:S03]  /*1f50*/  IADD3.X R2, PT, PT, RZ, UR7, RZ, P0, !PT ;  /* 0x00000007ff027c10 */ /* 0x000fc600087fe4ff */
[----:B------:R-:W-:Y:S01]  /*1f60*/  IMAD.MOV R0, RZ, RZ, -R0 ;  /* 0x000000ffff007224 */ /* 0x000fe200078e0a00 */
[----:B------:R-:W-:-:S07]  /*1f70*/  LEA.HI.X R5, R5, UR13, R2, 0x2, P1 ;  /* 0x0000000d05057c11 */ /* 0x000fce00088f1402 */
.L_x_84:
[----:B------:R-:W-:Y:S01]  /*1f80*/  MOV R2, R4 ;  /* 0x0000000400027202 */ /* 0x000fe20000000f00 */
[----:B------:R-:W-:-:S05]  /*1f90*/  IMAD.MOV.U32 R3, RZ, RZ, R5 ;  /* 0x000000ffff037224 */ /* 0x000fca00078e0005 */
[----:B------:R-:W2:Y:S01]  /*1fa0*/  LDG.E R2, desc[UR14][R2.64] ;  /* 0x0000000e02027981 */ /* 0x000ea2000c1e1900 */
[----:B------:R-:W-:Y:S02]  /*1fb0*/  IADD3 R0, PT, PT, R0, 0x1, RZ ;  /* 0x0000000100007810 */ /* 0x000fe40007ffe0ff */
[----:B------:R-:W-:Y:S02]  /*1fc0*/  IADD3 R4, P1, PT, R4, 0x400, RZ ;  /* 0x0000040004047810 */ /* 0x000fe40007f3e0ff */
[----:B------:R-:W-:-:S03]  /*1fd0*/  ISETP.NE.AND P0, PT, R0, RZ, PT ;  /* 0x000000ff0000720c */ /* 0x000fc60003f05270 */
[----:B------:R-:W-:Y:S02]  /*1fe0*/  IMAD.X R5, RZ, RZ, R5, P1 ;  /* 0x000000ffff057224 */ /* 0x000fe400008e0605 */
[----:B--2---:R-:W-:-:S08]  /*1ff0*/  FADD R7, R2, R7 ;  /* 0x0000000702077221 */ /* 0x004fd00000000000 */
[----:B------:R-:W-:Y:S05]  /*2000*/  @P0 BRA `(.L_x_84) ;  /* 0xfffffffc00dc0947 */ /* 0x000fea000383ffff */
.L_x_76:
[----:B------:R-:W-:Y:S05]  /*2010*/  BSYNC.RECONVERGENT B1 ;  /* 0x0000000000017941 */ /* 0x000fea0003800200 */
.L_x_73:
[----:B------:R-:W0:Y:S01]  /*2020*/  S2R R6, SR_LANEID ;  /* 0x0000000000067919 */ /* 0x000e220000000000 */
[----:B------:R-:W1:Y:S01]  /*2030*/  SHFL.DOWN PT, R0, R7, 0x1, 0x1f ;  /* 0x08201f0007007f89 */ /* 0x000e6200000e0000 */
[----:B------:R-:W2:Y:S01]  /*2040*/  S2R R5, SR_TID.X ;  /* 0x0000000000057919 */ /* 0x000ea20000002100 */
[C---:B0-----:R-:W-:Y:S02]  /*2050*/  ISETP.GT.AND P0, PT, R6.reuse, 0x1e, PT ;  /* 0x0000001e0600780c */ /* 0x041fe40003f04270 */
[----:B------:R-:W-:-:S11]  /*2060*/  ISETP.NE.AND P1, PT, R6, RZ, PT ;  /* 0x000000ff0600720c */ /* 0x000fd60003f25270 */
[----:B-1----:R-:W-:Y:S01]  /*2070*/  @!P0 FADD R7, R0, R7 ;  /* 0x0000000700078221 */ /* 0x002fe20000000000 */
[----:B------:R-:W-:Y:S01]  /*2080*/  ISETP.GT.AND P0, PT, R6, 0x1d, PT ;  /* 0x0000001d0600780c */ /* 0x000fe20003f04270 */
[----:B------:R-:W0:Y:S01]  /*2090*/  @!P1 S2R R4, SR_CgaCtaId ;  /* 0x0000000000049919 */ /* 0x000e220000008800 */
[----:B------:R-:W-:Y:S02]  /*20a0*/  @!P1 MOV R3, 0x400 ;  /* 0x0000040000039802 */ /* 0x000fe40000000f00 */
[----:B--2---:R-:W-:Y:S01]  /*20b0*/  @!P1 SHF.R.U32.HI R2, RZ, 0x3, R5 ;  /* 0x00000003ff029819 */ /* 0x004fe20000011605 */
        /* <DEDUP_REMOVED lines=31> */
[----:B------:R-:W-:-:S07]  /*22b0*/  FADD R9, R2, R3 ;  /* 0x0000000302097221 */ /* 0x000fce0000000000 */
.L_x_72:
[----:B------:R-:W-:Y:S05]  /*22c0*/  BSYNC.RECONVERGENT B0 ;  /* 0x0000000000007941 */ /* 0x000fea0003800200 */
.L_x_57:
[----:B------:R-:W-:Y:S05]  /*22d0*/  @P0 EXIT ;  /* 0x000000000000094d */ /* 0x000fea0003800000 */
[----:B------:R-:W3:Y:S02]  /*22e0*/  LDCU.64 UR4, c[0x0][0x388] ;  /* 0x00007100ff0477ac */ /* 0x000ee40008000a00 */
[----:B---3--:R-:W-:-:S06]  /*22f0*/  UIMAD.WIDE.U32 UR4, UR16, 0x4, UR4 ;  /* 0x00000004100478a5 */ /* 0x008fcc000f8e0004 */
[----:B------:R-:W-:Y:S01]  /*2300*/  IMAD.U32 R2, RZ, RZ, UR4 ;  /* 0x00000004ff027e24 */ /* 0x000fe2000f8e00ff */
[----:B0-2---:R-:W-:-:S05]  /*2310*/  MOV R3, UR5 ;  /* 0x0000000500037c02 */ /* 0x005fca0008000f00 */
[----:B------:R-:W-:Y:S01]  /*2320*/  STG.E desc[UR14][R2.64], R9 ;  /* 0x0000000902007986 */ /* 0x000fe2000c10190e */
[----:B------:R-:W-:Y:S05]  /*2330*/  EXIT ;  /* 0x000000000000794d */ /* 0x000fea0003800000 */
.L_x_85:
        /* <DEDUP_REMOVED lines=12> */
.L_x_281:


//--------------------- .text._ZN3cub18CUB_300001_SM_10006detail6reduce28DeviceReduceSingleTileKernelINS2_10policy_hubIfyN4cuda3std3__44plusIfEEE10Policy1000EN6thrust24THRUST_300001_SM_1000_NS6detail15normal_iteratorINSD_10device_ptrIfEEEEPdyS9_dfNS7_10__identityEEEvT0_T1_T2_T3_T4_T6_ --------------------------
	.section	.text._ZN3cub18CUB_300001_SM_10006detail6reduce28DeviceReduceSingleTileKernelINS2_10policy_hubIfyN4cuda3std3__44plusIfEEE10Policy1000EN6thrust24THRUST_300001_SM_1000_NS6detail15normal_iteratorINSD_10device_ptrIfEEEEPdyS9_dfNS7_10__identityEEEvT0_T1_T2_T3_T4_T6_,"ax",@progbits
	.align	128
        .global         _ZN3cub18CUB_300001_SM_10006detail6reduce28DeviceReduceSingleTileKernelINS2_10policy_hubIfyN4cuda3std3__44plusIfEEE10Policy1000EN6thrust24THRUST_300001_SM_1000_NS6detail15normal_iteratorINSD_10device_ptrIfEEEEPdyS9_dfNS7_10__identityEEEvT0_T1_T2_T3_T4_T6_
        .type           _ZN3cub18CUB_300001_SM_10006detail6reduce28DeviceReduceSingleTileKernelINS2_10policy_hubIfyN4cuda3std3__44plusIfEEE10Policy1000EN6thrust24THRUST_300001_SM_1000_NS6detail15normal_iteratorINSD_10device_ptrIfEEEEPdyS9_dfNS7_10__identityEEEvT0_T1_T2_T3_T4_T6_,@function
        .size           _ZN3cub18CUB_300001_SM_10006detail6reduce28DeviceReduceSingleTileKernelINS2_10policy_hubIfyN4cuda3std3__44plusIfEEE10Policy1000EN6thrust24THRUST_300001_SM_1000_NS6detail15normal_iteratorINSD_10device_ptrIfEEEEPdyS9_dfNS7_10__identityEEEvT0_T1_T2_T3_T4_T6_,(.L_x_282 - _ZN3cub18CUB_300001_SM_10006detail6reduce28DeviceReduceSingleTileKernelINS2_10policy_hubIfyN4cuda3std3__44plusIfEEE10Policy1000EN6thrust24THRUST_300001_SM_1000_NS6detail15normal_iteratorINSD_10device_ptrIfEEEEPdyS9_dfNS7_10__identityEEEvT0_T1_T2_T3_T4_T6_)
        .other          _ZN3cub18CUB_300001_SM_10006detail6reduce28DeviceReduceSingleTileKernelINS2_10policy_hubIfyN4cuda3std3__44plusIfEEE10Policy1000EN6thrust24THRUST_300001_SM_1000_NS6detail15normal_iteratorINSD_10device_ptrIfEEEEPdyS9_dfNS7_10__identityEEEvT0_T1_T2_T3_T4_T6_,@"STO_CUDA_ENTRY STV_DEFAULT"
_ZN3cub18CUB_300001_SM_10006detail6reduce28DeviceReduceSingleTileKernelINS2_10policy_hubIfyN4cuda3std3__44plusIfEEE10Policy1000EN6thrust24THRUST_300001_SM_1000_NS6detail15normal_iteratorINSD_10device_ptrIfEEEEPdyS9_dfNS7_10__identityEEEvT0_T1_T2_T3_T4_T6_:
.text._ZN3cub18CUB_300001_SM_10006detail6reduce28DeviceReduceSingleTileKernelINS2_10policy_hubIfyN4cuda3std3__44plusIfEEE10Policy1000EN6thrust24THRUST_300001_SM_1000_NS6detail15normal_iteratorINSD_10device_ptrIfEEEEPdyS9_dfNS7_10__identityEEEvT0_T1_T2_T3_T4_T6_:
[----:B------:R-:W-:Y:S01]  /*0000*/  LDC R1, c[0x0][0x37c] ;  /* 0x0000df00ff017b82 */ /* 0x000fe20000000800 */
[----:B------:R-:W0:Y:S01]  /*0010*/  LDCU.64 UR4, c[0x0][0x390] ;  /* 0x00007200ff0477ac */ /* 0x000e220008000a00 */
[----:B------:R-:W1:Y:S01]  /*0020*/  LDCU.64 UR6, c[0x0][0x358] ;  /* 0x00006b00ff0677ac */ /* 0x000e620008000a00 */
[----:B0-----:R-:W-:Y:S01]  /*0030*/  MOV R4, UR4 ;  /* 0x0000000400047c02 */ /* 0x001fe20008000f00 */
[----:B------:R-:W-:-:S03]  /*0040*/  IMAD.U32 R0, RZ, RZ, UR5 ;  /* 0x00000005ff007e24 */ /* 0x000fc6000f8e00ff */
[----:B------:R-:W-:-:S04]  /*0050*/  ISETP.NE.U32.AND P0, PT, R4, RZ, PT ;  /* 0x000000ff0400720c */ /* 0x000fc80003f05070 */
[----:B------:R-:W-:-:S13]  /*0060*/  ISETP.NE.AND.EX P0, PT, R0, RZ, PT, P0 ;  /* 0x000000ff0000720c */ /* 0x000fda0003f05300 */
        /* <DEDUP_REMOVED lines=8> */
.L_x_86:
[----:B------:R-:W-:Y:S01]  /*00f0*/  ISETP.GT.U32.AND P0, PT, R4, 0xfff, PT ;  /* 0x00000fff0400780c */ /* 0x000fe20003f04070 */
[----:B------:R-:W-:Y:S03]  /*0100*/  BSSY.RECONVERGENT B0, `(.L_x_87) ;  /* 0x00001f3000007945 */ /* 0x000fe60003800200 */
[----:B------:R-:W-:-:S13]  /*0110*/  ISETP.GT.U32.AND.EX P0, PT, R0, RZ, PT, P0 ;  /* 0x000000ff0000720c */ /* 0x000fda0003f04100 */
[----:B------:R-:W-:Y:S05]  /*0120*/  @P0 BRA `(.L_x_88) ;  /* 0x0000000c00ac0947 */ /* 0x000fea0003800000 */
[----:B------:R-:W0:Y:S01]  /*0130*/  S2R R5, SR_TID.X ;  /* 0x0000000000057919 */ /* 0x000e220000002100 */
[----:B------:R-:W-:Y:S01]  /*0140*/  BSSY.RECONVERGENT B1, `(.L_x_89) ;  /* 0x0000009000017945 */ /* 0x000fe20003800200 */
[----:B------:R-:W-:Y:S01]  /*0150*/  HFMA2 R6, -RZ, RZ, 0, 0 ;  /* 0x00000000ff067431 */ /* 0x000fe200000001ff */
[----:B0-----:R-:W-:Y:S01]  /*0160*/  ISETP.GE.U32.AND P0, PT, R5, R4, PT ;  /* 0x000000040500720c */ /* 0x001fe20003f06070 */
[----:B------:R-:W-:-:S12]  /*0170*/  IMAD.MOV.U32 R7, RZ, RZ, R5 ;  /* 0x000000ffff077224 */ /* 0x000fd800078e0005 */
[----:B------:R-:W-:Y:S05]  /*0180*/  @P0 BRA `(.L_x_90) ;  /* 0x0000000000100947 */ /* 0x000fea0003800000 */
[----:B------:R-:W0:Y:S02]  /*0190*/  LDC.64 R2, c[0x0][0x380] ;  /* 0x0000e000ff027b82 */ /* 0x000e240000000a00 */
[----:B0-----:R-:W-:-:S05]  /*01a0*/  IMAD.WIDE.U32 R2, R5, 0x4, R2 ;  /* 0x0000000405027825 */ /* 0x001fca00078e0002 */
[----:B------:R0:W5:Y:S01]  /*01b0*/  LDG.E R6, desc[UR6][R2.64] ;  /* 0x0000000602067981 */ /* 0x000162000c1e1900 */
[----:B------:R-:W-:-:S07]  /*01c0*/  IADD3 R7, PT, PT, R5, 0x100, RZ ;  /* 0x0000010005077810 */ /* 0x000fce0007ffe0ff */
.L_x_90:
[----:B------:R-:W-:Y:S05]  /*01d0*/  BSYNC.RECONVERGENT B1 ;  /* 0x0000000000017941 */ /* 0x000fea0003800200 */
.L_x_89:
[----:B------:R-:W-:Y:S01]  /*01e0*/  ISETP.GE.U32.AND P0, PT, R7, R4, PT ;  /* 0x000000040700720c */ /* 0x000fe20003f06070 */
[----:B------:R-:W-:-:S12]  /*01f0*/  BSSY.RECONVERGENT B1, `(.L_x_91) ;  /* 0x000006d000017945 */ /* 0x000fd80003800200 */
[----:B------:R-:W-:Y:S05]  /*0200*/  @P0 BRA `(.L_x_92) ;  /* 0x0000000400ac0947 */ /* 0x000fea0003800000 */
[----:B0-----:R-:W-:Y:S01]  /*0210*/  LOP3.LUT R3, RZ, R7, RZ, 0x33, !PT ;  /* 0x00000007ff037212 */ /* 0x001fe200078e33ff */
[----:B------:R-:W-:Y:S04]  /*0220*/  BSSY.RECONVERGENT B2, `(.L_x_93) ;  /* 0x0000033000027945 */ /* 0x000fe80003800200 */
[----:B------:R-:W-:-:S05]  /*0230*/  IMAD.IADD R3, R3, 0x1, R4 ;  /* 0x0000000103037824 */ /* 0x000fca00078e0204 */
[C---:B------:R-:W-:Y:S02]  /*0240*/  ISETP.GE.U32.AND P0, PT, R3.reuse, 0xf00, PT ;  /* 0x00000f000300780c */ /* 0x040fe40003f06070 */
[----:B------:R-:W-:-:S04]  /*0250*/  LEA.HI R8, R3, 0x1, RZ, 0x18 ;  /* 0x0000000103087811 */ /* 0x000fc800078fc0ff */
[----:B------:R-:W-:-:S04]  /*0260*/  LOP3.LUT R22, R8, 0xf, RZ, 0xc0, !PT ;  /* 0x0000000f08167812 */ /* 0x000fc800078ec0ff */
[----:B------:R-:W-:-:S03]  /*0270*/  ISETP.NE.AND P1, PT, R22, RZ, PT ;  /* 0x000000ff1600720c */ /* 0x000fc60003f25270 */
[----:B------:R-:W-:Y:S10]  /*0280*/  @!P0 BRA `(.L_x_94) ;  /* 0x0000000000b08947 */ /* 0x000ff40003800000 */
[----:B------:R-:W0:Y:S01]  /*0290*/  LDC.64 R2, c[0x0][0x380] ;  /* 0x0000e000ff027b82 */ /* 0x000e220000000a00 */
[----:B------:R-:W-:-:S04]  /*02a0*/  LOP3.LUT R9, R8, 0x1fffff0, RZ, 0xc0, !PT ;  /* 0x01fffff008097812 */ /* 0x000fc800078ec0ff */
[----:B------:R-:W-:Y:S01]  /*02b0*/  IADD3 R9, PT, PT, -R9, RZ, RZ ;  /* 0x000000ff09097210 */ /* 0x000fe20007ffe1ff */
[----:B0-----:R-:W-:-:S03]  /*02c0*/  IMAD.WIDE.U32 R2, R7, 0x4, R2 ;  /* 0x0000000407027825 */ /* 0x001fc600078e0002 */
[----:B------:R-:W-:-:S05]  /*02d0*/  IADD3 R2, P0, PT, R2, 0x2000, RZ ;  /* 0x0000200002027810 */ /* 0x000fca0007f1e0ff */
[----:B------:R-:W-:-:S08]  /*02e0*/  IMAD.X R3, RZ, RZ, R3, P0 ;  /* 0x000000ffff037224 */ /* 0x000fd000000e0603 */
.L_x_95:
        /* <DEDUP_REMOVED lines=38> */
.L_x_94:
[----:B------:R-:W-:Y:S05]  /*0550*/  BSYNC.RECONVERGENT B2 ;  /* 0x0000000000027941 */ /* 0x000fea0003800200 */
.L_x_93:
[----:B------:R-:W-:Y:S05]  /*0560*/  @!P1 BRA `(.L_x_92) ;  /* 0x0000000000d49947 */ /* 0x000fea0003800000 */
[----:B------:R-:W-:Y:S01]  /*0570*/  ISETP.GE.U32.AND P0, PT, R22, 0x8, PT ;  /* 0x000000081600780c */ /* 0x000fe20003f06070 */
[----:B------:R-:W-:Y:S01]  /*0580*/  BSSY.RECONVERGENT B2, `(.L_x_96) ;  /* 0x0000017000027945 */ /* 0x000fe20003800200 */
[----:B------:R-:W-:-:S04]  /*0590*/  LOP3.LUT R11, R8, 0x7, RZ, 0xc0, !PT ;  /* 0x00000007080b7812 */ /* 0x000fc800078ec0ff */
[----:B------:R-:W-:-:S07]  /*05a0*/  ISETP.NE.AND P1, PT, R11, RZ, PT ;  /* 0x000000ff0b00720c */ /* 0x000fce0003f25270 */
[----:B------:R-:W-:Y:S06]  /*05b0*/  @!P0 BRA `(.L_x_97) ;  /* 0x00000000004c8947 */ /* 0x000fec0003800000 */
[----:B------:R-:W0:Y:S02]  /*05c0*/  LDC.64 R2, c[0x0][0x380] ;  /* 0x0000e000ff027b82 */ /* 0x000e240000000a00 */
[----:B0-----:R-:W-:-:S05]  /*05d0*/  IMAD.WIDE R2, R7, 0x4, R2 ;  /* 0x0000000407027825 */ /* 0x001fca00078e0202 */
        /* <DEDUP_REMOVED lines=17> */
.L_x_97:
[----:B------:R-:W-:Y:S05]  /*06f0*/  BSYNC.RECONVERGENT B2 ;  /* 0x0000000000027941 */ /* 0x000fea0003800200 */
.L_x_96:
        /* <DEDUP_REMOVED lines=17> */
.L_x_99:
[----:B------:R-:W-:Y:S05]  /*0810*/  BSYNC.RECONVERGENT B2 ;  /* 0x0000000000027941 */ /* 0x000fea0003800200 */
.L_x_98:
[----:B------:R-:W-:Y:S05]  /*0820*/  @!P1 BRA `(.L_x_92) ;  /* 0x0000000000249947 */ /* 0x000fea0003800000 */
[----:B------:R-:W0:Y:S01]  /*0830*/  LDC.64 R8, c[0x0][0x380] ;  /* 0x0000e000ff087b82 */ /* 0x000e220000000a00 */
[----:B------:R-:W-:-:S07]  /*0840*/  IMAD.MOV R10, RZ, RZ, -R10 ;  /* 0x000000ffff0a7224 */ /* 0x000fce00078e0a0a */
.L_x_100:
[----:B0-----:R-:W-:-:S06]  /*0850*/  IMAD.WIDE R2, R7, 0x4, R8 ;  /* 0x0000000407027825 */ /* 0x001fcc00078e0208 */
[----:B------:R-:W2:Y:S01]  /*0860*/  LDG.E R3, desc[UR6][R2.64] ;  /* 0x0000000602037981 */ /* 0x000ea2000c1e1900 */
[----:B------:R-:W-:Y:S01]  /*0870*/  IADD3 R10, PT, PT, R10, 0x1, RZ ;  /* 0x000000010a0a7810 */ /* 0x000fe20007ffe0ff */
[----:B------:R-:W-:-:S03]  /*0880*/  VIADD R7, R7, 0x100 ;  /* 0x0000010007077836 */ /* 0x000fc60000000000 */
[----:B------:R-:W-:Y:S01]  /*0890*/  ISETP.NE.AND P0, PT, R10, RZ, PT ;  /* 0x000000ff0a00720c */ /* 0x000fe20003f05270 */
[----:B--2--5:R-:W-:-:S12]  /*08a0*/  FADD R6, R3, R6 ;  /* 0x0000000603067221 */ /* 0x024fd80000000000 */
[----:B------:R-:W-:Y:S05]  /*08b0*/  @P0 BRA `(.L_x_100) ;  /* 0xfffffffc00e40947 */ /* 0x000fea000383ffff */
.L_x_92:
[----:B------:R-:W-:Y:S05]  /*08c0*/  BSYNC.RECONVERGENT B1 ;  /* 0x0000000000017941 */ /* 0x000fea0003800200 */
.L_x_91:
[----:B------:R-:W-:Y:S02]  /*08d0*/  ISETP.GE.U32.AND P0, PT, R4, 0x100, PT ;  /* 0x000001000400780c */ /* 0x000fe40003f06070 */
[----:B-----5:R-:W-:Y:S02]  /*08e0*/  MOV R9, R6 ;  /* 0x0000000600097202 */ /* 0x020fe40000000f00 */
[----:B------:R-:W-:-:S13]  /*08f0*/  ISETP.GE.U32.AND.EX P0, PT, R0, RZ, PT, P0 ;  /* 0x000000ff0000720c */ /* 0x000fda0003f06100 */
[----:B------:R-:W-:Y:S05]  /*0900*/  @!P0 BRA `(.L_x_101) ;  /* 0x0000000000ac8947 */ /* 0x000fea0003800000 */
[----:B------:R-:W1:Y:S01]  /*0910*/  S2R R6, SR_LANEID ;  /* 0x0000000000067919 */ /* 0x000e620000000000 */
[----:B------:R-:W-:Y:S01]  /*0920*/  ISETP.NE.AND P5, PT, R5, RZ, PT ;  /* 0x000000ff0500720c */ /* 0x000fe20003fa5270 */
        /* <DEDUP_REMOVED lines=14> */
[----:B-1----:R-:W-:-:S05]  /*0a10*/  @!P1 LEA R7, R7, R4, 0x18 ;  /* 0x0000000407079211 */ /* 0x002fca00078ec0ff */
[----:B------:R-:W-:-:S03]  /*0a20*/  @!P1 IMAD.IADD R7, R2, 0x1, R7 ;  /* 0x0000000102079824 */ /* 0x000fc600078e0207 */
[----:B0-----:R-:W-:Y:S01]  /*0a30*/  @!P0 FADD R0, R0, R3 ;  /* 0x0000000300008221 */ /* 0x001fe20000000000 */
[----:B------:R-:W-:-:S04]  /*0a40*/  ISETP.GT.AND P0, PT, R6, 0x17, PT ;  /* 0x000000170600780c */ /* 0x000fc80003f04270 */
[----:B------:R-:W0:Y:S09]  /*0a50*/  SHFL.DOWN PT, R3, R0, 0x8, 0x1f ;  /* 0x09001f0000037f89 */ /* 0x000e3200000e0000 */
[----:B0-----:R-:W-:Y:S01]  /*0a60*/  @!P0 FADD R0, R0, R3 ;  /* 0x0000000300008221 */ /* 0x001fe20000000000 */
[----:B------:R-:W-:-:S04]  /*0a70*/  ISETP.GT.AND P0, PT, R6, 0xf, PT ;  /* 0x0000000f0600780c */ /* 0x000fc80003f04270 */
[----:B------:R-:W0:Y:S02]  /*0a80*/  SHFL.DOWN PT, R3, R0, 0x10, 0x1f ;  /* 0x0a001f0000037f89 */ /* 0x000e2400000e0000 */
[----:B0-----:R-:W-:-:S05]  /*0a90*/  FADD R3, R0, R3 ;  /* 0x0000000300037221 */ /* 0x001fca0000000000 */
[----:B------:R1:W-:Y:S01]  /*0aa0*/  @!P1 STS [R7+0x8], R3 ;  /* 0x0000080307009388 */ /* 0x0003e20000000800 */
[----:B------:R-:W-:Y:S01]  /*0ab0*/  FSEL R2, R0, R3, P0 ;  /* 0x0000000300027208 */ /* 0x000fe20000000000 */
[----:B------:R-:W-:Y:S06]  /*0ac0*/  BAR.SYNC.DEFER_BLOCKING 0x0 ;  /* 0x0000000000007b1d */ /* 0x000fec0000010000 */
[----:B------:R-:W-:Y:S05]  /*0ad0*/  @P5 BRA `(.L_x_102) ;  /* 0x0000001400545947 */ /* 0x000fea0003800000 */
[----:B------:R-:W0:Y:S01]  /*0ae0*/  S2UR UR5, SR_CgaCtaId ;  /* 0x00000000000579c3 */ /* 0x000e220000008800 */
[----:B------:R-:W-:Y:S02]  /*0af0*/  UMOV UR4, 0x400 ;  /* 0x0000040000047882 */ /* 0x000fe40000000000 */
[----:B0-----:R-:W-:-:S09]  /*0b00*/  ULEA UR4, UR5, UR4, 0x18 ;  /* 0x0000000405047291 */ /* 0x001fd2000f8ec0ff */
[----:B-1----:R-:W0:Y:S04]  /*0b10*/  LDS R3, [UR4+0xc] ;  /* 0x00000c04ff037984 */ /* 0x002e280008000800 */
        /* <DEDUP_REMOVED lines=10> */
.L_x_101:
[----:B------:R-:W1:Y:S01]  /*0bc0*/  S2R R8, SR_LANEID ;  /* 0x0000000000087919 */ /* 0x000e620000000000 */
[C---:B0-----:R-:W-:Y:S02]  /*0bd0*/  LOP3.LUT R2, R5.reuse, 0x3e0, RZ, 0xc0, !PT ;  /* 0x000003e005027812 */ /* 0x041fe400078ec0ff */
[----:B------:R-:W-:Y:S02]  /*0be0*/  ISETP.NE.AND P5, PT, R5, RZ, PT ;  /* 0x000000ff0500720c */ /* 0x000fe40003fa5270 */
[----:B------:R-:W-:Y:S02]  /*0bf0*/  LOP3.LUT R7, RZ, R2, RZ, 0x33, !PT ;  /* 0x00000002ff077212 */ /* 0x000fe400078e33ff */
[----:B------:R-:W-:-:S03]  /*0c00*/  IADD3 R3, PT, PT, R2, 0x20, RZ ;  /* 0x0000002002037810 */ /* 0x000fc60007ffe0ff */
[----:B------:R-:W-:Y:S01]  /*0c10*/  IMAD.IADD R7, R7, 0x1, R4 ;  /* 0x0000000107077824 */ /* 0x000fe200078e0204 */
[----:B------:R-:W-:-:S04]  /*0c20*/  ISETP.GT.U32.AND P0, PT, R3, R4, PT ;  /* 0x000000040300720c */ /* 0x000fc80003f04070 */
[----:B------:R-:W-:-:S05]  /*0c30*/  SEL R7, R7, 0x1f, P0 ;  /* 0x0000001f07077807 */ /* 0x000fca0000000000 */
[----:B------:R-:W0:Y:S01]  /*0c40*/  SHFL.DOWN PT, R2, R9, 0x1, R7 ;  /* 0x0820000009027989 */ /* 0x000e2200000e0007 */
[C---:B-1----:R-:W-:Y:S02]  /*0c50*/  ISETP.GE.AND P0, PT, R8.reuse, R7, PT ;  /* 0x000000070800720c */ /* 0x042fe40003f06270 */
[C---:B------:R-:W-:Y:S02]  /*0c60*/  IADD3 R6, PT, PT, R8.reuse, 0x2, RZ ;  /* 0x0000000208067810 */ /* 0x040fe40007ffe0ff */
[----:B------:R-:W-:-:S09]  /*0c70*/  ISETP.NE.AND P1, PT, R8, RZ, PT ;  /* 0x000000ff0800720c */ /* 0x000fd20003f25270 */
[----:B0-----:R-:W-:Y:S01]  /*0c80*/  @!P0 FADD R9, R2, R9 ;  /* 0x0000000902098221 */ /* 0x001fe20000000000 */
[----:B------:R-:W-:Y:S01]  /*0c90*/  ISETP.GT.AND P0, PT, R6, R7, PT ;  /* 0x000000070600720c */ /* 0x000fe20003f04270 */
[----:B------:R-:W-:Y:S02]  /*0ca0*/  VIADD R6, R8, 0x4 ;  /* 0x0000000408067836 */ /* 0x000fe40000000000 */
[----:B------:R-:W0:Y:S01]  /*0cb0*/  @!P1 S2R R11, SR_CgaCtaId ;  /* 0x00000000000b9919 */ /* 0x000e220000008800 */
[----:B------:R-:W-:Y:S01]  /*0cc0*/  @!P1 SHF.R.U32.HI R3, RZ, 0x3, R5 ;  /* 0x00000003ff039819 */ /* 0x000fe20000011605 */
[----:B------:R-:W1:Y:S03]  /*0cd0*/  SHFL.DOWN PT, R2, R9, 0x2, R7 ;  /* 0x0840000009027989 */ /* 0x000e6600000e0007 */
[----:B------:R-:W-:-:S05]  /*0ce0*/  @!P1 LOP3.LUT R3, R3, 0x7c, RZ, 0xc0, !PT ;  /* 0x0000007c03039812 */ /* 0x000fca00078ec0ff */
[----:B-1----:R-:W-:Y:S01]  /*0cf0*/  @!P0 FADD R9, R9, R2 ;  /* 0x0000000209098221 */ /* 0x002fe20000000000 */
[-C--:B------:R-:W-:Y:S02]  /*0d00*/  ISETP.GT.AND P0, PT, R6, R7.reuse, PT ;  /* 0x000000070600720c */ /* 0x080fe40003f04270 */
[----:B------:R-:W-:Y:S02]  /*0d10*/  IADD3 R6, PT, PT, R8, 0x8, RZ ;  /* 0x0000000808067810 */ /* 0x000fe40007ffe0ff */
[----:B------:R-:W1:Y:S09]  /*0d20*/  SHFL.DOWN PT, R2, R9, 0x4, R7 ;  /* 0x0880000009027989 */ /* 0x000e7200000e0007 */
[----:B-1----:R-:W-:Y:S01]  /*0d30*/  @!P0 FADD R9, R9, R2 ;  /* 0x0000000209098221 */ /* 0x002fe20000000000 */
[----:B------:R-:W-:Y:S01]  /*0d40*/  ISETP.GT.AND P0, PT, R6, R7, PT ;  /* 0x000000070600720c */ /* 0x000fe20003f04270 */
[----:B------:R-:W-:-:S03]  /*0d50*/  VIADD R6, R8, 0x10 ;  /* 0x0000001008067836 */ /* 0x000fc60000000000 */
[----:B------:R-:W1:Y:S09]  /*0d60*/  SHFL.DOWN PT, R2, R9, 0x8, R7 ;  /* 0x0900000009027989 */ /* 0x000e7200000e0007 */
[----:B-1----:R-:W-:Y:S01]  /*0d70*/  @!P0 FADD R9, R9, R2 ;  /* 0x0000000209098221 */ /* 0x002fe20000000000 */
[----:B------:R-:W-:-:S02]  /*0d80*/  ISETP.GT.AND P0, PT, R6, R7, PT ;  /* 0x000000070600720c */ /* 0x000fc40003f04270 */
[----:B------:R-:W-:Y:S02]  /*0d90*/  @!P1 MOV R6, 0x400 ;  /* 0x0000040000069802 */ /* 0x000fe40000000f00 */
[----:B------:R-:W1:Y:S02]  /*0da0*/  SHFL.DOWN PT, R2, R9, 0x10, R7 ;  /* 0x0a00000009027989 */ /* 0x000e6400000e0007 */
[----:B0-----:R-:W-:-:S04]  /*0db0*/  @!P1 LEA R6, R11, R6, 0x18 ;  /* 0x000000060b069211 */ /* 0x001fc800078ec0ff */
[----:B------:R-:W-:-:S03]  /*0dc0*/  @!P1 IADD3 R3, PT, PT, R3, R6, RZ ;  /* 0x0000000603039210 */ /* 0x000fc60007ffe0ff */
[----:B-1----:R-:W-:-:S04]  /*0dd0*/  @!P0 FADD R9, R9, R2 ;  /* 0x0000000209098221 */ /* 0x002fc80000000000 */
[----:B------:R-:W-:-:S05]  /*0de0*/  IMAD.MOV.U32 R2, RZ, RZ, R9 ;  /* 0x000000ffff027224 */ /* 0x000fca00078e0009 */
[----:B------:R0:W-:Y:S01]  /*0df0*/  @!P1 STS [R3+0x8], R2 ;  /* 0x0000080203009388 */ /* 0x0001e20000000800 */
[----:B------:R-:W-:Y:S06]  /*0e00*/  BAR.SYNC.DEFER_BLOCKING 0x0 ;  /* 0x0000000000007b1d */ /* 0x000fec0000010000 */
[----:B------:R-:W-:Y:S05]  /*0e10*/  @P5 BRA `(.L_x_102) ;  /* 0x0000001000845947 */ /* 0x000fea0003800000 */
[----:B------:R-:W1:Y:S01]  /*0e20*/  S2UR UR5, SR_CgaCtaId ;  /* 0x00000000000579c3 */ /* 0x000e620000008800 */
[----:B------:R-:W-:Y:S01]  /*0e30*/  UMOV UR4, 0x400 ;  /* 0x0000040000047882 */ /* 0x000fe20000000000 */
[C---:B------:R-:W-:Y:S02]  /*0e40*/  ISETP.GT.U32.AND P3, PT, R4.reuse, 0x20, PT ;  /* 0x000000200400780c */ /* 0x040fe40003f64070 */
[----:B------:R-:W-:Y:S02]  /*0e50*/  ISETP.GT.U32.AND P1, PT, R4, 0x40, PT ;  /* 0x000000400400780c */ /* 0x000fe40003f24070 */
[----:B------:R-:W-:Y:S02]  /*0e60*/  ISETP.GT.U32.AND.EX P3, PT, R0, RZ, PT, P3 ;  /* 0x000000ff0000720c */ /* 0x000fe40003f64130 */
[----:B------:R-:W-:Y:S02]  /*0e70*/  ISETP.GT.U32.AND P0, PT, R4, 0x60, PT ;  /* 0x000000600400780c */ /* 0x000fe40003f04070 */
[----:B------:R-:W-:-:S02]  /*0e80*/  ISETP.GT.U32.AND.EX P1, PT, R0, RZ, PT, P1 ;  /* 0x000000ff0000720c */ /* 0x000fc40003f24110 */
[----:B------:R-:W-:Y:S02]  /*0e90*/  ISETP.GT.U32.AND P2, PT, R4, 0x80, PT ;  /* 0x000000800400780c */ /* 0x000fe40003f44070 */
[----:B------:R-:W-:Y:S02]  /*0ea0*/  ISETP.GT.U32.AND.EX P0, PT, R0, RZ, PT, P0 ;  /* 0x000000ff0000720c */ /* 0x000fe40003f04100 */
[----:B------:R-:W-:Y:S02]  /*0eb0*/  ISETP.GT.U32.AND P4, PT, R4, 0xa0, PT ;  /* 0x000000a00400780c */ /* 0x000fe40003f84070 */
[C---:B------:R-:W-:Y:S02]  /*0ec0*/  ISETP.GT.U32.AND.EX P2, PT, R0.reuse, RZ, PT, P2 ;  /* 0x000000ff0000720c */ /* 0x040fe40003f44120 */
[----:B------:R-:W-:Y:S01]  /*0ed0*/  ISETP.GT.U32.AND.EX P4, PT, R0, RZ, PT, P4 ;  /* 0x000000ff0000720c */ /* 0x000fe20003f84140 */
[----:B-1----:R-:W-:-:S09]  /*0ee0*/  ULEA UR4, UR5, UR4, 0x18 ;  /* 0x0000000405047291 */ /* 0x002fd2000f8ec0ff */
[----:B0-----:R-:W0:Y:S04]  /*0ef0*/  LDS R3, [UR4+0xc] ;  /* 0x00000c04ff037984 */ /* 0x001e280008000800 */
[----:B------:R-:W1:Y:S04]  /*0f00*/  LDS.128 R8, [UR4+0x10] ;  /* 0x00001004ff087984 */ /* 0x000e680008000c00 */
[----:B------:R-:W2:Y:S01]  /*0f10*/  LDS.64 R6, [UR4+0x20] ;  /* 0x00002004ff067984 */ /* 0x000ea20008000a00 */
[----:B0-----:R-:W-:Y:S01]  /*0f20*/  @P3 FADD R2, R2, R3 ;  /* 0x0000000302023221 */ /* 0x001fe20000000000 */
[----:B------:R-:W-:-:S03]  /*0f30*/  ISETP.GT.U32.AND P3, PT, R4, 0xc0, PT ;  /* 0x000000c00400780c */ /* 0x000fc60003f64070 */
[----:B-1----:R-:W-:Y:S01]  /*0f40*/  @P1 FADD R2, R2, R8 ;  /* 0x0000000802021221 */ /* 0x002fe20000000000 */
[----:B------:R-:W-:Y:S02]  /*0f50*/  ISETP.GT.U32.AND P1, PT, R4, 0xe0, PT ;  /* 0x000000e00400780c */ /* 0x000fe40003f24070 */
[----:B------:R-:W-:Y:S01]  /*0f60*/  ISETP.GT.U32.AND.EX P3, PT, R0, RZ, PT, P3 ;  /* 0x000000ff0000720c */ /* 0x000fe20003f64130 */
[----:B------:R-:W-:Y:S01]  /*0f70*/  @P0 FADD R2, R2, R9 ;  /* 0x0000000902020221 */ /* 0x000fe20000000000 */
[----:B------:R-:W-:-:S03]  /*0f80*/  ISETP.GT.U32.AND.EX P1, PT, R0, RZ, PT, P1 ;  /* 0x000000ff0000720c */ /* 0x000fc60003f24110 */
[----:B------:R-:W-:-:S04]  /*0f90*/  @P2 FADD R2, R2, R10 ;  /* 0x0000000a02022221 */ /* 0x000fc80000000000 */
[----:B------:R-:W-:-:S04]  /*0fa0*/  @P4 FADD R2, R2, R11 ;  /* 0x0000000b02024221 */ /* 0x000fc80000000000 */
[----:B--2---:R-:W-:-:S04]  /*0fb0*/  @P3 FADD R2, R2, R6 ;  /* 0x0000000602023221 */ /* 0x004fc80000000000 */
[----:B------:R-:W-:Y:S01]  /*0fc0*/  @P1 FADD R2, R2, R7 ;  /* 0x0000000702021221 */ /* 0x000fe20000000000 */
[----:B------:R-:W-:Y:S06]  /*0fd0*/  BRA `(.L_x_102) ;  /* 0x0000001000147947 */ /* 0x000fec0003800000 */
.L_x_88:
[----:B------:R-:W0:Y:S01]  /*0fe0*/  S2R R8, SR_TID.X ;  /* 0x0000000000087919 */ /* 0x000e220000002100 */
[----:B------:R-:W0:Y:S02]  /*0ff0*/  LDC.64 R2, c[0x0][0x380] ;  /* 0x0000e000ff027b82 */ /* 0x000e240000000a00 */
[----:B0-----:R-:W-:-:S05]  /*1000*/  IMAD.WIDE.U32 R2, R8, 0x4, R2 ;  /* 0x0000000408027825 */ /* 0x001fca00078e0002 */
        /* <DEDUP_REMOVED lines=16> */
[----:B--2---:R-:W-:Y:S01]  /*1110*/  FADD R9, R9, R12 ;  /* 0x0000000c09097221 */ /* 0x004fe20000000000 */
[----:B---3--:R-:W-:Y:S01]  /*1120*/  FADD R14, R11, R14 ;  /* 0x0000000e0b0e7221 */ /* 0x008fe20000000000 */
[----:B------:R-:W-:-:S03]  /*1130*/  HFMA2 R11, -RZ, RZ, 0, 0.00048828125 ;  /* 0x00001000ff0b7431 */ /* 0x000fc600000001ff */
[----:B------:R-:W-:Y:S01]  /*1140*/  FADD R14, R9, R14 ;  /* 0x0000000e090e7221 */ /* 0x000fe20000000000 */
[----:B------:R-:W-:Y:S01]  /*1150*/  IADD3 R9, P1, PT, R4, -0x1000, RZ ;  /* 0xfffff00004097810 */ /* 0x000fe20007f3e0ff */
[----:B----4-:R-:W-:-:S03]  /*1160*/  FADD R13, R13, R16 ;  /* 0x000000100d0d7221 */ /* 0x010fc60000000000 */
[----:B------:R-:W-:Y:S02]  /*1170*/  ISETP.GE.U32.AND P0, PT, R9, 0x1000, PT ;  /* 0x000010000900780c */ /* 0x000fe40003f06070 */
[----:B------:R-:W-:-:S04]  /*1180*/  IADD3.X R12, PT, PT, R0, -0x1, RZ, P1, !PT ;  /* 0xffffffff000c7810 */ /* 0x000fc80000ffe4ff */
[----:B------:R-:W-:Y:S01]  /*1190*/  ISETP.GE.U32.AND.EX P0, PT, R12, RZ, PT, P0 ;  /* 0x000000ff0c00720c */ /* 0x000fe20003f06100 */
        /* <DEDUP_REMOVED lines=11> */
[----:B------:R-:W-:Y:S01]  /*1250*/  IMAD.MOV.U32 R13, RZ, RZ, RZ ;  /* 0x000000ffff0d7224 */ /* 0x000fe200078e00ff */
[----:B------:R-:W-:Y:S06]  /*1260*/  @!P0 BRA `(.L_x_103) ;  /* 0x0000000000c08947 */ /* 0x000fec0003800000 */
[----:B------:R-:W0:Y:S01]  /*1270*/  LDC.64 R4, c[0x0][0x390] ;  /* 0x0000e400ff047b82 */ /* 0x000e220000000a00 */
[----:B------:R-:W-:Y:S01]  /*1280*/  MOV R11, 0x1000 ;  /* 0x00001000000b7802 */ /* 0x000fe20000000f00 */
[----:B------:R-:W-:-:S07]  /*1290*/  IMAD.MOV.U32 R13, RZ, RZ, RZ ;  /* 0x000000ffff0d7224 */ /* 0x000fce00078e00ff */
.L_x_105:
[----:B------:R-:W-:-:S04]  /*12a0*/  LEA R6, P0, R11, R2, 0x2 ;  /* 0x000000020b067211 */ /* 0x000fc800078010ff */
[----:B------:R-:W-:-:S05]  /*12b0*/  LEA.HI.X R7, R11, R3, R13, 0x2, P0 ;  /* 0x000000030b077211 */ /* 0x000fca00000f140d */
[----:B------:R-:W2:Y:S04]  /*12c0*/  LDG.E R0, desc[UR6][R6.64+0x2400] ;  /* 0x0024000606007981 */ /* 0x000ea8000c1e1900 */
[----:B------:R-:W2:Y:S04]  /*12d0*/  LDG.E R15, desc[UR6][R6.64+0x2800] ;  /* 0x00280006060f7981 */ /* 0x000ea8000c1e1900 */
        /* <DEDUP_REMOVED lines=13> */
[----:B------:R0:W5:Y:S02]  /*13b0*/  LDG.E R20, desc[UR6][R6.64+0x3c00] ;  /* 0x003c000606147981 */ /* 0x000164000c1e1900 */
[----:B0-----:R-:W-:-:S04]  /*13c0*/  IADD3 R6, P1, PT, -R11, R4, RZ ;  /* 0x000000040b067210 */ /* 0x001fc80007f3e1ff */
[----:B------:R-:W-:Y:S01]  /*13d0*/  ISETP.GE.U32.AND P0, PT, R6, 0x1000, PT ;  /* 0x000010000600780c */ /* 0x000fe20003f06070 */
[----:B--2---:R-:W-:Y:S01]  /*13e0*/  FADD R15, R0, R15 ;  /* 0x0000000f000f7221 */ /* 0x004fe20000000000 */
[----:B------:R-:W-:-:S04]  /*13f0*/  MOV R0, R5 ;  /* 0x0000000500007202 */ /* 0x000fc80000000f00 */
[----:B------:R-:W-:Y:S01]  /*1400*/  IADD3.X R6, PT, PT, ~R13, R0, RZ, P1, !PT ;  /* 0x000000000d067210 */ /* 0x000fe20000ffe5ff */
[----:B---3--:R-:W-:-:S03]  /*1410*/  FADD R10, R27, R10 ;  /* 0x0000000a1b0a7221 */ /* 0x008fc60000000000 */
[----:B------:R-:W-:Y:S01]  /*1420*/  ISETP.GE.U32.AND.EX P0, PT, R6, RZ, PT, P0 ;  /* 0x000000ff0600720c */ /* 0x000fe20003f06100 */
[----:B----4-:R-:W-:-:S04]  /*1430*/  FADD R29, R26, R29 ;  /* 0x0000001d1a1d7221 */ /* 0x010fc80000000000 */
[----:B------:R-:W-:Y:S01]  /*1440*/  FADD R10, R10, R29 ;  /* 0x0000001d0a0a7221 */ /* 0x000fe20000000000 */
[----:B-----5:R-:W-:Y:S01]  /*1450*/  FADD R24, R24, R25 ;  /* 0x0000001918187221 */ /* 0x020fe20000000000 */
[----:B------:R-:W-:-:S04]  /*1460*/  FADD R23, R23, R22 ;  /* 0x0000001617177221 */ /* 0x000fc80000000000 */
        /* <DEDUP_REMOVED lines=11> */
[----:B------:R-:W-:-:S05]  /*1520*/  IADD3 R11, P0, PT, R11, 0x1000, RZ ;  /* 0x000010000b0b7810 */ /* 0x000fca0007f1e0ff */
[----:B------:R-:W-:Y:S01]  /*1530*/  IMAD.X R13, RZ, RZ, R13, P0 ;  /* 0x000000ffff0d7224 */ /* 0x000fe200000e060d */
[----:B------:R-:W-:-:S04]  /*1540*/  ISETP.GT.U32.AND P0, PT, R11, R9, PT ;  /* 0x000000090b00720c */ /* 0x000fc80003f04070 */
[----:B------:R-:W-:-:S13]  /*1550*/  ISETP.GT.U32.AND.EX P0, PT, R13, R12, PT, P0 ;  /* 0x0000000c0d00720c */ /* 0x000fda0003f04100 */
[----:B------:R-:W-:Y:S05]  /*1560*/  @!P0 BRA `(.L_x_105) ;  /* 0xfffffffc004c8947 */ /* 0x000fea000383ffff */
.L_x_103:
[CC--:B------:R-:W-:Y:S01]  /*1570*/  IADD3 R3, PT, PT, -R11.reuse, R4.reuse, RZ ;  /* 0x000000040b037210 */ /* 0x0c0fe20007ffe1ff */
[----:B------:R-:W-:Y:S01]  /*1580*/  BSSY.RECONVERGENT B1, `(.L_x_104) ;  /* 0x0000080000017945 */ /* 0x000fe20003800200 */
[----:B------:R-:W-:Y:S02]  /*1590*/  ISETP.GE.U32.AND P1, PT, R11, R4, PT ;  /* 0x000000040b00720c */ /* 0x000fe40003f26070 */
[----:B------:R-:W-:-:S04]  /*15a0*/  ISETP.GE.AND P0, PT, R8, R3, PT ;  /* 0x000000030800720c */ /* 0x000fc80003f06270 */
[----:B------:R-:W-:-:S13]  /*15b0*/  ISETP.GE.U32.OR.EX P0, PT, R13, R0, P0, P1 ;  /* 0x000000000d00720c */ /* 0x000fda0000706510 */
[----:B------:R-:W-:Y:S05]  /*15c0*/  @P0 BRA `(.L_x_106) ;  /* 0x0000000400ec0947 */ /* 0x000fea0003800000 */
[----:B------:R-:W-:Y:S01]  /*15d0*/  LOP3.LUT R0, RZ, R8, RZ, 0x33, !PT ;  /* 0x00000008ff007212 */ /* 0x000fe200078e33ff */
[----:B------:R-:W-:Y:S03]  /*15e0*/  BSSY.RECONVERGENT B2, `(.L_x_107) ;  /* 0x0000038000027945 */ /* 0x000fe60003800200 */
[----:B------:R-:W-:-:S04]  /*15f0*/  IADD3 R0, PT, PT, -R11, R4, R0 ;  /* 0x000000040b007210 */ /* 0x000fc80007ffe100 */
[C---:B------:R-:W-:Y:S02]  /*1600*/  ISETP.GE.U32.AND P1, PT, R0.reuse, 0xf00, PT ;  /* 0x00000f000000780c */ /* 0x040fe40003f26070 */
[----:B------:R-:W-:Y:S02]  /*1610*/  LEA.HI R4, R0, 0x1, RZ, 0x18 ;  /* 0x0000000100047811 */ /* 0x000fe400078fc0ff */
[----:B------:R-:W-:Y:S02]  /*1620*/  MOV R0, R8 ;  /* 0x0000000800007202 */ /* 0x000fe40000000f00 */
[----:B------:R-:W-:-:S04]  /*1630*/  LOP3.LUT R24, R4, 0xf, RZ, 0xc0, !PT ;  /* 0x0000000f04187812 */ /* 0x000fc800078ec0ff */
[----:B------:R-:W-:-:S03]  /*1640*/  ISETP.NE.AND P0, PT, R24, RZ, PT ;  /* 0x000000ff1800720c */ /* 0x000fc60003f05270 */
[----:B------:R-:W-:Y:S10]  /*1650*/  @!P1 BRA `(.L_x_108) ;  /* 0x0000000000c09947 */ /* 0x000ff40003800000 */
[----:B------:R-:W0:Y:S01]  /*1660*/  LDCU.64 UR4, c[0x0][0x380] ;  /* 0x00007000ff0477ac */ /* 0x000e220008000a00 */
[----:B------:R-:W-:Y:S02]  /*1670*/  IADD3 R3, P1, PT, R8, R11, RZ ;  /* 0x0000000b08037210 */ /* 0x000fe40007f3e0ff */
[----:B------:R-:W-:-:S03]  /*1680*/  LOP3.LUT R9, R4, 0x1fffff0, RZ, 0xc0, !PT ;  /* 0x01fffff004097812 */ /* 0x000fc600078ec0ff */
[----:B------:R-:W-:Y:S01]  /*1690*/  IMAD.X R0, RZ, RZ, R13, P1 ;  /* 0x000000ffff007224 */ /* 0x000fe200008e060d */
[----:B------:R-:W-:Y:S02]  /*16a0*/  IADD3 R9, PT, PT, -R9, RZ, RZ ;  /* 0x000000ff09097210 */ /* 0x000fe40007ffe1ff */
[----:B0-----:R-:W-:-:S04]  /*16b0*/  LEA R2, P2, R3, UR4, 0x2 ;  /* 0x0000000403027c11 */ /* 0x001fc8000f8410ff */
[----:B------:R-:W-:Y:S02]  /*16c0*/  IADD3 R2, P1, PT, R2, 0x2000, RZ ;  /* 0x0000200002027810 */ /* 0x000fe40007f3e0ff */
[----:B------:R-:W-:Y:S02]  /*16d0*/  LEA.HI.X R3, R3, UR5, R0, 0x2, P2 ;  /* 0x0000000503037c11 */ /* 0x000fe400090f1400 */
[----:B------:R-:W-:-:S03]  /*16e0*/  MOV R0, R8 ;  /* 0x0000000800007202 */ /* 0x000fc60000000f00 */
[----:B------:R-:W-:-:S07]  /*16f0*/  IMAD.X R3, RZ, RZ, R3, P1 ;  /* 0x000000ffff037224 */ /* 0x000fce00008e0603 */
.L_x_109:
        /* <DEDUP_REMOVED lines=16> */
[----:B------:R-:W-:Y:S01]  /*1800*/  IADD3 R9, PT, PT, R9, 0x10, RZ ;  /* 0x0000001009097810 */ /* 0x000fe20007ffe0ff */
[----:B------:R-:W-:-:S03]  /*1810*/  VIADD R0, R0, 0x1000 ;  /* 0x0000100000007836 */ /* 0x000fc60000000000 */
[----:B------:R-:W-:Y:S02]  /*1820*/  ISETP.NE.AND P1, PT, R9, RZ, PT ;  /* 0x000000ff0900720c */ /* 0x000fe40003f25270 */
[----:B0-----:R-:W-:-:S04]  /*1830*/  IADD3 R2, P2, PT, R2, 0x4000, RZ ;  /* 0x0000400002027810 */ /* 0x001fc80007f5e0ff */
[----:B------:R-:W-:Y:S01]  /*1840*/  IADD3.X R3, PT, PT, RZ, R3, RZ, P2, !PT ;  /* 0x00000003ff037210 */ /* 0x000fe200017fe4ff */
        /* <DEDUP_REMOVED lines=17> */
.L_x_108:
[----:B------:R-:W-:Y:S05]  /*1960*/  BSYNC.RECONVERGENT B2 ;  /* 0x0000000000027941 */ /* 0x000fea0003800200 */
.L_x_107:
[----:B------:R-:W-:Y:S05]  /*1970*/  @!P0 BRA `(.L_x_106) ;  /* 0x0000000400008947 */ /* 0x000fea0003800000 */
[----:B------:R-:W-:Y:S01]  /*1980*/  ISETP.GE.U32.AND P0, PT, R24, 0x8, PT ;  /* 0x000000081800780c */ /* 0x000fe20003f06070 */
[----:B------:R-:W-:Y:S01]  /*1990*/  BSSY.RECONVERGENT B2, `(.L_x_110) ;  /* 0x000001a000027945 */ /* 0x000fe20003800200 */
[----:B------:R-:W-:-:S04]  /*19a0*/  LOP3.LUT R7, R4, 0x7, RZ, 0xc0, !PT ;  /* 0x0000000704077812 */ /* 0x000fc800078ec0ff */
[----:B------:R-:W-:-:S07]  /*19b0*/  ISETP.NE.AND P1, PT, R7, RZ, PT ;  /* 0x000000ff0700720c */ /* 0x000fce0003f25270 */
[----:B------:R-:W-:Y:S06]  /*19c0*/  @!P0 BRA `(.L_x_111) ;  /* 0x0000000000588947 */ /* 0x000fec0003800000 */
[----:B------:R-:W0:Y:S01]  /*19d0*/  LDCU.64 UR4, c[0x0][0x380] ;  /* 0x00007000ff0477ac */ /* 0x000e220008000a00 */
[----:B------:R-:W-:-:S04]  /*19e0*/  IADD3 R3, P0, PT, R0, R11, RZ ;  /* 0x0000000b00037210 */ /* 0x000fc80007f1e0ff */
[----:B------:R-:W-:Y:S02]  /*19f0*/  IADD3.X R6, PT, PT, RZ, R13, RZ, P0, !PT ;  /* 0x0000000dff067210 */ /* 0x000fe400007fe4ff */
[----:B0-----:R-:W-:-:S04]  /*1a00*/  LEA R2, P0, R3, UR4, 0x2 ;  /* 0x0000000403027c11 */ /* 0x001fc8000f8010ff */
        /* <DEDUP_REMOVED lines=9> */
[----:B------:R-:W-:Y:S01]  /*1aa0*/  IADD3 R0, PT, PT, R0, 0x800, RZ ;  /* 0x0000080000007810 */ /* 0x000fe20007ffe0ff */
        /* <DEDUP_REMOVED lines=8> */
.L_x_111:
[----:B------:R-:W-:Y:S05]  /*1b30*/  BSYNC.RECONVERGENT B2 ;  /* 0x0000000000027941 */ /* 0x000fea0003800200 */
.L_x_110:
[----:B------:R-:W-:Y:S05]  /*1b40*/  @!P1 BRA `(.L_x_106) ;  /* 0x00000000008c9947 */ /* 0x000fea0003800000 */
[----:B------:R-:W-:Y:S01]  /*1b50*/  ISETP.GE.U32.AND P0, PT, R7, 0x4, PT ;  /* 0x000000040700780c */ /* 0x000fe20003f06070 */
[----:B------:R-:W-:Y:S01]  /*1b60*/  BSSY.RECONVERGENT B2, `(.L_x_112) ;  /* 0x0000012000027945 */ /* 0x000fe20003800200 */
[----:B------:R-:W-:-:S04]  /*1b70*/  LOP3.LUT R6, R4, 0x3, RZ, 0xc0, !PT ;  /* 0x0000000304067812 */ /* 0x000fc800078ec0ff */
[----:B------:R-:W-:-:S07]  /*1b80*/  ISETP.NE.AND P1, PT, R6, RZ, PT ;  /* 0x000000ff0600720c */ /* 0x000fce0003f25270 */
[----:B------:R-:W-:Y:S06]  /*1b90*/  @!P0 BRA `(.L_x_113) ;  /* 0x0000000000388947 */ /* 0x000fec0003800000 */
[----:B------:R-:W0:Y:S01]  /*1ba0*/  LDCU.64 UR4, c[0x0][0x380] ;  /* 0x00007000ff0477ac */ /* 0x000e220008000a00 */
[----:B------:R-:W-:-:S05]  /*1bb0*/  IADD3 R3, P0, PT, R0, R11, RZ ;  /* 0x0000000b00037210 */ /* 0x000fca0007f1e0ff */
[----:B------:R-:W-:Y:S01]  /*1bc0*/  IMAD.X R4, RZ, RZ, R13, P0 ;  /* 0x000000ffff047224 */ /* 0x000fe200000e060d */
[----:B0-----:R-:W-:-:S04]  /*1bd0*/  LEA R2, P0, R3, UR4, 0x2 ;  /* 0x0000000403027c11 */ /* 0x001fc8000f8010ff */
[----:B------:R-:W-:-:S05]  /*1be0*/  LEA.HI.X R3, R3, UR5, R4, 0x2, P0 ;  /* 0x0000000503037c11 */ /* 0x000fca00080f1404 */
[----:B------:R-:W2:Y:S04]  /*1bf0*/  LDG.E R5, desc[UR6][R2.64] ;  /* 0x0000000602057981 */ /* 0x000ea8000c1e1900 */
[----:B------:R-:W3:Y:S04]  /*1c00*/  LDG.E R4, desc[UR6][R2.64+0x400] ;  /* 0x0004000602047981 */ /* 0x000ee8000c1e1900 */
[----:B------:R-:W4:Y:S04]  /*1c10*/  LDG.E R7, desc[UR6][R2.64+0x800] ;  /* 0x0008000602077981 */ /* 0x000f28000c1e1900 */
[----:B------:R-:W5:Y:S01]  /*1c20*/  LDG.E R9, desc[UR6][R2.64+0xc00] ;  /* 0x000c000602097981 */ /* 0x000f62000c1e1900 */
[----:B------:R-:W-:Y:S01]  /*1c30*/  IADD3 R0, PT, PT, R0, 0x400, RZ ;  /* 0x0000040000007810 */ /* 0x000fe20007ffe0ff */
[----:B--2---:R-:W-:-:S04]  /*1c40*/  FADD R5, R10, R5 ;  /* 0x000000050a057221 */ /* 0x004fc80000000000 */
[----:B---3--:R-:W-:-:S04]  /*1c50*/  FADD R4, R5, R4 ;  /* 0x0000000405047221 */ /* 0x008fc80000000000 */
[----:B----4-:R-:W-:-:S04]  /*1c60*/  FADD R4, R4, R7 ;  /* 0x0000000704047221 */ /* 0x010fc80000000000 */
[----:B-----5:R-:W-:-:S07]  /*1c70*/  FADD R10, R4, R9 ;  /* 0x00000009040a7221 */ /* 0x020fce0000000000 */
.L_x_113:
[----:B------:R-:W-:Y:S05]  /*1c80*/  BSYNC.RECONVERGENT B2 ;  /* 0x0000000000027941 */ /* 0x000fea0003800200 */
.L_x_112:
[----:B------:R-:W-:Y:S05]  /*1c90*/  @!P1 BRA `(.L_x_106) ;  /* 0x0000000000389947 */ /* 0x000fea0003800000 */
[----:B------:R-:W0:Y:S01]  /*1ca0*/  LDCU.64 UR4, c[0x0][0x380] ;  /* 0x00007000ff0477ac */ /* 0x000e220008000a00 */
[----:B------:R-:W-:Y:S01]  /*1cb0*/  IADD3 R5, P0, PT, R0, R11, RZ ;  /* 0x0000000b00057210 */ /* 0x000fe20007f1e0ff */
[----:B------:R-:W-:-:S03]  /*1cc0*/  IMAD.MOV R0, RZ, RZ, -R6 ;  /* 0x000000ffff007224 */ /* 0x000fc600078e0a06 */
[----:B------:R-:W-:Y:S02]  /*1cd0*/  IADD3.X R4, PT, PT, RZ, R13, RZ, P0, !PT ;  /* 0x0000000dff047210 */ /* 0x000fe400007fe4ff */
[----:B0-----:R-:W-:-:S04]  /*1ce0*/  LEA R2, P1, R5, UR4, 0x2 ;  /* 0x0000000405027c11 */ /* 0x001fc8000f8210ff */
[----:B------:R-:W-:-:S09]  /*1cf0*/  LEA.HI.X R5, R5, UR5, R4, 0x2, P1 ;  /* 0x0000000505057c11 */ /* 0x000fd200088f1404 */
.L_x_114:
[----:B------:R-:W-:-:S06]  /*1d00*/  MOV R3, R5 ;  /* 0x0000000500037202 */ /* 0x000fcc0000000f00 */
[----:B------:R0:W2:Y:S01]  /*1d10*/  LDG.E R3, desc[UR6][R2.64] ;  /* 0x0000000602037981 */ /* 0x0000a2000c1e1900 */
[----:B------:R-:W-:-:S04]  /*1d20*/  IADD3 R0, PT, PT, R0, 0x1, RZ ;  /* 0x0000000100007810 */ /* 0x000fc80007ffe0ff */
[----:B------:R-:W-:Y:S02]  /*1d30*/  ISETP.NE.AND P0, PT, R0, RZ, PT ;  /* 0x000000ff0000720c */ /* 0x000fe40003f05270 */
[----:B0-----:R-:W-:-:S05]  /*1d40*/  IADD3 R2, P1, PT, R2, 0x400, RZ ;  /* 0x0000040002027810 */ /* 0x001fca0007f3e0ff */
[----:B------:R-:W-:Y:S02]  /*1d50*/  IMAD.X R5, RZ, RZ, R5, P1 ;  /* 0x000000ffff057224 */ /* 0x000fe400008e0605 */
[----:B--2---:R-:W-:-:S04]  /*1d60*/  FADD R10, R3, R10 ;  /* 0x0000000a030a7221 */ /* 0x004fc80000000000 */
[----:B------:R-:W-:Y:S05]  /*1d70*/  @P0 BRA `(.L_x_114) ;  /* 0xfffffffc00e00947 */ /* 0x000fea000383ffff */
.L_x_106:
[----:B------:R-:W-:Y:S05]  /*1d80*/  BSYNC.RECONVERGENT B1 ;  /* 0x0000000000017941 */ /* 0x000fea0003800200 */
.L_x_104:
[----:B------:R-:W0:Y:S01]  /*1d90*/  S2R R6, SR_LANEID ;  /* 0x0000000000067919 */ /* 0x000e220000000000 */
[----:B------:R-:W-:Y:S02]  /*1da0*/  MOV R3, R10 ;  /* 0x0000000a00037202 */ /* 0x000fe40000000f00 */
[----:B------:R-:W-:-:S03]  /*1db0*/  ISETP.NE.AND P5, PT, R8, RZ, PT ;  /* 0x000000ff0800720c */ /* 0x000fc60003fa5270 */
        /* <DEDUP_REMOVED lines=39> */
.L_x_102:
[----:B------:R-:W-:Y:S05]  /*2030*/  BSYNC.RECONVERGENT B0 ;  /* 0x0000000000007941 */ /* 0x000fea0003800200 */
.L_x_87:
[----:B------:R-:W-:Y:S05]  /*2040*/  @P5 EXIT ;  /* 0x000000000000594d */ /* 0x000fea0003800000 */
[----:B------:R-:W0:Y:S01]  /*2050*/  LDCU.64 UR4, c[0x0][0x3a0] ;  /* 0x00007400ff0477ac */ /* 0x000e220008000a00 */
[----:B--2---:R-:W2:Y:S01]  /*2060*/  LDC.64 R4, c[0x0][0x388] ;  /* 0x0000e200ff047b82 */ /* 0x004ea20000000a00 */
[----:B01----:R-:W0:Y:S02]  /*2070*/  F2F.F32.F64 R3, UR4 ;  /* 0x0000000400037d10 */ /* 0x003e240008301000 */
[----:B0-----:R-:W-:-:S06]  /*2080*/  FADD R3, R3, R2 ;  /* 0x0000000203037221 */ /* 0x001fcc0000000000 */
[----:B------:R-:W2:Y:S02]  /*2090*/  F2F.F64.F32 R2, R3 ;  /* 0x0000000300027310 */ /* 0x000ea40000201800 */
[----:B--2---:R-:W-:Y:S01]  /*20a0*/  STG.E.64 desc[UR6][R4.64], R2 ;  /* 0x0000000204007986 */ /* 0x004fe2000c101b06 */
[----:B------:R-:W-:Y:S05]  /*20b0*/  EXIT ;  /* 0x000000000000794d */ /* 0x000fea0003800000 */
.L_x_115:
        /* <DEDUP_REMOVED lines=12> */
.L_x_282:


//--------------------- .text._ZN3cub18CUB_300001_SM_10006detail6reduce28DeviceReduceSingleTileKernelINS2_10policy_hubIfjN4cuda3std3__44plusIfEEE10Policy1000EPfPdiS9_dfNS7_10__identityEEEvT0_T1_T2_T3_T4_T6_ --------------------------
	.section	.text._ZN3cub18CUB_300001_SM_10006detail6reduce28DeviceReduceSingleTileKernelINS2_10policy_hubIfjN4cuda3std3__44plusIfEEE10Policy1000EPfPdiS9_dfNS7_10__identityEEEvT0_T1_T2_T3_T4_T6_,"ax",@progbits
	.align	128
        .global         _ZN3cub18CUB_300001_SM_10006detail6reduce28DeviceReduceSingleTileKernelINS2_10policy_hubIfjN4cuda3std3__44plusIfEEE10Policy1000EPfPdiS9_dfNS7_10__identityEEEvT0_T1_T2_T3_T4_T6_
        .type           _ZN3cub18CUB_300001_SM_10006detail6reduce28DeviceReduceSingleTileKernelINS2_10policy_hubIfjN4cuda3std3__44plusIfEEE10Policy1000EPfPdiS9_dfNS7_10__identityEEEvT0_T1_T2_T3_T4_T6_,@function
        .size           _ZN3cub18CUB_300001_SM_10006detail6reduce28DeviceReduceSingleTileKernelINS2_10policy_hubIfjN4cuda3std3__44plusIfEEE10Policy1000EPfPdiS9_dfNS7_10__identityEEEvT0_T1_T2_T3_T4_T6_,(.L_x_283 - _ZN3cub18CUB_300001_SM_10006detail6reduce28DeviceReduceSingleTileKernelINS2_10policy_hubIfjN4cuda3std3__44plusIfEEE10Policy1000EPfPdiS9_dfNS7_10__identityEEEvT0_T1_T2_T3_T4_T6_)
        .other          _ZN3cub18CUB_300001_SM_10006detail6reduce28DeviceReduceSingleTileKernelINS2_10policy_hubIfjN4cuda3std3__44plusIfEEE10Policy1000EPfPdiS9_dfNS7_10__identityEEEvT0_T1_T2_T3_T4_T6_,@"STO_CUDA_ENTRY STV_DEFAULT"
_ZN3cub18CUB_300001_SM_10006detail6reduce28DeviceReduceSingleTileKernelINS2_10policy_hubIfjN4cuda3std3__44plusIfEEE10Policy1000EPfPdiS9_dfNS7_10__identityEEEvT0_T1_T2_T3_T4_T6_:
.text._ZN3cub18CUB_300001_SM_10006detail6reduce28DeviceReduceSingleTileKernelINS2_10policy_hubIfjN4cuda3std3__44plusIfEEE10Policy1000EPfPdiS9_dfNS7_10__identityEEEvT0_T1_T2_T3_T4_T6_:
        /* <DEDUP_REMOVED lines=13> */
.L_x_116:
        /* <DEDUP_REMOVED lines=16> */
.L_x_121:
[----:B------:R-:W-:Y:S05]  /*01d0*/  BSYNC.RECONVERGENT B1 ;  /* 0x0000000000017941 */ /* 0x000fea0003800200 */
.L_x_120:
        /* <DEDUP_REMOVED lines=16> */
.L_x_126:
        /* <DEDUP_REMOVED lines=9> */
.L_x_125:
[----:B------:R-:W-:Y:S05]  /*0370*/  BSYNC.RECONVERGENT B2 ;  /* 0x0000000000027941 */ /* 0x000fea0003800200 */
.L_x_124:
        /* <DEDUP_REMOVED lines=8> */
.L_x_129:
        /* <DEDUP_REMOVED lines=43> */
.L_x_128:
[----:B------:R-:W-:Y:S05]  /*06b0*/  BSYNC.RECONVERGENT B2 ;  /* 0x0000000000027941 */ /* 0x000fea0003800200 */
.L_x_127:
        /* <DEDUP_REMOVED lines=26> */
.L_x_131:
[----:B------:R-:W-:Y:S05]  /*0860*/  BSYNC.RECONVERGENT B2 ;  /* 0x0000000000027941 */ /* 0x000fea0003800200 */
.L_x_130:
        /* <DEDUP_REMOVED lines=12> */
.L_x_123:
[----:B------:R-:W-:Y:S05]  /*0930*/  BSYNC.RECONVERGENT B1 ;  /* 0x0000000000017941 */ /* 0x000fea0003800200 */
.L_x_122:
        /* <DEDUP_REMOVED lines=10> */
[----:B------:R-:W1:Y:S06]  /*09e0*/  SHFL.DOWN PT, R3, R0, 0x2, 0x1f ;  /* 0x08401f0000037f89 */ /* 0x000e6c00000e0000 */
[----:B------:R-:W2:Y:S01]  /*09f0*/  @!P1 S2R R6, SR_CgaCtaId ;  /* 0x0000000000069919 */ /* 0x000ea20000008800 */
[----:B0-----:R-:W-:Y:S02]  /*0a00*/  @!P1 MOV R5, 0x400 ;  /* 0x0000040000059802 */ /* 0x001fe40000000f00 */
[----:B------:R-:W-:-:S04]  /*0a10*/  @!P1 SHF.R.U32.HI R4, RZ, 0x3, R2 ;  /* 0x00000003ff049819 */ /* 0x000fc80000011602 */
[----:B------:R-:W-:Y:S01]  /*0a20*/  @!P1 LOP3.LUT R4, R4, 0x7c, RZ, 0xc0, !PT ;  /* 0x0000007c04049812 */ /* 0x000fe200078ec0ff */
[----:B-1----:R-:W-:Y:S01]  /*0a30*/  @!P0 FADD R0, R0, R3 ;  /* 0x0000000300008221 */ /* 0x002fe20000000000 */
[----:B------:R-:W-:-:S04]  /*0a40*/  ISETP.GT.AND P0, PT, R8, 0x1b, PT ;  /* 0x0000001b0800780c */ /* 0x000fc80003f04270 */
[----:B------:R-:W0:Y:S01]  /*0a50*/  SHFL.DOWN PT, R3, R0, 0x4, 0x1f ;  /* 0x08801f0000037f89 */ /* 0x000e2200000e0000 */
[----:B--2---:R-:W-:-:S04]  /*0a60*/  @!P1 LEA R5, R6, R5, 0x18 ;  /* 0x0000000506059211 */ /* 0x004fc800078ec0ff */
        /* <DEDUP_REMOVED lines=16> */
[----:B0-----:R-:W0:Y:S04]  /*0b70*/  LDS.128 R4, [UR4+0x10] ;  /* 0x00001004ff047984 */ /* 0x001e280008000c00 */
[----:B------:R-:W1:Y:S04]  /*0b80*/  LDS.128 R12, [UR4+0x20] ;  /* 0x00002004ff0c7984 */ /* 0x000e680008000c00 */
[----:B------:R-:W2:Y:S04]  /*0b90*/  LDS.128 R8, [UR4+0x30] ;  /* 0x00003004ff087984 */ /* 0x000ea80008000c00 */
[----:B------:R-:W3:Y:S01]  /*0ba0*/  LDS.128 R16, [UR4+0x40] ;  /* 0x00004004ff107984 */ /* 0x000ee20008000c00 */
[----:B0-----:R-:W-:-:S04]  /*0bb0*/  FADD R5, R0, R5 ;  /* 0x0000000500057221 */ /* 0x001fc80000000000 */
[----:B------:R-:W-:-:S04]  /*0bc0*/  FADD R6, R5, R6 ;  /* 0x0000000605067221 */ /* 0x000fc80000000000 */
[----:B------:R-:W-:-:S04]  /*0bd0*/  FADD R7, R6, R7 ;  /* 0x0000000706077221 */ /* 0x000fc80000000000 */
[----:B-1----:R-:W-:-:S04]  /*0be0*/  FADD R12, R7, R12 ;  /* 0x0000000c070c7221 */ /* 0x002fc80000000000 */
[----:B------:R-:W-:-:S04]  /*0bf0*/  FADD R13, R12, R13 ;  /* 0x0000000d0c0d7221 */ /* 0x000fc80000000000 */
[----:B------:R-:W-:-:S04]  /*0c00*/  FADD R14, R13, R14 ;  /* 0x0000000e0d0e7221 */ /* 0x000fc80000000000 */
[----:B------:R-:W-:-:S04]  /*0c10*/  FADD R15, R14, R15 ;  /* 0x0000000f0e0f7221 */ /* 0x000fc80000000000 */
[----:B--2---:R-:W-:-:S04]  /*0c20*/  FADD R8, R15, R8 ;  /* 0x000000080f087221 */ /* 0x004fc80000000000 */
[----:B------:R-:W-:-:S04]  /*0c30*/  FADD R9, R8, R9 ;  /* 0x0000000908097221 */ /* 0x000fc80000000000 */
[----:B------:R-:W-:-:S04]  /*0c40*/  FADD R10, R9, R10 ;  /* 0x0000000a090a7221 */ /* 0x000fc80000000000 */
[----:B------:R-:W-:-:S04]  /*0c50*/  FADD R11, R10, R11 ;  /* 0x0000000b0a0b7221 */ /* 0x000fc80000000000 */
[----:B---3--:R-:W-:-:S04]  /*0c60*/  FADD R16, R11, R16 ;  /* 0x000000100b107221 */ /* 0x008fc80000000000 */
[----:B------:R-:W-:-:S04]  /*0c70*/  FADD R17, R16, R17 ;  /* 0x0000001110117221 */ /* 0x000fc80000000000 */
[----:B------:R-:W-:-:S04]  /*0c80*/  FADD R18, R17, R18 ;  /* 0x0000001211127221 */ /* 0x000fc80000000000 */
[----:B------:R-:W-:Y:S01]  /*0c90*/  FADD R0, R18, R19 ;  /* 0x0000001312007221 */ /* 0x000fe20000000000 */
[----:B------:R-:W-:Y:S06]  /*0ca0*/  BRA `(.L_x_133) ;  /* 0x0000003400707947 */ /* 0x000fec0003800000 */
.L_x_132:
        /* <DEDUP_REMOVED lines=23> */
[-C--:B------:R-:W-:Y:S02]  /*0e20*/  ISETP.GT.AND P0, PT, R5, R4.reuse, PT ;  /* 0x000000040500720c */ /* 0x080fe40003f04270 */
[----:B------:R-:W-:Y:S02]  /*0e30*/  IADD3 R5, PT, PT, R9, 0x10, RZ ;  /* 0x0000001009057810 */ /* 0x000fe40007ffe0ff */
        /* <DEDUP_REMOVED lines=20> */
[----:B------:R-:W0:Y:S04]  /*0f80*/  LDS.128 R16, [UR4+0x10] ;  /* 0x00001004ff107984 */ /* 0x000e280008000c00 */
[----:B----4-:R-:W1:Y:S04]  /*0f90*/  LDS.128 R4, [UR4+0x20] ;  /* 0x00002004ff047984 */ /* 0x010e680008000c00 */
[----:B------:R-:W2:Y:S04]  /*0fa0*/  LDS.128 R8, [UR4+0x30] ;  /* 0x00003004ff087984 */ /* 0x000ea80008000c00 */
[----:B------:R-:W3:Y:S01]  /*0fb0*/  LDS.128 R12, [UR4+0x40] ;  /* 0x00004004ff0c7984 */ /* 0x000ee20008000c00 */
[----:B0-----:R-:W-:Y:S01]  /*0fc0*/  @P2 FADD R0, R0, R17 ;  /* 0x0000001100002221 */ /* 0x001fe20000000000 */
[----:B------:R-:W-:-:S03]  /*0fd0*/  ISETP.GT.AND P2, PT, R3, 0x80, PT ;  /* 0x000000800300780c */ /* 0x000fc60003f44270 */
[----:B------:R-:W-:Y:S01]  /*0fe0*/  @P3 FADD R0, R0, R18 ;  /* 0x0000001200003221 */ /* 0x000fe20000000000 */
[----:B------:R-:W-:-:S03]  /*0ff0*/  ISETP.GT.AND P3, PT, R3, 0xa0, PT ;  /* 0x000000a00300780c */ /* 0x000fc60003f64270 */
[----:B------:R-:W-:Y:S01]  /*1000*/  @P1 FADD R0, R0, R19 ;  /* 0x0000001300001221 */ /* 0x000fe20000000000 */
[----:B------:R-:W-:-:S05]  /*1010*/  ISETP.GT.AND P1, PT, R3, 0xe0, PT ;  /* 0x000000e00300780c */ /* 0x000fca0003f24270 */
[----:B-1----:R-:W-:Y:S01]  /*1020*/  @P2 FADD R0, R0, R4 ;  /* 0x0000000400002221 */ /* 0x002fe20000000000 */
[----:B------:R-:W-:-:S03]  /*1030*/  ISETP.GT.AND P2, PT, R3, 0x100, PT ;  /* 0x000001000300780c */ /* 0x000fc60003f44270 */
[----:B------:R-:W-:Y:S01]  /*1040*/  @P3 FADD R0, R0, R5 ;  /* 0x0000000500003221 */ /* 0x000fe20000000000 */
[----:B------:R-:W-:-:S03]  /*1050*/  ISETP.GT.AND P3, PT, R3, 0x120, PT ;  /* 0x000001200300780c */ /* 0x000fc60003f64270 */
[----:B------:R-:W-:Y:S01]  /*1060*/  @P4 FADD R0, R0, R6 ;  /* 0x0000000600004221 */ /* 0x000fe20000000000 */
[----:B------:R-:W-:-:S03]  /*1070*/  ISETP.GT.AND P4, PT, R3, 0x140, PT ;  /* 0x000001400300780c */ /* 0x000fc60003f84270 */
[----:B------:R-:W-:Y:S01]  /*1080*/  @P1 FADD R0, R0, R7 ;  /* 0x0000000700001221 */ /* 0x000fe20000000000 */
[----:B------:R-:W-:-:S03]  /*1090*/  ISETP.GT.AND P1, PT, R3, 0x160, PT ;  /* 0x000001600300780c */ /* 0x000fc60003f24270 */
[----:B--2---:R-:W-:Y:S01]  /*10a0*/  @P2 FADD R0, R0, R8 ;  /* 0x0000000800002221 */ /* 0x004fe20000000000 */
[----:B------:R-:W-:-:S03]  /*10b0*/  ISETP.GT.AND P2, PT, R3, 0x180, PT ;  /* 0x000001800300780c */ /* 0x000fc60003f44270 */
[----:B------:R-:W-:Y:S01]  /*10c0*/  @P3 FADD R0, R0, R9 ;  /* 0x0000000900003221 */ /* 0x000fe20000000000 */
[----:B------:R-:W-:-:S03]  /*10d0*/  ISETP.GT.AND P3, PT, R3, 0x1a0, PT ;  /* 0x000001a00300780c */ /* 0x000fc60003f64270 */
[----:B------:R-:W-:Y:S01]  /*10e0*/  @P4 FADD R0, R0, R10 ;  /* 0x0000000a00004221 */ /* 0x000fe20000000000 */
[----:B------:R-:W-:-:S03]  /*10f0*/  ISETP.GT.AND P4, PT, R3, 0x1c0, PT ;  /* 0x000001c00300780c */ /* 0x000fc60003f84270 */
[----:B------:R-:W-:Y:S01]  /*1100*/  @P1 FADD R0, R0, R11 ;  /* 0x0000000b00001221 */ /* 0x000fe20000000000 */
[----:B------:R-:W-:-:S03]  /*1110*/  ISETP.GT.AND P1, PT, R3, 0x1e0, PT ;  /* 0x000001e00300780c */ /* 0x000fc60003f24270 */
[----:B---3--:R-:W-:-:S04]  /*1120*/  @P2 FADD R0, R0, R12 ;  /* 0x0000000c00002221 */ /* 0x008fc80000000000 */
[----:B------:R-:W-:-:S04]  /*1130*/  @P3 FADD R0, R0, R13 ;  /* 0x0000000d00003221 */ /* 0x000fc80000000000 */
[----:B------:R-:W-:-:S04]  /*1140*/  @P4 FADD R0, R0, R14 ;  /* 0x0000000e00004221 */ /* 0x000fc80000000000 */
[----:B------:R-:W-:Y:S01]  /*1150*/  @P1 FADD R0, R0, R15 ;  /* 0x0000000f00001221 */ /* 0x000fe20000000000 */
[----:B------:R-:W-:Y:S06]  /*1160*/  BRA `(.L_x_133) ;  /* 0x0000003000407947 */ /* 0x000fec0003800000 */
.L_x_119:
[----:B------:R-:W0:Y:S01]  /*1170*/  S2R R2, SR_TID.X ;  /* 0x0000000000027919 */ /* 0x000e220000002100 */
[----:B------:R-:W1:Y:S01]  /*1180*/  LDC.64 R4, c[0x0][0x380] ;  /* 0x0000e000ff047b82 */ /* 0x000e620000000a00 */
[----:B0-----:R-:W-:-:S05]  /*1190*/  SHF.L.U32 R7, R2, 0x1, RZ ;  /* 0x0000000102077819 */ /* 0x001fca00000006ff */
[----:B-1----:R-:W-:-:S05]  /*11a0*/  IMAD.WIDE.U32 R4, R7, 0x4, R4 ;  /* 0x0000000407047825 */ /* 0x002fca00078e0004 */
[----:B------:R-:W2:Y:S04]  /*11b0*/  LDG.E.64.CONSTANT R14, desc[UR6][R4.64] ;  /* 0x00000006040e7981 */ /* 0x000ea8000c1e9b00 */
[----:B------:R-:W3:Y:S04]  /*11c0*/  LDG.E.64.CONSTANT R16, desc[UR6][R4.64+0x1000] ;  /* 0x0010000604107981 */ /* 0x000ee8000c1e9b00 */
[----:B------:R-:W4:Y:S04]  /*11d0*/  LDG.E.64.CONSTANT R18, desc[UR6][R4.64+0x2000] ;  /* 0x0020000604127981 */ /* 0x000f28000c1e9b00 */
[----:B------:R-:W5:Y:S04]  /*11e0*/  LDG.E.64.CONSTANT R20, desc[UR6][R4.64+0x3000] ;  /* 0x0030000604147981 */ /* 0x000f68000c1e9b00 */
[----:B------:R-:W5:Y:S04]  /*11f0*/  LDG.E.64.CONSTANT R12, desc[UR6][R4.64+0x4000] ;  /* 0x00400006040c7981 */ /* 0x000f68000c1e9b00 */
[----:B------:R-:W5:Y:S04]  /*1200*/  LDG.E.64.CONSTANT R10, desc[UR6][R4.64+0x5000] ;  /* 0x00500006040a7981 */ /* 0x000f68000c1e9b00 */
[----:B------:R-:W5:Y:S04]  /*1210*/  LDG.E.64.CONSTANT R6, desc[UR6][R4.64+0x6000] ;  /* 0x0060000604067981 */ /* 0x000f68000c1e9b00 */
[----:B------:R-:W5:Y:S01]  /*1220*/  LDG.E.64.CONSTANT R8, desc[UR6][R4.64+0x7000] ;  /* 0x0070000604087981 */ /* 0x000f62000c1e9b00 */
[----:B------:R-:W-:Y:S01]  /*1230*/  ISETP.GE.U32.AND P0, PT, R3, 0x4000, PT ;  /* 0x000040000300780c */ /* 0x000fe20003f06070 */
[----:B--2---:R-:W-:Y:S01]  /*1240*/  FADD R14, R14, R15 ;  /* 0x0000000f0e0e7221 */ /* 0x004fe20000000000 */
[----:B---3--:R-:W-:Y:S01]  /*1250*/  FADD R17, R16, R17 ;  /* 0x0000001110117221 */ /* 0x008fe20000000000 */
[----:B----4-:R-:W-:-:S03]  /*1260*/  FADD R18, R18, R19 ;  /* 0x0000001312127221 */ /* 0x010fc60000000000 */
[----:B------:R-:W-:Y:S01]  /*1270*/  FADD R14, R14, R17 ;  /* 0x000000110e0e7221 */ /* 0x000fe20000000000 */
[----:B-----5:R-:W-:Y:S01]  /*1280*/  FADD R21, R20, R21 ;  /* 0x0000001514157221 */ /* 0x020fe20000000000 */
[----:B------:R-:W-:Y:S02]  /*1290*/  HFMA2 R20, -RZ, RZ, 0, 0.0078125 ;  /* 0x00002000ff147431 */ /* 0x000fe400000001ff */
[----:B------:R-:W-:Y:S01]  /*12a0*/  FADD R12, R12, R13 ;  /* 0x0000000d0c0c7221 */ /* 0x000fe20000000000 */
[----:B------:R-:W-:Y:S01]  /*12b0*/  FADD R21, R18, R21 ;  /* 0x0000001512157221 */ /* 0x000fe20000000000 */
[----:B------:R-:W-:-:S03]  /*12c0*/  FADD R11, R10, R11 ;  /* 0x0000000b0a0b7221 */ /* 0x000fc60000000000 */
[----:B------:R-:W-:Y:S01]  /*12d0*/  FADD R14, R14, R21 ;  /* 0x000000150e0e7221 */ /* 0x000fe20000000000 */
[----:B------:R-:W-:Y:S01]  /*12e0*/  FADD R6, R6, R7 ;  /* 0x0000000706067221 */ /* 0x000fe20000000000 */
[----:B------:R-:W-:Y:S01]  /*12f0*/  FADD R11, R12, R11 ;  /* 0x0000000b0c0b7221 */ /* 0x000fe20000000000 */
[----:B------:R-:W-:-:S04]  /*1300*/  FADD R9, R8, R9 ;  /* 0x0000000908097221 */ /* 0x000fc80000000000 */
[----:B------:R-:W-:-:S04]  /*1310*/  FADD R6, R6, R9 ;  /* 0x0000000906067221 */ /* 0x000fc80000000000 */
[----:B------:R-:W-:-:S04]  /*1320*/  FADD R11, R11, R6 ;  /* 0x000000060b0b7221 */ /* 0x000fc80000000000 */
[----:B------:R-:W-:Y:S01]  /*1330*/  FADD R0, R14, R11 ;  /* 0x0000000b0e007221 */ /* 0x000fe20000000000 */
[----:B------:R-:W-:Y:S06]  /*1340*/  @!P0 BRA `(.L_x_134) ;  /* 0x00000000008c8947 */ /* 0x000fec0003800000 */
[----:B------:R-:W0:Y:S01]  /*1350*/  LDC R24, c[0x0][0x390] ;  /* 0x0000e400ff187b82 */ /* 0x000e220000000800 */
[----:B------:R-:W-:Y:S02]  /*1360*/  IADD3 R21, PT, PT, R3, -0x2000, RZ ;  /* 0xffffe00003157810 */ /* 0x000fe40007ffe0ff */
[----:B------:R-:W-:-:S07]  /*1370*/  MOV R20, 0x2000 ;  /* 0x0000200000147802 */ /* 0x000fce0000000f00 */
.L_x_136:
[----:B------:R-:W-:-:S05]  /*1380*/  IMAD.WIDE R26, R20, 0x4, R4 ;  /* 0x00000004141a7825 */ /* 0x000fca00078e0204 */
[----:B------:R-:W2:Y:S04]  /*1390*/  LDG.E.64.CONSTANT R14, desc[UR6][R26.64+0x6000] ;  /* 0x006000061a0e7981 */ /* 0x000ea8000c1e9b00 */
[----:B------:R-:W2:Y:S04]  /*13a0*/  LDG.E.64.CONSTANT R6, desc[UR6][R26.64+0x7000] ;  /* 0x007000061a067981 */ /* 0x000ea8000c1e9b00 */
[----:B------:R-:W3:Y:S04]  /*13b0*/  LDG.E.64.CONSTANT R22, desc[UR6][R26.64] ;  /* 0x000000061a167981 */ /* 0x000ee8000c1e9b00 */
[----:B------:R-:W4:Y:S04]  /*13c0*/  LDG.E.64.CONSTANT R18, desc[UR6][R26.64+0x1000] ;  /* 0x001000061a127981 */ /* 0x000f28000c1e9b00 */
[----:B------:R-:W5:Y:S04]  /*13d0*/  LDG.E.64.CONSTANT R16, desc[UR6][R26.64+0x2000] ;  /* 0x002000061a107981 */ /* 0x000f68000c1e9b00 */
[----:B------:R-:W5:Y:S04]  /*13e0*/  LDG.E.64.CONSTANT R12, desc[UR6][R26.64+0x3000] ;  /* 0x003000061a0c7981 */ /* 0x000f68000c1e9b00 */
[----:B------:R-:W5:Y:S04]  /*13f0*/  LDG.E.64.CONSTANT R10, desc[UR6][R26.64+0x4000] ;  /* 0x004000061a0a7981 */ /* 0x000f68000c1e9b00 */
[----:B------:R-:W5:Y:S01]  /*1400*/  LDG.E.64.CONSTANT R8, desc[UR6][R26.64+0x5000] ;  /* 0x005000061a087981 */ /* 0x000f62000c1e9b00 */
[----:B0-----:R-:W-:Y:S01]  /*1410*/  MOV R3, R24 ;  /* 0x0000001800037202 */ /* 0x001fe20000000f00 */
[----:B--2---:R-:W-:-:S03]  /*1420*/  FADD R15, R15, R6 ;  /* 0x000000060f0f7221 */ /* 0x004fc60000000000 */
[----:B------:R-:W-:Y:S01]  /*1430*/  IADD3 R6, PT, PT, -R20, R3, RZ ;  /* 0x0000000314067210 */ /* 0x000fe20007ffe1ff */
[----:B---3--:R-:W-:-:S03]  /*1440*/  FADD R0, R22, R0 ;  /* 0x0000000016007221 */ /* 0x008fc60000000000 */
[----:B------:R-:W-:Y:S01]  /*1450*/  ISETP.GE.AND P0, PT, R6, 0x2000, PT ;  /* 0x000020000600780c */ /* 0x000fe20003f06270 */
[----:B----4-:R-:W-:Y:S01]  /*1460*/  FADD R23, R23, R18 ;  /* 0x0000001217177221 */ /* 0x010fe20000000000 */
[----:B-----5:R-:W-:Y:S01]  /*1470*/  FADD R18, R19, R16 ;  /* 0x0000001013127221 */ /* 0x020fe20000000000 */
[----:B------:R-:W-:Y:S01]  /*1480*/  FADD R17, R17, R12 ;  /* 0x0000000c11117221 */ /* 0x000fe20000000000 */
[----:B------:R-:W-:Y:S01]  /*1490*/  FADD R12, R13, R10 ;  /* 0x0000000a0d0c7221 */ /* 0x000fe20000000000 */
[----:B------:R-:W-:Y:S01]  /*14a0*/  FADD R11, R11, R8 ;  /* 0x000000080b0b7221 */ /* 0x000fe20000000000 */
[----:B------:R-:W-:Y:S01]  /*14b0*/  FADD R8, R9, R14 ;  /* 0x0000000e09087221 */ /* 0x000fe20000000000 */
[----:B------:R-:W-:Y:S01]  /*14c0*/  FADD R0, R0, R23 ;  /* 0x0000001700007221 */ /* 0x000fe20000000000 */
[----:B------:R-:W-:Y:S01]  /*14d0*/  FADD R17, R18, R17 ;  /* 0x0000001112117221 */ /* 0x000fe20000000000 */
[----:B------:R-:W-:Y:S01]  /*14e0*/  FADD R11, R12, R11 ;  /* 0x0000000b0c0b7221 */ /* 0x000fe20000000000 */
[----:B------:R-:W-:-:S02]  /*14f0*/  FADD R8, R8, R15 ;  /* 0x0000000f08087221 */ /* 0x000fc40000000000 */
[----:B------:R-:W-:Y:S02]  /*1500*/  FADD R0, R0, R17 ;  /* 0x0000001100007221 */ /* 0x000fe40000000000 */
[----:B------:R-:W-:-:S04]  /*1510*/  FADD R11, R11, R8 ;  /* 0x000000080b0b7221 */ /* 0x000fc80000000000 */
[----:B------:R-:W-:-:S04]  /*1520*/  FADD R11, R0, R11 ;  /* 0x0000000b000b7221 */ /* 0x000fc80000000000 */
[----:B------:R-:W-:Y:S01]  /*1530*/  FADD R0, R7, R11 ;  /* 0x0000000b07007221 */ /* 0x000fe20000000000 */
[----:B------:R-:W-:Y:S06]  /*1540*/  @!P0 BRA `(.L_x_135) ;  /* 0x0000000800308947 */ /* 0x000fec0003800000 */
[----:B------:R-:W-:-:S04]  /*1550*/  IADD3 R20, PT, PT, R20, 0x2000, RZ ;  /* 0x0000200014147810 */ /* 0x000fc80007ffe0ff */
[----:B------:R-:W-:-:S13]  /*1560*/  ISETP.GT.AND P0, PT, R20, R21, PT ;  /* 0x000000151400720c */ /* 0x000fda0003f04270 */
[----:B------:R-:W-:Y:S05]  /*1570*/  @!P0 BRA `(.L_x_136) ;  /* 0xfffffffc00808947 */ /* 0x000fea000383ffff */
.L_x_134:
        /* <DEDUP_REMOVED lines=20> */
.L_x_140:
        /* <DEDUP_REMOVED lines=8> */
.L_x_139:
[----:B------:R-:W-:Y:S05]  /*1740*/  BSYNC.RECONVERGENT B2 ;  /* 0x0000000000027941 */ /* 0x000fea0003800200 */
.L_x_138:
[----:B------:R-:W-:Y:S05]  /*1750*/  @!P1 BRA `(.L_x_137) ;  /* 0x0000000400a89947 */ /* 0x000fea0003800000 */
[----:B------:R-:W0:Y:S01]  /*1760*/  LDCU.64 UR4, c[0x0][0x380] ;  /* 0x00007000ff0477ac */ /* 0x000e220008000a00 */
[----:B------:R-:W-:Y:S01]  /*1770*/  IADD3 R5, PT, PT, R11, -R10, RZ ;  /* 0x8000000a0b057210 */ /* 0x000fe20007ffe0ff */
[----:B------:R-:W-:Y:S01]  /*1780*/  BSSY.RECONVERGENT B2, `(.L_x_141) ;  /* 0x000003b000027945 */ /* 0x000fe20003800200 */
[----:B------:R-:W-:Y:S02]  /*1790*/  IADD3 R3, P0, PT, R10, R20, RZ ;  /* 0x000000140a037210 */ /* 0x000fe40007f1e0ff */
[----:B------:R-:W-:Y:S02]  /*17a0*/  ISETP.GT.AND P1, PT, R5, 0x1800, PT ;  /* 0x000018000500780c */ /* 0x000fe40003f24270 */
[----:B------:R-:W-:Y:S02]  /*17b0*/  IADD3.X R6, PT, PT, RZ, RZ, RZ, P0, !PT ;  /* 0x000000ffff067210 */ /* 0x000fe400007fe4ff */
[----:B0-----:R-:W-:-:S04]  /*17c0*/  LEA R4, P0, R3, UR4, 0x2 ;  /* 0x0000000403047c11 */ /* 0x001fc8000f8010ff */
[----:B------:R-:W-:Y:S02]  /*17d0*/  LEA.HI.X R3, R3, UR5, R6, 0x2, P0 ;  /* 0x0000000503037c11 */ /* 0x000fe400080f1406 */
[----:B------:R-:W-:-:S04]  /*17e0*/  IADD3 R4, P0, PT, R4, 0x1000, RZ ;  /* 0x0000100004047810 */ /* 0x000fc80007f1e0ff */
[----:B------:R-:W-:Y:S02]  /*17f0*/  IADD3.X R5, PT, PT, RZ, R3, RZ, P0, !PT ;  /* 0x00000003ff057210 */ /* 0x000fe400007fe4ff */
[----:B------:R-:W-:Y:S02]  /*1800*/  PLOP3.LUT P0, PT, PT, PT, PT, 0x80, 0x8 ;  /* 0x000000000008781c */ /* 0x000fe40003f0f070 */
[----:B------:R-:W-:Y:S01]  /*1810*/  IADD3 R3, PT, PT, R10, R20, RZ ;  /* 0x000000140a037210 */ /* 0x000fe20007ffe0ff */
[----:B------:R-:W-:Y:S10]  /*1820*/  @!P1 BRA `(.L_x_142) ;  /* 0x0000000000c09947 */ /* 0x000ff40003800000 */
[----:B------:R-:W-:Y:S02]  /*1830*/  PLOP3.LUT P0, PT, PT, PT, PT, 0x8, 0x80 ;  /* 0x000000000080781c */ /* 0x000fe40003f0e170 */
[----:B------:R-:W-:-:S11]  /*1840*/  IADD3 R13, PT, PT, R11, -0x1800, RZ ;  /* 0xffffe8000b0d7810 */ /* 0x000fd60007ffe0ff */
.L_x_143:
        /* <DEDUP_REMOVED lines=46> */
.L_x_142:
[----:B------:R-:W-:Y:S05]  /*1b30*/  BSYNC.RECONVERGENT B2 ;  /* 0x0000000000027941 */ /* 0x000fea0003800200 */
.L_x_141:
        /* <DEDUP_REMOVED lines=31> */
.L_x_145:
[----:B------:R-:W-:Y:S05]  /*1d30*/  BSYNC.RECONVERGENT B2 ;  /* 0x0000000000027941 */ /* 0x000fea0003800200 */
.L_x_144:
        /* <DEDUP_REMOVED lines=9> */
[----:B----4-:R-:W-:-:S04]  /*1dd0*/  FADD R0, R0, R3 ;  /* 0x0000000300007221 */ /* 0x010fc80000000000 */
[----:B--2---:R-:W-:-:S04]  /*1de0*/  FADD R0, R0, R9 ;  /* 0x0000000900007221 */ /* 0x004fc80000000000 */
[----:B---3--:R-:W-:-:S07]  /*1df0*/  FADD R0, R0, R11 ;  /* 0x0000000b00007221 */ /* 0x008fce0000000000 */
.L_x_137:
[----:B------:R-:W-:Y:S05]  /*1e00*/  BSYNC.RECONVERGENT B1 ;  /* 0x0000000000017941 */ /* 0x000fea0003800200 */
.L_x_135:
        /* <DEDUP_REMOVED lines=32> */
[----:B---3--:R-:W0:Y:S04]  /*2010*/  LDS.128 R4, [UR4+0x10] ;  /* 0x00001004ff047984 */ /* 0x008e280008000c00 */
        /* <DEDUP_REMOVED lines=19> */
.L_x_118:
        /* <DEDUP_REMOVED lines=12> */
.L_x_148:
[----:B------:R-:W-:Y:S05]  /*2210*/  BSYNC.RECONVERGENT B1 ;  /* 0x0000000000017941 */ /* 0x000fea0003800200 */
.L_x_147:
        /* <DEDUP_REMOVED lines=16> */
.L_x_153:
        /* <DEDUP_REMOVED lines=9> */
.L_x_152:
[----:B------:R-:W-:Y:S05]  /*23b0*/  BSYNC.RECONVERGENT B2 ;  /* 0x0000000000027941 */ /* 0x000fea0003800200 */
.L_x_151:
        /* <DEDUP_REMOVED lines=8> */
.L_x_156:
        /* <DEDUP_REMOVED lines=43> */
.L_x_155:
[----:B------:R-:W-:Y:S05]  /*26f0*/  BSYNC.RECONVERGENT B2 ;  /* 0x0000000000027941 */ /* 0x000fea0003800200 */
.L_x_154:
        /* <DEDUP_REMOVED lines=26> */
.L_x_158:
[----:B------:R-:W-:Y:S05]  /*28a0*/  BSYNC.RECONVERGENT B2 ;  /* 0x0000000000027941 */ /* 0x000fea0003800200 */
.L_x_157:
        /* <DEDUP_REMOVED lines=12> */
.L_x_150:
[----:B------:R-:W-:Y:S05]  /*2970*/  BSYNC.RECONVERGENT B1 ;  /* 0x0000000000017941 */ /* 0x000fea0003800200 */
.L_x_149:
[----:B------:R-:W-:Y:S02]  /*2980*/  ISETP.GE.AND P0, PT, R3, 0x200, PT ;  /* 0x000002000300780c */ /* 0x000fe40003f06270 */
[----:B0----5:R-:W-:-:S11]  /*2990*/  MOV R5, R0 ;  /* 0x0000000000057202 */ /* 0x021fd60000000f00 */
[----:B------:R-:W-:Y:S05]  /*29a0*/  @!P0 BRA `(.L_x_159) ;  /* 0x0000000000d08947 */ /* 0x000fea0003800000 */
[----:B------:R-:W0:Y:S01]  /*29b0*/  S2R R7, SR_LANEID ;  /* 0x0000000000077919 */ /* 0x000e220000000000 */
[----:B------:R-:W1:Y:S02]  /*29c0*/  SHFL.DOWN PT, R0, R5, 0x1, 0x1f ;  /* 0x08201f0005007f89 */ /* 0x000e6400000e0000 */
[----:B-1----:R-:W-:Y:S01]  /*29d0*/  FADD R0, R0, R5 ;  /* 0x0000000500007221 */ /* 0x002fe20000000000 */
[C---:B0-----:R-:W-:Y:S02]  /*29e0*/  ISETP.GT.AND P0, PT, R7.reuse, 0x1e, PT ;  /* 0x0000001e0700780c */ /* 0x041fe40003f04270 */
[----:B------:R-:W-:Y:S02]  /*29f0*/  ISETP.NE.AND P1, PT, R7, RZ, PT ;  /* 0x000000ff0700720c */ /* 0x000fe40003f25270 */
[----:B------:R-:W-:Y:S02]  /*2a00*/  FSEL R0, R5, R0, P0 ;  /* 0x0000000005007208 */ /* 0x000fe40000000000 */
[----:B------:R-:W-:-:S03]  /*2a10*/  ISETP.GT.AND P0, PT, R7, 0x1d, PT ;  /* 0x0000001d0700780c */ /* 0x000fc60003f04270 */
[----:B------:R-:W0:Y:S06]  /*2a20*/  SHFL.DOWN PT, R3, R0, 0x2, 0x1f ;  /* 0x08401f0000037f89 */ /* 0x000e2c00000e0000 */
        /* <DEDUP_REMOVED lines=24> */
[----:B--2---:R-:W0:Y:S04]  /*2bb0*/  LDS.128 R4, [UR4+0x10] ;  /* 0x00001004ff047984 */ /* 0x004e280008000c00 */
        /* <DEDUP_REMOVED lines=19> */
.L_x_159:
[----:B------:R-:W0:Y:S01]  /*2cf0*/  S2R R4, SR_LANEID ;  /* 0x0000000000047919 */ /* 0x000e220000000000 */
[----:B------:R-:W-:-:S04]  /*2d00*/  LOP3.LUT R0, R2, 0x3e0, RZ, 0xc0, !PT ;  /* 0x000003e002007812 */ /* 0x000fc800078ec0ff */
[----:B------:R-:W-:Y:S02]  /*2d10*/  IADD3 R6, PT, PT, R0, 0x20, RZ ;  /* 0x0000002000067810 */ /* 0x000fe40007ffe0ff */
[----:B------:R-:W-:Y:S02]  /*2d20*/  LOP3.LUT R0, RZ, R0, RZ, 0x33, !PT ;  /* 0x00000000ff007212 */ /* 0x000fe400078e33ff */
[-C--:B------:R-:W-:Y:S02]  /*2d30*/  ISETP.GT.AND P0, PT, R6, R3.reuse, PT ;  /* 0x000000030600720c */ /* 0x080fe40003f04270 */
[----:B------:R-:W-:-:S04]  /*2d40*/  IADD3 R0, PT, PT, R0, R3, RZ ;  /* 0x0000000300007210 */ /* 0x000fc80007ffe0ff */
[----:B------:R-:W-:-:S05]  /*2d50*/  SEL R6, R0, 0x1f, P0 ;  /* 0x0000001f00067807 */ /* 0x000fca0000000000 */
[----:B------:R-:W1:Y:S01]  /*2d60*/  SHFL.DOWN PT, R0, R5, 0x1, R6 ;  /* 0x0820000005007989 */ /* 0x000e6200000e0006 */
[C---:B0-----:R-:W-:Y:S02]  /*2d70*/  ISETP.GE.AND P0, PT, R4.reuse, R6, PT ;  /* 0x000000060400720c */ /* 0x041fe40003f06270 */
[C---:B------:R-:W-:Y:S02]  /*2d80*/  IADD3 R7, PT, PT, R4.reuse, 0x2, RZ ;  /* 0x0000000204077810 */ /* 0x040fe40007ffe0ff */
[----:B------:R-:W-:-:S09]  /*2d90*/  ISETP.NE.AND P1, PT, R4, RZ, PT ;  /* 0x000000ff0400720c */ /* 0x000fd20003f25270 */
[----:B-1----:R-:W-:Y:S01]  /*2da0*/  @!P0 FADD R5, R0, R5 ;  /* 0x0000000500058221 */ /* 0x002fe20000000000 */
[-C--:B------:R-:W-:Y:S02]  /*2db0*/  ISETP.GT.AND P0, PT, R7, R6.reuse, PT ;  /* 0x000000060700720c */ /* 0x080fe40003f04270 */
[----:B------:R-:W-:Y:S01]  /*2dc0*/  IADD3 R7, PT, PT, R4, 0x4, RZ ;  /* 0x0000000404077810 */ /* 0x000fe20007ffe0ff */
[----:B------:R-:W0:Y:S01]  /*2dd0*/  @!P1 S2R R8, SR_CgaCtaId ;  /* 0x0000000000089919 */ /* 0x000e220000008800 */
        /* <DEDUP_REMOVED lines=31> */
[----:B-1----:R-:W1:Y:S04]  /*2fd0*/  LDS.128 R4, [UR4+0x20] ;  /* 0x00002004ff047984 */ /* 0x002e680008000c00 */
        /* <DEDUP_REMOVED lines=29> */
.L_x_146:
        /* <DEDUP_REMOVED lines=28> */
[----:B------:R-:W-:Y:S02]  /*3370*/  HFMA2 R11, -RZ, RZ, 0, 0.0078125 ;  /* 0x00002000ff0b7431 */ /* 0x000fe400000001ff */
        /* <DEDUP_REMOVED lines=11> */
.L_x_162:
[----:B------:R-:W-:-:S05]  /*3430*/  IMAD.WIDE R2, R11, 0x4, R4 ;  /* 0x000000040b027825 */ /* 0x000fca00078e0204 */
        /* <DEDUP_REMOVED lines=15> */
[----:B------:R0:W5:Y:S02]  /*3530*/  LDG.E.CONSTANT R18, desc[UR6][R2.64+0x7800] ;  /* 0x0078000602127981 */ /* 0x000164000c1e9900 */
[----:B0-----:R-:W-:-:S04]  /*3540*/  MOV R3, R7 ;  /* 0x0000000700037202 */ /* 0x001fc80000000f00 */
[----:B------:R-:W-:-:S04]  /*3550*/  IADD3 R2, PT, PT, -R11, R3, RZ ;  /* 0x000000030b027210 */ /* 0x000fc80007ffe1ff */
[----:B------:R-:W-:Y:S01]  /*3560*/  ISETP.GE.AND P0, PT, R2, 0x2000, PT ;  /* 0x000020000200780c */ /* 0x000fe20003f06270 */
        /* <DEDUP_REMOVED lines=17> */
[----:B------:R-:W-:-:S04]  /*3680*/  IADD3 R11, PT, PT, R11, 0x2000, RZ ;  /* 0x000020000b0b7810 */ /* 0x000fc80007ffe0ff */
[----:B------:R-:W-:-:S13]  /*3690*/  ISETP.GT.AND P0, PT, R11, R6, PT ;  /* 0x000000060b00720c */ /* 0x000fda0003f04270 */
[----:B------:R-:W-:Y:S05]  /*36a0*/  @!P0 BRA `(.L_x_162) ;  /* 0xfffffffc00608947 */ /* 0x000fea000383ffff */
.L_x_160:
        /* <DEDUP_REMOVED lines=20> */
.L_x_166:
        /* <DEDUP_REMOVED lines=8> */
.L_x_165:
[----:B------:R-:W-:Y:S05]  /*3870*/  BSYNC.RECONVERGENT B2 ;  /* 0x0000000000027941 */ /* 0x000fea0003800200 */
.L_x_164:
        /* <DEDUP_REMOVED lines=16> */
.L_x_169:
        /* <DEDUP_REMOVED lines=46> */
.L_x_168:
[----:B------:R-:W-:Y:S05]  /*3c60*/  BSYNC.RECONVERGENT B2 ;  /* 0x0000000000027941 */ /* 0x000fea0003800200 */
.L_x_167:
        /* <DEDUP_REMOVED lines=31> */
.L_x_171:
[----:B------:R-:W-:Y:S05]  /*3e60*/  BSYNC.RECONVERGENT B2 ;  /* 0x0000000000027941 */ /* 0x000fea0003800200 */
.L_x_170:
        /* <DEDUP_REMOVED lines=12> */
.L_x_163:
[----:B------:R-:W-:Y:S05]  /*3f30*/  BSYNC.RECONVERGENT B1 ;  /* 0x0000000000017941 */ /* 0x000fea0003800200 */
.L_x_161:
        /* <DEDUP_REMOVED lines=50> */
[----:B------:R-:W-:-:S07]  /*4260*/  FADD R0, R18, R19 ;  /* 0x0000001312007221 */ /* 0x000fce0000000000 */
.L_x_133:
[----:B------:R-:W-:Y:S05]  /*4270*/  BSYNC.RECONVERGENT B0 ;  /* 0x0000000000007941 */ /* 0x000fea0003800200 */
.L_x_117:
[----:B------:R-:W-:Y:S05]  /*4280*/  @P0 EXIT ;  /* 0x000000000000094d */ /* 0x000fea0003800000 */
[----:B------:R-:W5:Y:S01]  /*4290*/  LDCU.64 UR4, c[0x0][0x398] ;  /* 0x00007300ff0477ac */ /* 0x000f620008000a00 */
[----:B0-234-:R-:W0:Y:S01]  /*42a0*/  LDC.64 R4, c[0x0][0x388] ;  /* 0x0000e200ff047b82 */ /* 0x01de220000000a00 */
[----:B-----5:R-:W2:Y:S02]  /*42b0*/  F2F.F32.F64 R3, UR4 ;  /* 0x0000000400037d10 */ /* 0x020ea40008301000 */
[----:B--2---:R-:W-:-:S06]  /*42c0*/  FADD R3, R3, R0 ;  /* 0x0000000003037221 */ /* 0x004fcc0000000000 */
[----:B------:R-:W0:Y:S02]  /*42d0*/  F2F.F64.F32 R2, R3 ;  /* 0x0000000300027310 */ /* 0x000e240000201800 */
[----:B0-----:R-:W-:Y:S01]  /*42e0*/  STG.E.64 desc[UR6][R4.64], R2 ;  /* 0x0000000204007986 */ /* 0x001fe2000c101b06 */
[----:B------:R-:W-:Y:S05]  /*42f0*/  EXIT ;  /* 0x000000000000794d */ /* 0x000fea0003800000 */
.L_x_172:
        /* <DEDUP_REMOVED lines=16> */
.L_x_283:


//--------------------- .text._ZN3cub18CUB_300001_SM_10006detail6reduce18DeviceReduceKernelINS2_10policy_hubIfjN4cuda3std3__44plusIfEEE10Policy1000EN6thrust24THRUST_300001_SM_1000_NS6detail15normal_iteratorINSD_10device_ptrIfEEEEjS9_fNS7_10__identityEEEvT0_PT3_T1_NS0_13GridEvenShareISN_EET2_T4_ --------------------------
	.section	.text._ZN3cub18CUB_300001_SM_10006detail6reduce18DeviceReduceKernelINS2_10policy_hubIfjN4cuda3std3__44plusIfEEE10Policy1000EN6thrust24THRUST_300001_SM_1000_NS6detail15normal_iteratorINSD_10device_ptrIfEEEEjS9_fNS7_10__identityEEEvT0_PT3_T1_NS0_13GridEvenShareISN_EET2_T4_,"ax",@progbits
	.align	128
        .global         _ZN3cub18CUB_300001_SM_10006detail6reduce18DeviceReduceKernelINS2_10policy_hubIfjN4cuda3std3__44plusIfEEE10Policy1000EN6thrust24THRUST_300001_SM_1000_NS6detail15normal_iteratorINSD_10device_ptrIfEEEEjS9_fNS7_10__identityEEEvT0_PT3_T1_NS0_13GridEvenShareISN_EET2_T4_
        .type           _ZN3cub18CUB_300001_SM_10006detail6reduce18DeviceReduceKernelINS2_10policy_hubIfjN4cuda3std3__44plusIfEEE10Policy1000EN6thrust24THRUST_300001_SM_1000_NS6detail15normal_iteratorINSD_10device_ptrIfEEEEjS9_fNS7_10__identityEEEvT0_PT3_T1_NS0_13GridEvenShareISN_EET2_T4_,@function
        .size           _ZN3cub18CUB_300001_SM_10006detail6reduce18DeviceReduceKernelINS2_10policy_hubIfjN4cuda3std3__44plusIfEEE10Policy1000EN6thrust24THRUST_300001_SM_1000_NS6detail15normal_iteratorINSD_10device_ptrIfEEEEjS9_fNS7_10__identityEEEvT0_PT3_T1_NS0_13GridEvenShareISN_EET2_T4_,(.L_x_284 - _ZN3cub18CUB_300001_SM_10006detail6reduce18DeviceReduceKernelINS2_10policy_hubIfjN4cuda3std3__44plusIfEEE10Policy1000EN6thrust24THRUST_300001_SM_1000_NS6detail15normal_iteratorINSD_10device_ptrIfEEEEjS9_fNS7_10__identityEEEvT0_PT3_T1_NS0_13GridEvenShareISN_EET2_T4_)
        .other          _ZN3cub18CUB_300001_SM_10006detail6reduce18DeviceReduceKernelINS2_10policy_hubIfjN4cuda3std3__44plusIfEEE10Policy1000EN6thrust24THRUST_300001_SM_1000_NS6detail15normal_iteratorINSD_10device_ptrIfEEEEjS9_fNS7_10__identityEEEvT0_PT3_T1_NS0_13GridEvenShareISN_EET2_T4_,@"STO_CUDA_ENTRY STV_DEFAULT"
_ZN3cub18CUB_300001_SM_10006detail6reduce18DeviceReduceKernelINS2_10policy_hubIfjN4cuda3std3__44plusIfEEE10Policy1000EN6thrust24THRUST_300001_SM_1000_NS6detail15normal_iteratorINSD_10device_ptrIfEEEEjS9_fNS7_10__identityEEEvT0_PT3_T1_NS0_13GridEvenShareISN_EET2_T4_:
.text._ZN3cub18CUB_300001_SM_10006detail6reduce18DeviceReduceKernelINS2_10policy_hubIfjN4cuda3std3__44plusIfEEE10Policy1000EN6thrust24THRUST_300001_SM_1000_NS6detail15normal_iteratorINSD_10device_ptrIfEEEEjS9_fNS7_10__identityEEEvT0_PT3_T1_NS0_13GridEvenShareISN_EET2_T4_:
[----:B------:R-:W-:Y:S01]  /*0000*/  LDC R1, c[0x0][0x37c] ;  /* 0x0000df00ff017b82 */ /* 0x000fe20000000800 */
[----:B------:R-:W0:Y:S07]  /*0010*/  S2R R3, SR_CTAID.X ;  /* 0x0000000000037919 */ /* 0x000e2e0000002500 */
[----:B------:R-:W1:Y:S01]  /*0020*/  LDC.64 R6, c[0x0][0x3a8] ;  /* 0x0000ea00ff067b82 */ /* 0x000e620000000a00 */
[----:B------:R-:W2:Y:S01]  /*0030*/  LDCU.64 UR6, c[0x0][0x358] ;  /* 0x00006b00ff0677ac */ /* 0x000ea20008000a00 */
[----:B------:R-:W-:Y:S01]  /*0040*/  BSSY.RECONVERGENT B0, `(.L_x_173) ;  /* 0x000027a000007945 */ /* 0x000fe20003800200 */
[----:B-1----:R-:W-:Y:S01]  /*0050*/  SHF.L.U32 R13, R7, 0xd, RZ ;  /* 0x0000000d070d7819 */ /* 0x002fe200000006ff */
[----:B0-----:R-:W-:-:S05]  /*0060*/  IMAD R0, R3, -0x2000, R6 ;  /* 0xffffe00003007824 */ /* 0x001fca00078e0206 */
[----:B------:R-:W-:-:S13]  /*0070*/  ISETP.GT.U32.AND P0, PT, R0, 0x1fff, PT ;  /* 0x00001fff0000780c */ /* 0x000fda0003f04070 */
[----:B--2---:R-:W-:Y:S05]  /*0080*/  @P0 BRA `(.L_x_174) ;  /* 0x0000001000d40947 */ /* 0x004fea0003800000 */
[----:B------:R-:W0:Y:S01]  /*0090*/  S2R R2, SR_TID.X ;  /* 0x0000000000027919 */ /* 0x000e220000002100 */
[----:B------:R-:W-:Y:S01]  /*00a0*/  BSSY.RECONVERGENT B1, `(.L_x_175) ;  /* 0x000000a000017945 */ /* 0x000fe20003800200 */
[----:B------:R-:W-:Y:S01]  /*00b0*/  HFMA2 R15, -RZ, RZ, 0, 0 ;  /* 0x00000000ff0f7431 */ /* 0x000fe200000001ff */
[----:B0-----:R-:W-:Y:S02]  /*00c0*/  ISETP.GE.U32.AND P0, PT, R2, R0, PT ;  /* 0x000000000200720c */ /* 0x001fe40003f06070 */
[----:B------:R-:W-:-:S11]  /*00d0*/  MOV R4, R2 ;  /* 0x0000000200047202 */ /* 0x000fd60000000f00 */
[----:B------:R-:W-:Y:S05]  /*00e0*/  @P0 BRA `(.L_x_176) ;  /* 0x0000000000140947 */ /* 0x000fea0003800000 */
[----:B------:R-:W0:Y:S01]  /*00f0*/  LDC.64 R8, c[0x0][0x380] ;  /* 0x0000e000ff087b82 */ /* 0x000e220000000a00 */
[----:B------:R-:W-:-:S05]  /*0100*/  LEA R5, R3, R2, 0xd ;  /* 0x0000000203057211 */ /* 0x000fca00078e68ff */
[----:B0-----:R-:W-:-:S05]  /*0110*/  IMAD.WIDE.U32 R8, R5, 0x4, R8 ;  /* 0x0000000405087825 */ /* 0x001fca00078e0008 */
[----:B------:R0:W5:Y:S01]  /*0120*/  LDG.E R15, desc[UR6][R8.64] ;  /* 0x00000006080f7981 */ /* 0x000162000c1e1900 */
[----:B------:R-:W-:-:S07]  /*0130*/  IADD3 R4, PT, PT, R2, 0x200, RZ ;  /* 0x0000020002047810 */ /* 0x000fce0007ffe0ff */
.L_x_176:
[----:B------:R-:W-:Y:S05]  /*0140*/  BSYNC.RECONVERGENT B1 ;  /* 0x0000000000017941 */ /* 0x000fea0003800200 */
.L_x_175:
[----:B------:R-:W-:Y:S01]  /*0150*/  ISETP.GE.U32.AND P0, PT, R4, R0, PT ;  /* 0x000000000400720c */ /* 0x000fe20003f06070 */
[----:B------:R-:W-:-:S12]  /*0160*/  BSSY.RECONVERGENT B1, `(.L_x_177) ;  /* 0x00000a5000017945 */ /* 0x000fd80003800200 */
[----:B------:R-:W-:Y:S05]  /*0170*/  @P0 BRA `(.L_x_178) ;  /* 0x00000008008c0947 */ /* 0x000fea0003800000 */
[----:B------:R-:W-:Y:S01]  /*0180*/  LOP3.LUT R5, RZ, R4, RZ, 0x33, !PT ;  /* 0x00000004ff057212 */ /* 0x000fe200078e33ff */
[----:B------:R-:W-:Y:S03]  /*0190*/  BSSY.RECONVERGENT B2, `(.L_x_179) ;  /* 0x0000053000027945 */ /* 0x000fe60003800200 */
[----:B------:R-:W-:-:S05]  /*01a0*/  IADD3 R6, PT, PT, R5, R6, RZ ;  /* 0x0000000605067210 */ /* 0x000fca0007ffe0ff */
[----:B------:R-:W-:-:S05]  /*01b0*/  IMAD R6, R3, -0x2000, R6 ;  /* 0xffffe00003067824 */ /* 0x000fca00078e0206 */
[C---:B------:R-:W-:Y:S02]  /*01c0*/  ISETP.GE.U32.AND P0, PT, R6.reuse, 0x1e00, PT ;  /* 0x00001e000600780c */ /* 0x040fe40003f06070 */
[----:B------:R-:W-:-:S04]  /*01d0*/  LEA.HI R5, R6, 0x1, RZ, 0x17 ;  /* 0x0000000106057811 */ /* 0x000fc800078fb8ff */
[----:B------:R-:W-:-:S07]  /*01e0*/  LOP3.LUT R6, R5, 0xf, RZ, 0xc0, !PT ;  /* 0x0000000f05067812 */ /* 0x000fce00078ec0ff */
[----:B------:R-:W-:Y:S05]  /*01f0*/  @!P0 BRA `(.L_x_180) ;  /* 0x0000000400308947 */ /* 0x000fea0003800000 */
[----:B------:R-:W-:Y:S01]  /*0200*/  LOP3.LUT R10, R5, 0xfffff0, RZ, 0xc0, !PT ;  /* 0x00fffff0050a7812 */ /* 0x000fe200078ec0ff */
[----:B------:R-:W-:Y:S01]  /*0210*/  BSSY.RECONVERGENT B3, `(.L_x_181) ;  /* 0x0000049000037945 */ /* 0x000fe20003800200 */
[----:B0-----:R-:W-:Y:S02]  /*0220*/  LOP3.LUT R9, R4, 0x1000, RZ, 0xfc, !PT ;  /* 0x0000100004097812 */ /* 0x001fe400078efcff */
[----:B------:R-:W-:Y:S02]  /*0230*/  LEA R4, R3, R4, 0xd ;  /* 0x0000000403047211 */ /* 0x000fe400078e68ff */
[----:B------:R-:W-:-:S07]  /*0240*/  IADD3 R10, PT, PT, -R10, RZ, RZ ;  /* 0x000000ff0a0a7210 */ /* 0x000fce0007ffe1ff */
.L_x_182:
[----:B------:R-:W0:Y:S02]  /*0250*/  LDC.64 R12, c[0x0][0x380] ;  /* 0x0000e000ff0c7b82 */ /* 0x000e240000000a00 */
[----:B0-----:R-:W-:-:S05]  /*0260*/  IMAD.WIDE.U32 R22, R4, 0x4, R12 ;  /* 0x0000000404167825 */ /* 0x001fca00078e000c */
[----:B------:R0:W2:Y:S01]  /*0270*/  LDG.E R8, desc[UR6][R22.64] ;  /* 0x0000000616087981 */ /* 0x0000a2000c1e1900 */
[C---:B------:R-:W-:Y:S02]  /*0280*/  IADD3 R25, PT, PT, R4.reuse, 0x200, RZ ;  /* 0x0000020004197810 */ /* 0x040fe40007ffe0ff */
[C---:B------:R-:W-:Y:S02]  /*0290*/  IADD3 R21, PT, PT, R4.reuse, 0x400, RZ ;  /* 0x0000040004157810 */ /* 0x040fe40007ffe0ff */
[C---:B------:R-:W-:Y:S01]  /*02a0*/  IADD3 R17, PT, PT, R4.reuse, 0x600, RZ ;  /* 0x0000060004117810 */ /* 0x040fe20007ffe0ff */
[----:B------:R-:W-:Y:S01]  /*02b0*/  IMAD.WIDE.U32 R24, R25, 0x4, R12 ;  /* 0x0000000419187825 */ /* 0x000fe200078e000c */
[----:B------:R-:W-:-:S03]  /*02c0*/  IADD3 R19, PT, PT, R4, 0x800, RZ ;  /* 0x0000080004137810 */ /* 0x000fc60007ffe0ff */
[--C-:B------:R-:W-:Y:S01]  /*02d0*/  IMAD.WIDE.U32 R20, R21, 0x4, R12.reuse ;  /* 0x0000000415147825 */ /* 0x100fe200078e000c */
[----:B------:R-:W3:Y:S01]  /*02e0*/  LDG.E R7, desc[UR6][R24.64] ;  /* 0x0000000618077981 */ /* 0x000ee2000c1e1900 */
[C---:B------:R-:W-:Y:S02]  /*02f0*/  IADD3 R11, PT, PT, R4.reuse, 0xa00, RZ ;  /* 0x00000a00040b7810 */ /* 0x040fe40007ffe0ff */
[--C-:B------:R-:W-:Y:S01]  /*0300*/  IMAD.WIDE.U32 R16, R17, 0x4, R12.reuse ;  /* 0x0000000411107825 */ /* 0x100fe200078e000c */
[----:B------:R1:W4:Y:S01]  /*0310*/  LDG.E R29, desc[UR6][R20.64] ;  /* 0x00000006141d7981 */ /* 0x000322000c1e1900 */
[C---:B------:R-:W-:Y:S02]  /*0320*/  IADD3 R14, PT, PT, R4.reuse, 0xc00, RZ ;  /* 0x00000c00040e7810 */ /* 0x040fe40007ffe0ff */
[--C-:B------:R-:W-:Y:S01]  /*0330*/  IMAD.WIDE.U32 R18, R19, 0x4, R12.reuse ;  /* 0x0000000413127825 */ /* 0x100fe200078e000c */
[----:B------:R1:W4:Y:S03]  /*0340*/  LDG.E R28, desc[UR6][R16.64] ;  /* 0x00000006101c7981 */ /* 0x000326000c1e1900 */
[----:B0-----:R-:W-:Y:S01]  /*0350*/  IMAD.WIDE.U32 R22, R11, 0x4, R12 ;  /* 0x000000040b167825 */ /* 0x001fe200078e000c */
[----:B------:R-:W4:Y:S01]  /*0360*/  LDG.E R27, desc[UR6][R18.64] ;  /* 0x00000006121b7981 */ /* 0x000f22000c1e1900 */
[----:B------:R-:W-:-:S02]  /*0370*/  IADD3 R11, PT, PT, R4, 0xe00, RZ ;  /* 0x00000e00040b7810 */ /* 0x000fc40007ffe0ff */
[--C-:B-1----:R-:W-:Y:S01]  /*0380*/  IMAD.WIDE.U32 R20, R14, 0x4, R12.reuse ;  /* 0x000000040e147825 */ /* 0x102fe200078e000c */
[----:B------:R0:W4:Y:S01]  /*0390*/  LDG.E R26, desc[UR6][R22.64] ;  /* 0x00000006161a7981 */ /* 0x000122000c1e1900 */
[C---:B------:R-:W-:Y:S02]  /*03a0*/  IADD3 R14, PT, PT, R4.reuse, 0x1000, RZ ;  /* 0x00001000040e7810 */ /* 0x040fe40007ffe0ff */
[C---:B------:R-:W-:Y:S01]  /*03b0*/  IADD3 R24, PT, PT, R4.reuse, 0x1200, RZ ;  /* 0x0000120004187810 */ /* 0x040fe20007ffe0ff */
[--C-:B------:R-:W-:Y:S01]  /*03c0*/  IMAD.WIDE.U32 R16, R11, 0x4, R12.reuse ;  /* 0x000000040b107825 */ /* 0x100fe200078e000c */
[----:B------:R1:W4:Y:S01]  /*03d0*/  LDG.E R25, desc[UR6][R20.64] ;  /* 0x0000000614197981 */ /* 0x000322000c1e1900 */
[----:B------:R-:W-:Y:S02]  /*03e0*/  IADD3 R11, PT, PT, R4, 0x1400, RZ ;  /* 0x00001400040b7810 */ /* 0x000fe40007ffe0ff */
[--C-:B0-----:R-:W-:Y:S02]  /*03f0*/  IMAD.WIDE.U32 R22, R24, 0x4, R12.reuse ;  /* 0x0000000418167825 */ /* 0x101fe400078e000c */
[----:B------:R0:W4:Y:S02]  /*0400*/  LDG.E R24, desc[UR6][R16.64] ;  /* 0x0000000610187981 */ /* 0x000124000c1e1900 */
[--C-:B-1----:R-:W-:Y:S01]  /*0410*/  IMAD.WIDE.U32 R20, R14, 0x4, R12.reuse ;  /* 0x000000040e147825 */ /* 0x102fe200078e000c */
[C---:B------:R-:W-:Y:S01]  /*0420*/  IADD3 R14, PT, PT, R4.reuse, 0x1600, RZ ;  /* 0x00001600040e7810 */ /* 0x040fe20007ffe0ff */
[----:B------:R1:W4:Y:S04]  /*0430*/  LDG.E R18, desc[UR6][R22.64] ;  /* 0x0000000616127981 */ /* 0x000328000c1e1900 */
[----:B------:R1:W4:Y:S01]  /*0440*/  LDG.E R19, desc[UR6][R20.64] ;  /* 0x0000000614137981 */ /* 0x000322000c1e1900 */
[----:B0-----:R-:W-:Y:S01]  /*0450*/  IMAD.WIDE.U32 R16, R11, 0x4, R12 ;  /* 0x000000040b107825 */ /* 0x001fe200078e000c */
[----:B-1----:R-:W-:-:S04]  /*0460*/  IADD3 R23, PT, PT, R4, 0x1800, RZ ;  /* 0x0000180004177810 */ /* 0x002fc80007ffe0ff */
[----:B------:R0:W4:Y:S01]  /*0470*/  LDG.E R11, desc[UR6][R16.64] ;  /* 0x00000006100b7981 */ /* 0x000122000c1e1900 */
[C---:B------:R-:W-:Y:S01]  /*0480*/  IADD3 R21, PT, PT, R4.reuse, 0x1a00, RZ ;  /* 0x00001a0004157810 */ /* 0x040fe20007ffe0ff */
[----:B0-----:R-:W-:Y:S01]  /*0490*/  IMAD.WIDE.U32 R16, R23, 0x4, R12 ;  /* 0x0000000417107825 */ /* 0x001fe200078e000c */
[----:B------:R-:W-:-:S03]  /*04a0*/  IADD3 R23, PT, PT, R4, 0x1c00, RZ ;  /* 0x00001c0004177810 */ /* 0x000fc60007ffe0ff */
[--C-:B------:R-:W-:Y:S02]  /*04b0*/  IMAD.WIDE.U32 R20, R21, 0x4, R12.reuse ;  /* 0x0000000415147825 */ /* 0x100fe400078e000c */
[----:B------:R-:W4:Y:S02]  /*04c0*/  LDG.E R16, desc[UR6][R16.64] ;  /* 0x0000000610107981 */ /* 0x000f24000c1e1900 */
[----:B------:R-:W-:Y:S02]  /*04d0*/  IMAD.WIDE.U32 R22, R23, 0x4, R12 ;  /* 0x0000000417167825 */ /* 0x000fe400078e000c */
[----:B------:R-:W4:Y:S04]  /*04e0*/  LDG.E R20, desc[UR6][R20.64] ;  /* 0x0000000614147981 */ /* 0x000f28000c1e1900 */
[----:B------:R-:W4:Y:S01]  /*04f0*/  LDG.E R22, desc[UR6][R22.64] ;  /* 0x0000000616167981 */ /* 0x000f22000c1e1900 */
[----:B--2--5:R-:W-:Y:S01]  /*0500*/  FADD R8, R8, R15 ;  /* 0x0000000f08087221 */ /* 0x024fe20000000000 */
[----:B------:R-:W-:-:S06]  /*0510*/  IMAD.WIDE.U32 R14, R14, 0x4, R12 ;  /* 0x000000040e0e7825 */ /* 0x000fcc00078e000c */
[----:B------:R0:W2:Y:S02]  /*0520*/  LDG.E R14, desc[UR6][R14.64] ;  /* 0x000000060e0e7981 */ /* 0x0000a4000c1e1900 */
[----:B0-----:R-:W-:-:S05]  /*0530*/  IADD3 R15, PT, PT, R4, 0x1e00, RZ ;  /* 0x00001e00040f7810 */ /* 0x001fca0007ffe0ff */
[----:B------:R-:W-:-:S06]  /*0540*/  IMAD.WIDE.U32 R12, R15, 0x4, R12 ;  /* 0x000000040f0c7825 */ /* 0x000fcc00078e000c */
[----:B------:R-:W2:Y:S01]  /*0550*/  LDG.E R12, desc[UR6][R12.64] ;  /* 0x000000060c0c7981 */ /* 0x000ea2000c1e1900 */
        /* <DEDUP_REMOVED lines=8> */
[----:B------:R-:W-:Y:S01]  /*05e0*/  FADD R18, R19, R18 ;  /* 0x0000001213127221 */ /* 0x000fe20000000000 */
[----:B------:R-:W-:-:S03]  /*05f0*/  IADD3 R10, PT, PT, R10, 0x10, RZ ;  /* 0x000000100a0a7810 */ /* 0x000fc60007ffe0ff */
[----:B------:R-:W-:Y:S01]  /*0600*/  FADD R11, R18, R11 ;  /* 0x0000000b120b7221 */ /* 0x000fe20000000000 */
[----:B------:R-:W-:Y:S02]  /*0610*/  ISETP.NE.AND P0, PT, R10, RZ, PT ;  /* 0x000000ff0a00720c */ /* 0x000fe40003f05270 */
[----:B------:R-:W-:Y:S02]  /*0620*/  IADD3 R9, PT, PT, R9, 0x2000, RZ ;  /* 0x0000200009097810 */ /* 0x000fe40007ffe0ff */
[----:B------:R-:W-:Y:S01]  /*0630*/  IADD3 R4, PT, PT, R4, 0x2000, RZ ;  /* 0x0000200004047810 */ /* 0x000fe20007ffe0ff */
[----:B--2---:R-:W-:-:S04]  /*0640*/  FADD R11, R11, R14 ;  /* 0x0000000e0b0b7221 */ /* 0x004fc80000000000 */
[----:B------:R-:W-:-:S04]  /*0650*/  FADD R11, R11, R16 ;  /* 0x000000100b0b7221 */ /* 0x000fc80000000000 */
[----:B------:R-:W-:-:S04]  /*0660*/  FADD R11, R11, R20 ;  /* 0x000000140b0b7221 */ /* 0x000fc80000000000 */
[----:B------:R-:W-:-:S04]  /*0670*/  FADD R11, R11, R22 ;  /* 0x000000160b0b7221 */ /* 0x000fc80000000000 */
[----:B------:R-:W-:Y:S01]  /*0680*/  FADD R15, R11, R12 ;  /* 0x0000000c0b0f7221 */ /* 0x000fe20000000000 */
[----:B------:R-:W-:Y:S06]  /*0690*/  @P0 BRA `(.L_x_182) ;  /* 0xfffffff800ec0947 */ /* 0x000fec000383ffff */
[----:B------:R-:W-:Y:S05]  /*06a0*/  BSYNC.RECONVERGENT B3 ;  /* 0x0000000000037941 */ /* 0x000fea0003800200 */
.L_x_181:
[----:B------:R-:W-:-:S07]  /*06b0*/  IADD3 R4, PT, PT, R9, -0x1000, RZ ;  /* 0xfffff00009047810 */ /* 0x000fce0007ffe0ff */
.L_x_180:
[----:B------:R-:W-:Y:S05]  /*06c0*/  BSYNC.RECONVERGENT B2 ;  /* 0x0000000000027941 */ /* 0x000fea0003800200 */
.L_x_179:
[----:B------:R-:W-:-:S13]  /*06d0*/  ISETP.NE.AND P0, PT, R6, RZ, PT ;  /* 0x000000ff0600720c */ /* 0x000fda0003f05270 */
[----:B------:R-:W-:Y:S05]  /*06e0*/  @!P0 BRA `(.L_x_178) ;  /* 0x0000000400308947 */ /* 0x000fea0003800000 */
[----:B------:R-:W-:Y:S01]  /*06f0*/  ISETP.GE.U32.AND P0, PT, R6, 0x8, PT ;  /* 0x000000080600780c */ /* 0x000fe20003f06070 */
[----:B------:R-:W-:Y:S01]  /*0700*/  BSSY.RECONVERGENT B2, `(.L_x_183) ;  /* 0x0000026000027945 */ /* 0x000fe20003800200 */
[----:B------:R-:W-:-:S04]  /*0710*/  LOP3.LUT R22, R5, 0x7, RZ, 0xc0, !PT ;  /* 0x0000000705167812 */ /* 0x000fc800078ec0ff */
[----:B------:R-:W-:-:S07]  /*0720*/  ISETP.NE.AND P1, PT, R22, RZ, PT ;  /* 0x000000ff1600720c */ /* 0x000fce0003f25270 */
[----:B------:R-:W-:Y:S06]  /*0730*/  @!P0 BRA `(.L_x_184) ;  /* 0x0000000000888947 */ /* 0x000fec0003800000 */
[----:B------:R-:W1:Y:S01]  /*0740*/  LDC.64 R6, c[0x0][0x380] ;  /* 0x0000e000ff067b82 */ /* 0x000e620000000a00 */
[----:B------:R-:W-:-:S04]  /*0750*/  LEA R19, R3, R4, 0xd ;  /* 0x0000000403137211 */ /* 0x000fc800078e68ff */
[C---:B------:R-:W-:Y:S02]  /*0760*/  IADD3 R17, PT, PT, R19.reuse, 0x200, RZ ;  /* 0x0000020013117810 */ /* 0x040fe40007ffe0ff */
[C---:B------:R-:W-:Y:S02]  /*0770*/  IADD3 R21, PT, PT, R19.reuse, 0x400, RZ ;  /* 0x0000040013157810 */ /* 0x040fe40007ffe0ff */
[C---:B------:R-:W-:Y:S02]  /*0780*/  IADD3 R13, PT, PT, R19.reuse, 0x600, RZ ;  /* 0x00000600130d7810 */ /* 0x040fe40007ffe0ff */
[C---:B0-----:R-:W-:Y:S01]  /*0790*/  IADD3 R9, PT, PT, R19.reuse, 0x800, RZ ;  /* 0x0000080013097810 */ /* 0x041fe20007ffe0ff */
[----:B-1----:R-:W-:-:S04]  /*07a0*/  IMAD.WIDE.U32 R10, R19, 0x4, R6 ;  /* 0x00000004130a7825 */ /* 0x002fc800078e0006 */
[--C-:B------:R-:W-:Y:S01]  /*07b0*/  IMAD.WIDE.U32 R16, R17, 0x4, R6.reuse ;  /* 0x0000000411107825 */ /* 0x100fe200078e0006 */
[----:B------:R0:W2:Y:S03]  /*07c0*/  LDG.E R14, desc[UR6][R10.64] ;  /* 0x000000060a0e7981 */ /* 0x0000a6000c1e1900 */
[--C-:B------:R-:W-:Y:S01]  /*07d0*/  IMAD.WIDE.U32 R20, R21, 0x4, R6.reuse ;  /* 0x0000000415147825 */ /* 0x100fe200078e0006 */
[----:B------:R1:W3:Y:S03]  /*07e0*/  LDG.E R18, desc[UR6][R16.64] ;  /* 0x0000000610127981 */ /* 0x0002e6000c1e1900 */
[--C-:B------:R-:W-:Y:S01]  /*07f0*/  IMAD.WIDE.U32 R12, R13, 0x4, R6.reuse ;  /* 0x000000040d0c7825 */ /* 0x100fe200078e0006 */
[----:B------:R-:W-:Y:S01]  /*0800*/  IADD3 R23, PT, PT, R19, 0xa00, RZ ;  /* 0x00000a0013177810 */ /* 0x000fe20007ffe0ff */
[----:B------:R-:W4:Y:S02]  /*0810*/  LDG.E R20, desc[UR6][R20.64] ;  /* 0x0000000614147981 */ /* 0x000f24000c1e1900 */
[--C-:B------:R-:W-:Y:S01]  /*0820*/  IMAD.WIDE.U32 R8, R9, 0x4, R6.reuse ;  /* 0x0000000409087825 */ /* 0x100fe200078e0006 */
[----:B------:R-:W-:Y:S01]  /*0830*/  IADD3 R25, PT, PT, R19, 0xc00, RZ ;  /* 0x00000c0013197810 */ /* 0x000fe20007ffe0ff */
[----:B------:R-:W4:Y:S02]  /*0840*/  LDG.E R12, desc[UR6][R12.64] ;  /* 0x000000060c0c7981 */ /* 0x000f24000c1e1900 */
[--C-:B0-----:R-:W-:Y:S01]  /*0850*/  IMAD.WIDE.U32 R10, R23, 0x4, R6.reuse ;  /* 0x00000004170a7825 */ /* 0x101fe200078e0006 */
[----:B------:R-:W-:Y:S01]  /*0860*/  IADD3 R19, PT, PT, R19, 0xe00, RZ ;  /* 0x00000e0013137810 */ /* 0x000fe20007ffe0ff */
[----:B------:R-:W4:Y:S02]  /*0870*/  LDG.E R8, desc[UR6][R8.64] ;  /* 0x0000000608087981 */ /* 0x000f24000c1e1900 */
[----:B-1----:R-:W-:-:S02]  /*0880*/  IMAD.WIDE.U32 R16, R25, 0x4, R6 ;  /* 0x0000000419107825 */ /* 0x002fc400078e0006 */
[----:B------:R-:W4:Y:S02]  /*0890*/  LDG.E R11, desc[UR6][R10.64] ;  /* 0x000000060a0b7981 */ /* 0x000f24000c1e1900 */
[----:B------:R-:W-:Y:S02]  /*08a0*/  IMAD.WIDE.U32 R6, R19, 0x4, R6 ;  /* 0x0000000413067825 */ /* 0x000fe400078e0006 */
[----:B------:R-:W4:Y:S04]  /*08b0*/  LDG.E R17, desc[UR6][R16.64] ;  /* 0x0000000610117981 */ /* 0x000f28000c1e1900 */
[----:B------:R-:W4:Y:S01]  /*08c0*/  LDG.E R7, desc[UR6][R6.64] ;  /* 0x0000000606077981 */ /* 0x000f22000c1e1900 */
        /* <DEDUP_REMOVED lines=9> */
.L_x_184:
[----:B------:R-:W-:Y:S05]  /*0960*/  BSYNC.RECONVERGENT B2 ;  /* 0x0000000000027941 */ /* 0x000fea0003800200 */
.L_x_183:
[----:B------:R-:W-:Y:S05]  /*0970*/  @!P1 BRA `(.L_x_178) ;  /* 0x00000000008c9947 */ /* 0x000fea0003800000 */
[----:B------:R-:W-:Y:S01]  /*0980*/  ISETP.GE.U32.AND P0, PT, R22, 0x4, PT ;  /* 0x000000041600780c */ /* 0x000fe20003f06070 */
[----:B------:R-:W-:Y:S01]  /*0990*/  BSSY.RECONVERGENT B2, `(.L_x_185) ;  /* 0x0000016000027945 */ /* 0x000fe20003800200 */
[----:B------:R-:W-:-:S04]  /*09a0*/  LOP3.LUT R5, R5, 0x3, RZ, 0xc0, !PT ;  /* 0x0000000305057812 */ /* 0x000fc800078ec0ff */
[----:B------:R-:W-:-:S07]  /*09b0*/  ISETP.NE.AND P1, PT, R5, RZ, PT ;  /* 0x000000ff0500720c */ /* 0x000fce0003f25270 */
[----:B------:R-:W-:Y:S06]  /*09c0*/  @!P0 BRA `(.L_x_186) ;  /* 0x0000000000488947 */ /* 0x000fec0003800000 */
[----:B------:R-:W0:Y:S01]  /*09d0*/  LDC.64 R6, c[0x0][0x380] ;  /* 0x0000e000ff067b82 */ /* 0x000e220000000a00 */
[----:B------:R-:W-:-:S04]  /*09e0*/  LEA R13, R3, R4, 0xd ;  /* 0x00000004030d7211 */ /* 0x000fc800078e68ff */
[C---:B------:R-:W-:Y:S02]  /*09f0*/  IADD3 R11, PT, PT, R13.reuse, 0x200, RZ ;  /* 0x000002000d0b7810 */ /* 0x040fe40007ffe0ff */
[C---:B------:R-:W-:Y:S02]  /*0a00*/  IADD3 R17, PT, PT, R13.reuse, 0x400, RZ ;  /* 0x000004000d117810 */ /* 0x040fe40007ffe0ff */
[C---:B------:R-:W-:Y:S01]  /*0a10*/  IADD3 R19, PT, PT, R13.reuse, 0x600, RZ ;  /* 0x000006000d137810 */ /* 0x040fe20007ffe0ff */
[----:B0-----:R-:W-:-:S04]  /*0a20*/  IMAD.WIDE.U32 R8, R13, 0x4, R6 ;  /* 0x000000040d087825 */ /* 0x001fc800078e0006 */
[--C-:B------:R-:W-:Y:S02]  /*0a30*/  IMAD.WIDE.U32 R10, R11, 0x4, R6.reuse ;  /* 0x000000040b0a7825 */ /* 0x100fe400078e0006 */
[----:B------:R-:W2:Y:S02]  /*0a40*/  LDG.E R8, desc[UR6][R8.64] ;  /* 0x0000000608087981 */ /* 0x000ea4000c1e1900 */
[--C-:B------:R-:W-:Y:S02]  /*0a50*/  IMAD.WIDE.U32 R12, R17, 0x4, R6.reuse ;  /* 0x00000004110c7825 */ /* 0x100fe400078e0006 */
[----:B------:R-:W3:Y:S02]  /*0a60*/  LDG.E R10, desc[UR6][R10.64] ;  /* 0x000000060a0a7981 */ /* 0x000ee4000c1e1900 */
[----:B------:R-:W-:Y:S02]  /*0a70*/  IMAD.WIDE.U32 R6, R19, 0x4, R6 ;  /* 0x0000000413067825 */ /* 0x000fe400078e0006 */
[----:B------:R-:W4:Y:S04]  /*0a80*/  LDG.E R12, desc[UR6][R12.64] ;  /* 0x000000060c0c7981 */ /* 0x000f28000c1e1900 */
[----:B------:R-:W4:Y:S01]  /*0a90*/  LDG.E R6, desc[UR6][R6.64] ;  /* 0x0000000606067981 */ /* 0x000f22000c1e1900 */
[----:B------:R-:W-:Y:S01]  /*0aa0*/  IADD3 R4, PT, PT, R4, 0x800, RZ ;  /* 0x0000080004047810 */ /* 0x000fe20007ffe0ff */
[----:B--2--5:R-:W-:-:S04]  /*0ab0*/  FADD R15, R15, R8 ;  /* 0x000000080f0f7221 */ /* 0x024fc80000000000 */
[----:B---3--:R-:W-:-:S04]  /*0ac0*/  FADD R15, R15, R10 ;  /* 0x0000000a0f0f7221 */ /* 0x008fc80000000000 */
[----:B----4-:R-:W-:-:S04]  /*0ad0*/  FADD R15, R15, R12 ;  /* 0x0000000c0f0f7221 */ /* 0x010fc80000000000 */
[----:B------:R-:W-:-:S07]  /*0ae0*/  FADD R15, R15, R6 ;  /* 0x000000060f0f7221 */ /* 0x000fce0000000000 */
.L_x_186:
[----:B------:R-:W-:Y:S05]  /*0af0*/  BSYNC.RECONVERGENT B2 ;  /* 0x0000000000027941 */ /* 0x000fea0003800200 */
.L_x_185:
[----:B------:R-:W-:Y:S05]  /*0b00*/  @!P1 BRA `(.L_x_178) ;  /* 0x0000000000289947 */ /* 0x000fea0003800000 */
[----:B------:R-:W1:Y:S01]  /*0b10*/  LDC.64 R6, c[0x0][0x380] ;  /* 0x0000e000ff067b82 */ /* 0x000e620000000a00 */
[----:B0-----:R-:W-:Y:S02]  /*0b20*/  LEA R9, R3, R4, 0xd ;  /* 0x0000000403097211 */ /* 0x001fe400078e68ff */
[----:B------:R-:W-:-:S07]  /*0b30*/  IADD3 R8, PT, PT, -R5, RZ, RZ ;  /* 0x000000ff05087210 */ /* 0x000fce0007ffe1ff */
.L_x_187:
[----:B-1----:R-:W-:-:S06]  /*0b40*/  IMAD.WIDE.U32 R4, R9, 0x4, R6 ;  /* 0x0000000409047825 */ /* 0x002fcc00078e0006 */
[----:B------:R-:W2:Y:S01]  /*0b50*/  LDG.E R4, desc[UR6][R4.64] ;  /* 0x0000000604047981 */ /* 0x000ea2000c1e1900 */
[----:B------:R-:W-:Y:S02]  /*0b60*/  IADD3 R8, PT, PT, R8, 0x1, RZ ;  /* 0x0000000108087810 */ /* 0x000fe40007ffe0ff */
[----:B------:R-:W-:Y:S02]  /*0b70*/  IADD3 R9, PT, PT, R9, 0x200, RZ ;  /* 0x0000020009097810 */ /* 0x000fe40007ffe0ff */
[----:B------:R-:W-:Y:S01]  /*0b80*/  ISETP.NE.AND P0, PT, R8, RZ, PT ;  /* 0x000000ff0800720c */ /* 0x000fe20003f05270 */
[----:B--2--5:R-:W-:-:S12]  /*0b90*/  FADD R15, R4, R15 ;  /* 0x0000000f040f7221 */ /* 0x024fd80000000000 */
[----:B------:R-:W-:Y:S05]  /*0ba0*/  @P0 BRA `(.L_x_187) ;  /* 0xfffffffc00e40947 */ /* 0x000fea000383ffff */
.L_x_178:
[----:B------:R-:W-:Y:S05]  /*0bb0*/  BSYNC.RECONVERGENT B1 ;  /* 0x0000000000017941 */ /* 0x000fea0003800200 */
.L_x_177:
[----:B------:R-:W-:-:S13]  /*0bc0*/  ISETP.GE.U32.AND P0, PT, R0, 0x200, PT ;  /* 0x000002000000780c */ /* 0x000fda0003f06070 */
[----:B------:R-:W-:Y:S05]  /*0bd0*/  @!P0 BRA `(.L_x_188) ;  /* 0x0000000000d08947 */ /* 0x000fea0003800000 */
[----:B0-----:R-:W0:Y:S01]  /*0be0*/  S2R R8, SR_LANEID ;  /* 0x0000000000087919 */ /* 0x001e220000000000 */
[----:B-----5:R-:W1:Y:S02]  /*0bf0*/  SHFL.DOWN PT, R0, R15, 0x1, 0x1f ;  /* 0x08201f000f007f89 */ /* 0x020e6400000e0000 */
[----:B-1----:R-:W-:Y:S01]  /*0c00*/  FADD R0, R0, R15 ;  /* 0x0000000f00007221 */ /* 0x002fe20000000000 */
[C---:B0-----:R-:W-:Y:S02]  /*0c10*/  ISETP.GT.AND P0, PT, R8.reuse, 0x1e, PT ;  /* 0x0000001e0800780c */ /* 0x041fe40003f04270 */
[C---:B------:R-:W-:Y:S02]  /*0c20*/  ISETP.NE.AND P1, PT, R8.reuse, RZ, PT ;  /* 0x000000ff0800720c */ /* 0x040fe40003f25270 */
        /* <DEDUP_REMOVED lines=27> */
[----:B------:R-:W0:Y:S04]  /*0de0*/  LDS.128 R12, [UR4+0x10] ;  /* 0x00001004ff0c7984 */ /* 0x000e280008000c00 */
[----:B------:R-:W2:Y:S04]  /*0df0*/  LDS.128 R8, [UR4+0x20] ;  /* 0x00002004ff087984 */ /* 0x000ea80008000c00 */
[----:B-1----:R-:W1:Y:S04]  /*0e00*/  LDS.128 R4, [UR4+0x30] ;  /* 0x00003004ff047984 */ /* 0x002e680008000c00 */
[----:B------:R-:W3:Y:S01]  /*0e10*/  LDS.128 R16, [UR4+0x40] ;  /* 0x00004004ff107984 */ /* 0x000ee20008000c00 */
[----:B0-----:R-:W-:-:S04]  /*0e20*/  FADD R13, R20, R13 ;  /* 0x0000000d140d7221 */ /* 0x001fc80000000000 */
[----:B------:R-:W-:-:S04]  /*0e30*/  FADD R14, R13, R14 ;  /* 0x0000000e0d0e7221 */ /* 0x000fc80000000000 */
[----:B------:R-:W-:-:S04]  /*0e40*/  FADD R15, R14, R15 ;  /* 0x0000000f0e0f7221 */ /* 0x000fc80000000000 */
[----:B--2---:R-:W-:-:S04]  /*0e50*/  FADD R8, R15, R8 ;  /* 0x000000080f087221 */ /* 0x004fc80000000000 */
[----:B------:R-:W-:-:S04]  /*0e60*/  FADD R9, R8, R9 ;  /* 0x0000000908097221 */ /* 0x000fc80000000000 */
[----:B------:R-:W-:-:S04]  /*0e70*/  FADD R10, R9, R10 ;  /* 0x0000000a090a7221 */ /* 0x000fc80000000000 */
[----:B------:R-:W-:-:S04]  /*0e80*/  FADD R11, R10, R11 ;  /* 0x0000000b0a0b7221 */ /* 0x000fc80000000000 */
[----:B-1----:R-:W-:-:S04]  /*0e90*/  FADD R4, R11, R4 ;  /* 0x000000040b047221 */ /* 0x002fc80000000000 */
        /* <DEDUP_REMOVED lines=8> */
.L_x_188:
[----:B0-----:R-:W0:Y:S01]  /*0f20*/  S2R R8, SR_LANEID ;  /* 0x0000000000087919 */ /* 0x001e220000000000 */
[----:B------:R-:W-:-:S04]  /*0f30*/  LOP3.LUT R4, R2, 0x3e0, RZ, 0xc0, !PT ;  /* 0x000003e002047812 */ /* 0x000fc800078ec0ff */
[----:B------:R-:W-:Y:S02]  /*0f40*/  IADD3 R5, PT, PT, R4, 0x20, RZ ;  /* 0x0000002004057810 */ /* 0x000fe40007ffe0ff */
[----:B------:R-:W-:Y:S02]  /*0f50*/  LOP3.LUT R7, RZ, R4, RZ, 0x33, !PT ;  /* 0x00000004ff077212 */ /* 0x000fe400078e33ff */
[----:B------:R-:W-:Y:S02]  /*0f60*/  ISETP.GT.U32.AND P0, PT, R5, R0, PT ;  /* 0x000000000500720c */ /* 0x000fe40003f04070 */
[----:B------:R-:W-:-:S04]  /*0f70*/  IADD3 R7, PT, PT, R0, R7, RZ ;  /* 0x0000000700077210 */ /* 0x000fc80007ffe0ff */
[----:B------:R-:W-:-:S05]  /*0f80*/  SEL R7, R7, 0x1f, P0 ;  /* 0x0000001f07077807 */ /* 0x000fca0000000000 */
[----:B-----5:R-:W1:Y:S01]  /*0f90*/  SHFL.DOWN PT, R4, R15, 0x1, R7 ;  /* 0x082000000f047989 */ /* 0x020e6200000e0007 */
[C---:B0-----:R-:W-:Y:S02]  /*0fa0*/  ISETP.GE.AND P0, PT, R8.reuse, R7, PT ;  /* 0x000000070800720c */ /* 0x041fe40003f06270 */
[C---:B------:R-:W-:Y:S02]  /*0fb0*/  IADD3 R6, PT, PT, R8.reuse, 0x2, RZ ;  /* 0x0000000208067810 */ /* 0x040fe40007ffe0ff */
[----:B------:R-:W-:-:S09]  /*0fc0*/  ISETP.NE.AND P1, PT, R8, RZ, PT ;  /* 0x000000ff0800720c */ /* 0x000fd20003f25270 */
[----:B-1----:R-:W-:Y:S01]  /*0fd0*/  @!P0 FADD R15, R4, R15 ;  /* 0x0000000f040f8221 */ /* 0x002fe20000000000 */
[----:B------:R-:W-:Y:S02]  /*0fe0*/  ISETP.GT.AND P0, PT, R6, R7, PT ;  /* 0x000000070600720c */ /* 0x000fe40003f04270 */
[----:B------:R-:W-:Y:S01]  /*0ff0*/  IADD3 R6, PT, PT, R8, 0x4, RZ ;  /* 0x0000000408067810 */ /* 0x000fe20007ffe0ff */
        /* <DEDUP_REMOVED lines=24> */
[----:B------:R-:W1:Y:S01]  /*1180*/  S2UR UR5, SR_CgaCtaId ;  /* 0x00000000000579c3 */ /* 0x000e620000008800 */
[----:B------:R-:W-:Y:S01]  /*1190*/  UMOV UR4, 0x400 ;  /* 0x0000040000047882 */ /* 0x000fe20000000000 */
[C---:B------:R-:W-:Y:S02]  /*11a0*/  ISETP.GT.U32.AND P2, PT, R0.reuse, 0x20, PT ;  /* 0x000000200000780c */ /* 0x040fe40003f44070 */
[C---:B------:R-:W-:Y:S02]  /*11b0*/  ISETP.GT.U32.AND P3, PT, R0.reuse, 0x40, PT ;  /* 0x000000400000780c */ /* 0x040fe40003f64070 */
[C---:B------:R-:W-:Y:S02]  /*11c0*/  ISETP.GT.U32.AND P1, PT, R0.reuse, 0x60, PT ;  /* 0x000000600000780c */ /* 0x040fe40003f24070 */
[----:B------:R-:W-:Y:S01]  /*11d0*/  ISETP.GT.U32.AND P4, PT, R0, 0xc0, PT ;  /* 0x000000c00000780c */ /* 0x000fe20003f84070 */
[----:B-1----:R-:W-:-:S09]  /*11e0*/  ULEA UR4, UR5, UR4, 0x18 ;  /* 0x0000000405047291 */ /* 0x002fd2000f8ec0ff */
[----:B0-----:R-:W0:Y:S04]  /*11f0*/  LDS.128 R4, [UR4+0x10] ;  /* 0x00001004ff047984 */ /* 0x001e280008000c00 */
[----:B------:R-:W1:Y:S04]  /*1200*/  LDS.128 R8, [UR4+0x20] ;  /* 0x00002004ff087984 */ /* 0x000e680008000c00 */
[----:B------:R-:W2:Y:S04]  /*1210*/  LDS.128 R12, [UR4+0x30] ;  /* 0x00003004ff0c7984 */ /* 0x000ea80008000c00 */
[----:B------:R-:W3:Y:S01]  /*1220*/  LDS.128 R16, [UR4+0x40] ;  /* 0x00004004ff107984 */ /* 0x000ee20008000c00 */
[----:B0-----:R-:W-:Y:S01]  /*1230*/  @P2 FADD R20, R20, R5 ;  /* 0x0000000514142221 */ /* 0x001fe20000000000 */
[----:B------:R-:W-:-:S03]  /*1240*/  ISETP.GT.U32.AND P2, PT, R0, 0x80, PT ;  /* 0x000000800000780c */ /* 0x000fc60003f44070 */
[----:B------:R-:W-:Y:S01]  /*1250*/  @P3 FADD R20, R20, R6 ;  /* 0x0000000614143221 */ /* 0x000fe20000000000 */
[----:B------:R-:W-:-:S03]  /*1260*/  ISETP.GT.U32.AND P3, PT, R0, 0xa0, PT ;  /* 0x000000a00000780c */ /* 0x000fc60003f64070 */
[----:B------:R-:W-:Y:S01]  /*1270*/  @P1 FADD R20, R20, R7 ;  /* 0x0000000714141221 */ /* 0x000fe20000000000 */
[----:B------:R-:W-:-:S05]  /*1280*/  ISETP.GT.U32.AND P1, PT, R0, 0xe0, PT ;  /* 0x000000e00000780c */ /* 0x000fca0003f24070 */
[----:B-1----:R-:W-:Y:S01]  /*1290*/  @P2 FADD R20, R20, R8 ;  /* 0x0000000814142221 */ /* 0x002fe20000000000 */
[----:B------:R-:W-:-:S03]  /*12a0*/  ISETP.GT.U32.AND P2, PT, R0, 0x100, PT ;  /* 0x000001000000780c */ /* 0x000fc60003f44070 */
[----:B------:R-:W-:Y:S01]  /*12b0*/  @P3 FADD R20, R20, R9 ;  /* 0x0000000914143221 */ /* 0x000fe20000000000 */
[----:B------:R-:W-:-:S03]  /*12c0*/  ISETP.GT.U32.AND P3, PT, R0, 0x120, PT ;  /* 0x000001200000780c */ /* 0x000fc60003f64070 */
[----:B------:R-:W-:Y:S01]  /*12d0*/  @P4 FADD R20, R20, R10 ;  /* 0x0000000a14144221 */ /* 0x000fe20000000000 */
[----:B------:R-:W-:-:S03]  /*12e0*/  ISETP.GT.U32.AND P4, PT, R0, 0x140, PT ;  /* 0x000001400000780c */ /* 0x000fc60003f84070 */
[----:B------:R-:W-:Y:S01]  /*12f0*/  @P1 FADD R20, R20, R11 ;  /* 0x0000000b14141221 */ /* 0x000fe20000000000 */
[----:B------:R-:W-:-:S03]  /*1300*/  ISETP.GT.U32.AND P1, PT, R0, 0x160, PT ;  /* 0x000001600000780c */ /* 0x000fc60003f24070 */
[----:B--2---:R-:W-:Y:S01]  /*1310*/  @P2 FADD R20, R20, R12 ;  /* 0x0000000c14142221 */ /* 0x004fe20000000000 */
[----:B------:R-:W-:-:S03]  /*1320*/  ISETP.GT.U32.AND P2, PT, R0, 0x180, PT ;  /* 0x000001800000780c */ /* 0x000fc60003f44070 */
[----:B------:R-:W-:Y:S01]  /*1330*/  @P3 FADD R20, R20, R13 ;  /* 0x0000000d14143221 */ /* 0x000fe20000000000 */
[----:B------:R-:W-:-:S03]  /*1340*/  ISETP.GT.U32.AND P3, PT, R0, 0x1a0, PT ;  /* 0x000001a00000780c */ /* 0x000fc60003f64070 */
[----:B------:R-:W-:Y:S01]  /*1350*/  @P4 FADD R20, R20, R14 ;  /* 0x0000000e14144221 */ /* 0x000fe20000000000 */
[----:B------:R-:W-:-:S03]  /*1360*/  ISETP.GT.U32.AND P4, PT, R0, 0x1c0, PT ;  /* 0x000001c00000780c */ /* 0x000fc60003f84070 */
[----:B------:R-:W-:Y:S01]  /*1370*/  @P1 FADD R20, R20, R15 ;  /* 0x0000000f14141221 */ /* 0x000fe20000000000 */
[----:B------:R-:W-:-:S03]  /*1380*/  ISETP.GT.U32.AND P1, PT, R0, 0x1e0, PT ;  /* 0x000001e00000780c */ /* 0x000fc60003f24070 */
[----:B---3--:R-:W-:-:S04]  /*1390*/  @P2 FADD R20, R20, R16 ;  /* 0x0000001014142221 */ /* 0x008fc80000000000 */
[----:B------:R-:W-:-:S04]  /*13a0*/  @P3 FADD R20, R20, R17 ;  /* 0x0000001114143221 */ /* 0x000fc80000000000 */
[----:B------:R-:W-:-:S04]  /*13b0*/  @P4 FADD R20, R20, R18 ;  /* 0x0000001214144221 */ /* 0x000fc80000000000 */
[----:B------:R-:W-:Y:S01]  /*13c0*/  @P1 FADD R20, R20, R19 ;  /* 0x0000001314141221 */ /* 0x000fe20000000000 */
[----:B------:R-:W-:Y:S06]  /*13d0*/  BRA `(.L_x_189) ;  /* 0x0000001400007947 */ /* 0x000fec0003800000 */
.L_x_174:
[----:B------:R-:W0:Y:S01]  /*13e0*/  S2R R2, SR_TID.X ;  /* 0x0000000000027919 */ /* 0x000e220000002100 */
[----:B------:R-:W1:Y:S02]  /*13f0*/  LDCU.64 UR4, c[0x0][0x380] ;  /* 0x00007000ff0477ac */ /* 0x000e640008000a00 */
[----:B-1----:R-:W-:Y:S02]  /*1400*/  MOV R4, UR4 ;  /* 0x0000000400047c02 */ /* 0x002fe40008000f00 */
[----:B------:R-:W-:Y:S02]  /*1410*/  MOV R5, UR5 ;  /* 0x0000000500057c02 */ /* 0x000fe40008000f00 */
[----:B0-----:R-:W-:-:S05]  /*1420*/  LEA R9, R3, R2, 0xd ;  /* 0x0000000203097211 */ /* 0x001fca00078e68ff */
[----:B------:R-:W-:-:S05]  /*1430*/  IMAD.WIDE.U32 R8, R9, 0x4, R4 ;  /* 0x0000000409087825 */ /* 0x000fca00078e0004 */
        /* <DEDUP_REMOVED lines=16> */
[----:B------:R-:W-:Y:S01]  /*1540*/  ISETP.GE.U32.AND P0, PT, R0, R13, PT ;  /* 0x0000000d0000720c */ /* 0x000fe20003f06070 */
        /* <DEDUP_REMOVED lines=16> */
[----:B------:R-:W-:Y:S01]  /*1650*/  LEA R9, R3, R13, 0xd ;  /* 0x0000000d03097211 */ /* 0x000fe200078e68ff */
[----:B------:R-:W-:Y:S01]  /*1660*/  UMOV UR4, URZ ;  /* 0x000000ff00047c82 */ /* 0x000fe20008000000 */
[----:B------:R-:W-:Y:S02]  /*1670*/  IADD3 R8, PT, PT, R6, -0x2000, RZ ;  /* 0xffffe00006087810 */ /* 0x000fe40007ffe0ff */
[----:B------:R-:W-:Y:S02]  /*1680*/  LOP3.LUT R0, RZ, R2, RZ, 0x33, !PT ;  /* 0x00000002ff007212 */ /* 0x000fe400078e33ff */
[----:B------:R-:W-:Y:S02]  /*1690*/  ISETP.GT.U32.AND P0, PT, R9, R8, PT ;  /* 0x000000080900720c */ /* 0x000fe40003f04070 */
[----:B------:R-:W-:Y:S02]  /*16a0*/  IADD3 R10, PT, PT, -R13, R6, R0 ;  /* 0x000000060d0a7210 */ /* 0x000fe40007ffe100 */
[----:B------:R-:W-:-:S02]  /*16b0*/  IADD3 R7, PT, PT, R9, 0x1000, R2 ;  /* 0x0000100009077810 */ /* 0x000fc40007ffe002 */
[----:B------:R-:W-:Y:S01]  /*16c0*/  MOV R0, R9 ;  /* 0x0000000900007202 */ /* 0x000fe20000000f00 */
[----:B------:R-:W-:-:S06]  /*16d0*/  IMAD R2, R3, -0x2000, R10 ;  /* 0xffffe00003027824 */ /* 0x000fcc00078e020a */
[----:B------:R-:W-:Y:S05]  /*16e0*/  @P0 BRA `(.L_x_191) ;  /* 0x0000000000bc0947 */ /* 0x000fea0003800000 */
[----:B------:R-:W0:Y:S08]  /*16f0*/  LDC R6, c[0x0][0x3a8] ;  /* 0x0000ea00ff067b82 */ /* 0x000e300000000800 */
[----:B------:R-:W1:Y:S02]  /*1700*/  LDC.64 R4, c[0x0][0x380] ;  /* 0x0000e000ff047b82 */ /* 0x000e640000000a00 */
.L_x_192:
[----:B------:R-:W2:Y:S02]  /*1710*/  S2R R10, SR_TID.X ;  /* 0x00000000000a7919 */ /* 0x000ea40000002100 */
[----:B--2---:R-:W-:-:S05]  /*1720*/  IADD3 R11, PT, PT, R10, R9, RZ ;  /* 0x000000090a0b7210 */ /* 0x004fca0007ffe0ff */
[----:B-1----:R-:W-:-:S05]  /*1730*/  IMAD.WIDE.U32 R10, R11, 0x4, R4 ;  /* 0x000000040b0a7825 */ /* 0x002fca00078e0004 */
        /* <DEDUP_REMOVED lines=13> */
[----:B---3--:R-:W-:-:S02]  /*1810*/  FADD R14, R14, R15 ;  /* 0x0000000f0e0e7221 */ /* 0x008fc40000000000 */
[----:B------:R-:W2:Y:S01]  /*1820*/  LDG.E R15, desc[UR6][R10.64+0x7000] ;  /* 0x007000060a0f7981 */ /* 0x000ea2000c1e1900 */
[----:B----4-:R-:W-:-:S03]  /*1830*/  FADD R12, R16, R17 ;  /* 0x00000011100c7221 */ /* 0x010fc60000000000 */
[----:B------:R-:W3:Y:S04]  /*1840*/  LDG.E R17, desc[UR6][R10.64+0x5800] ;  /* 0x005800060a117981 */ /* 0x000ee8000c1e1900 */
[----:B------:R-:W2:Y:S01]  /*1850*/  LDG.E R16, desc[UR6][R10.64+0x6800] ;  /* 0x006800060a107981 */ /* 0x000ea2000c1e1900 */
[----:B------:R-:W-:-:S03]  /*1860*/  FADD R14, R23, R14 ;  /* 0x0000000e170e7221 */ /* 0x000fc60000000000 */
[----:B------:R-:W4:Y:S01]  /*1870*/  LDG.E R23, desc[UR6][R10.64+0x7800] ;  /* 0x007800060a177981 */ /* 0x000f22000c1e1900 */
[----:B-----5:R-:W-:-:S04]  /*1880*/  FADD R19, R19, R20 ;  /* 0x0000001413137221 */ /* 0x020fc80000000000 */
[----:B------:R-:W-:Y:S01]  /*1890*/  FADD R19, R12, R19 ;  /* 0x000000130c137221 */ /* 0x000fe20000000000 */
[----:B0-----:R-:W-:Y:S01]  /*18a0*/  IADD3 R12, PT, PT, -R9, R6, RZ ;  /* 0x00000006090c7210 */ /* 0x001fe20007ffe1ff */
[----:B------:R-:W-:-:S03]  /*18b0*/  FADD R21, R21, R22 ;  /* 0x0000001615157221 */ /* 0x000fc60000000000 */
[----:B------:R-:W-:Y:S01]  /*18c0*/  ISETP.GE.U32.AND P0, PT, R12, R13, PT ;  /* 0x0000000d0c00720c */ /* 0x000fe20003f06070 */
[----:B------:R-:W-:-:S04]  /*18d0*/  FADD R24, R24, R25 ;  /* 0x0000001918187221 */ /* 0x000fc80000000000 */
[----:B------:R-:W-:Y:S01]  /*18e0*/  FADD R21, R21, R24 ;  /* 0x0000001815157221 */ /* 0x000fe20000000000 */
[----:B------:R-:W-:Y:S01]  /*18f0*/  FADD R14, R14, R19 ;  /* 0x000000130e0e7221 */ /* 0x000fe20000000000 */
[----:B---3--:R-:W-:Y:S01]  /*1900*/  FADD R17, R17, R18 ;  /* 0x0000001211117221 */ /* 0x008fe20000000000 */
[----:B--2---:R-:W-:-:S04]  /*1910*/  FADD R16, R16, R15 ;  /* 0x0000000f10107221 */ /* 0x004fc80000000000 */
[----:B------:R-:W-:-:S04]  /*1920*/  FADD R16, R17, R16 ;  /* 0x0000001011107221 */ /* 0x000fc80000000000 */
[----:B------:R-:W-:-:S04]  /*1930*/  FADD R21, R21, R16 ;  /* 0x0000001015157221 */ /* 0x000fc80000000000 */
[----:B------:R-:W-:-:S04]  /*1940*/  FADD R14, R14, R21 ;  /* 0x000000150e0e7221 */ /* 0x000fc80000000000 */
[----:B----4-:R-:W-:Y:S01]  /*1950*/  FADD R23, R23, R14 ;  /* 0x0000000e17177221 */ /* 0x010fe20000000000 */
[----:B------:R-:W-:Y:S06]  /*1960*/  @!P0 BRA `(.L_x_190) ;  /* 0x0000000800d08947 */ /* 0x000fec0003800000 */
[C---:B------:R-:W-:Y:S01]  /*1970*/  IADD3 R9, PT, PT, R13.reuse, R9, RZ ;  /* 0x000000090d097210 */ /* 0x040fe20007ffe0ff */
[----:B------:R-:W-:Y:S01]  /*1980*/  UIADD3 UR4, UPT, UPT, UR4, 0x1, URZ ;  /* 0x0000000104047890 */ /* 0x000fe2000fffe0ff */
[----:B------:R-:W-:Y:S02]  /*1990*/  IADD3 R0, PT, PT, R13, R0, RZ ;  /* 0x000000000d007210 */ /* 0x000fe40007ffe0ff */
[----:B------:R-:W-:Y:S02]  /*19a0*/  ISETP.GT.U32.AND P0, PT, R9, R8, PT ;  /* 0x000000080900720c */ /* 0x000fe40003f04070 */
[C---:B------:R-:W-:Y:S02]  /*19b0*/  IADD3 R2, PT, PT, -R13.reuse, R2, RZ ;  /* 0x000000020d027210 */ /* 0x040fe40007ffe1ff */
[----:B------:R-:W-:-:S09]  /*19c0*/  IADD3 R7, PT, PT, R13, R7, RZ ;  /* 0x000000070d077210 */ /* 0x000fd20007ffe0ff */
[----:B------:R-:W-:Y:S05]  /*19d0*/  @!P0 BRA `(.L_x_192) ;  /* 0xfffffffc004c8947 */ /* 0x000fea000383ffff */
.L_x_191:
[----:B------:R-:W0:Y:S01]  /*19e0*/  S2R R16, SR_TID.X ;  /* 0x0000000000107919 */ /* 0x000e220000002100 */
[----:B------:R-:W-:Y:S01]  /*19f0*/  IADD3 R8, PT, PT, -R9, R6, RZ ;  /* 0x0000000609087210 */ /* 0x000fe20007ffe1ff */
[----:B------:R-:W-:Y:S03]  /*1a00*/  BSSY.RECONVERGENT B1, `(.L_x_190) ;  /* 0x00000aa000017945 */ /* 0x000fe60003800200 */
[----:B0-----:R-:W-:-:S04]  /*1a10*/  ISETP.GE.AND P0, PT, R16, R8, PT ;  /* 0x000000081000720c */ /* 0x001fc80003f06270 */
[----:B------:R-:W-:-:S13]  /*1a20*/  ISETP.GE.U32.OR P0, PT, R9, R6, P0 ;  /* 0x000000060900720c */ /* 0x000fda0000706470 */
[----:B------:R-:W-:Y:S05]  /*1a30*/  @P0 BRA `(.L_x_193) ;  /* 0x0000000800980947 */ /* 0x000fea0003800000 */
[----:B------:R-:W0:Y:S01]  /*1a40*/  LDC R10, c[0x0][0x3ac] ;  /* 0x0000eb00ff0a7b82 */ /* 0x000e220000000800 */
[----:B------:R-:W-:Y:S01]  /*1a50*/  LOP3.LUT R11, RZ, R16, RZ, 0x33, !PT ;  /* 0x00000010ff0b7212 */ /* 0x000fe200078e33ff */
[----:B------:R-:W-:Y:S06]  /*1a60*/  BSSY.RECONVERGENT B2, `(.L_x_194) ;  /* 0x0000056000027945 */ /* 0x000fec0003800200 */
[----:B------:R-:W1:Y:S01]  /*1a70*/  LDC R8, c[0x0][0x3ac] ;  /* 0x0000eb00ff087b82 */ /* 0x000e620000000800 */
[----:B0-----:R-:W-:-:S04]  /*1a80*/  SHF.L.U32 R10, R10, 0xd, RZ ;  /* 0x0000000d0a0a7819 */ /* 0x001fc800000006ff */
[----:B------:R-:W-:-:S04]  /*1a90*/  LEA R10, R3, R10, 0xd ;  /* 0x0000000a030a7211 */ /* 0x000fc800078e68ff */
[----:B------:R-:W-:Y:S01]  /*1aa0*/  IADD3 R6, PT, PT, -R10, R6, R11 ;  /* 0x000000060a067210 */ /* 0x000fe20007ffe10b */
[----:B-1----:R-:W-:-:S04]  /*1ab0*/  IMAD R11, R8, UR4, RZ ;  /* 0x00000004080b7c24 */ /* 0x002fc8000f8e02ff */
[----:B------:R-:W-:-:S05]  /*1ac0*/  IMAD R6, R11, -0x2000, R6 ;  /* 0xffffe0000b067824 */ /* 0x000fca00078e0206 */
[C---:B------:R-:W-:Y:S02]  /*1ad0*/  ISETP.GE.U32.AND P0, PT, R6.reuse, 0x1e00, PT ;  /* 0x00001e000600780c */ /* 0x040fe40003f06070 */
[----:B------:R-:W-:-:S04]  /*1ae0*/  LEA.HI R6, R6, 0x1, RZ, 0x17 ;  /* 0x0000000106067811 */ /* 0x000fc800078fb8ff */
[----:B------:R-:W-:-:S07]  /*1af0*/  LOP3.LUT R8, R6, 0xf, RZ, 0xc0, !PT ;  /* 0x0000000f06087812 */ /* 0x000fce00078ec0ff */
[----:B------:R-:W-:Y:S05]  /*1b00*/  @!P0 BRA `(.L_x_195) ;  /* 0x00000004002c8947 */ /* 0x000fea0003800000 */
[----:B------:R-:W-:Y:S01]  /*1b10*/  LEA.HI R10, R2, 0x1, RZ, 0x17 ;  /* 0x00000001020a7811 */ /* 0x000fe200078fb8ff */
[----:B------:R-:W-:Y:S01]  /*1b20*/  BSSY.RECONVERGENT B3, `(.L_x_196) ;  /* 0x0000048000037945 */ /* 0x000fe20003800200 */
[----:B------:R-:W-:Y:S02]  /*1b30*/  LOP3.LUT R11, R16, 0x1000, RZ, 0xfc, !PT ;  /* 0x00001000100b7812 */ /* 0x000fe400078efcff */
[----:B------:R-:W-:-:S04]  /*1b40*/  LOP3.LUT R10, R10, 0xfffff0, RZ, 0xc0, !PT ;  /* 0x00fffff00a0a7812 */ /* 0x000fc800078ec0ff */
[----:B------:R-:W-:-:S07]  /*1b50*/  IADD3 R13, PT, PT, -R10, RZ, RZ ;  /* 0x000000ff0a0d7210 */ /* 0x000fce0007ffe1ff */
.L_x_197:
[C---:B------:R-:W-:Y:S02]  /*1b60*/  IADD3 R15, PT, PT, R7.reuse, -0x1000, RZ ;  /* 0xfffff000070f7810 */ /* 0x040fe40007ffe0ff */
[----:B------:R-:W-:-:S03]  /*1b70*/  IADD3 R25, PT, PT, R7, -0xe00, RZ ;  /* 0xfffff20007197810 */ /* 0x000fc60007ffe0ff */
[----:B------:R-:W-:Y:S01]  /*1b80*/  IMAD.WIDE.U32 R14, R15, 0x4, R4 ;  /* 0x000000040f0e7825 */ /* 0x000fe200078e0004 */
[----:B------:R-:W-:-:S04]  /*1b90*/  IADD3 R21, PT, PT, R7, -0xc00, RZ ;  /* 0xfffff40007157810 */ /* 0x000fc80007ffe0ff */
[----:B------:R0:W2:Y:S01]  /*1ba0*/  LDG.E R22, desc[UR6][R14.64] ;  /* 0x000000060e167981 */ /* 0x0000a2000c1e1900 */
[----:B------:R-:W-:-:S04]  /*1bb0*/  IMAD.WIDE.U32 R24, R25, 0x4, R4 ;  /* 0x0000000419187825 */ /* 0x000fc800078e0004 */
[--C-:B------:R-:W-:Y:S01]  /*1bc0*/  IMAD.WIDE.U32 R20, R21, 0x4, R4.reuse ;  /* 0x0000000415147825 */ /* 0x100fe200078e0004 */
[----:B------:R-:W3:Y:S04]  /*1bd0*/  LDG.E R16, desc[UR6][R24.64] ;  /* 0x0000000618107981 */ /* 0x000ee8000c1e1900 */
[----:B------:R1:W4:Y:S01]  /*1be0*/  LDG.E R17, desc[UR6][R20.64] ;  /* 0x0000000614117981 */ /* 0x000322000c1e1900 */
[C---:B------:R-:W-:Y:S02]  /*1bf0*/  IADD3 R19, PT, PT, R7.reuse, -0xa00, RZ ;  /* 0xfffff60007137810 */ /* 0x040fe40007ffe0ff */
[C---:B------:R-:W-:Y:S02]  /*1c00*/  IADD3 R29, PT, PT, R7.reuse, -0x800, RZ ;  /* 0xfffff800071d7810 */ /* 0x040fe40007ffe0ff */
[----:B------:R-:W-:Y:S01]  /*1c10*/  IADD3 R27, PT, PT, R7, -0x600, RZ ;  /* 0xfffffa00071b7810 */ /* 0x000fe20007ffe0ff */
[----:B------:R-:W-:Y:S01]  /*1c20*/  IMAD.WIDE.U32 R18, R19, 0x4, R4 ;  /* 0x0000000413127825 */ /* 0x000fe200078e0004 */
[----:B------:R-:W-:-:S03]  /*1c30*/  IADD3 R12, PT, PT, R7, -0x400, RZ ;  /* 0xfffffc00070c7810 */ /* 0x000fc60007ffe0ff */
[--C-:B------:R-:W-:Y:S01]  /*1c40*/  IMAD.WIDE.U32 R28, R29, 0x4, R4.reuse ;  /* 0x000000041d1c7825 */ /* 0x100fe200078e0004 */
[----:B------:R-:W5:Y:S03]  /*1c50*/  LDG.E R10, desc[UR6][R18.64] ;  /* 0x00000006120a7981 */ /* 0x000f66000c1e1900 */
[----:B0-----:R-:W-:Y:S01]  /*1c60*/  IMAD.WIDE.U32 R14, R27, 0x4, R4 ;  /* 0x000000041b0e7825 */ /* 0x001fe200078e0004 */
[----:B------:R-:W-:-:S03]  /*1c70*/  IADD3 R27, PT, PT, R7, -0x200, RZ ;  /* 0xfffffe00071b7810 */ /* 0x000fc60007ffe0ff */
[--C-:B-1----:R-:W-:Y:S02]  /*1c80*/  IMAD.WIDE.U32 R20, R12, 0x4, R4.reuse ;  /* 0x000000040c147825 */ /* 0x102fe400078e0004 */
[----:B------:R0:W5:Y:S04]  /*1c90*/  LDG.E R12, desc[UR6][R14.64] ;  /* 0x000000060e0c7981 */ /* 0x000168000c1e1900 */
[----:B------:R1:W5:Y:S01]  /*1ca0*/  LDG.E R18, desc[UR6][R28.64] ;  /* 0x000000061c127981 */ /* 0x000362000c1e1900 */
[----:B------:R-:W-:-:S04]  /*1cb0*/  IMAD.WIDE.U32 R24, R7, 0x4, R4 ;  /* 0x0000000407187825 */ /* 0x000fc800078e0004 */
[----:B0-----:R-:W-:Y:S01]  /*1cc0*/  IMAD.WIDE.U32 R14, R27, 0x4, R4 ;  /* 0x000000041b0e7825 */ /* 0x001fe200078e0004 */
[----:B------:R-:W5:Y:S04]  /*1cd0*/  LDG.E R19, desc[UR6][R24.64] ;  /* 0x0000000618137981 */ /* 0x000f68000c1e1900 */
[----:B------:R0:W5:Y:S01]  /*1ce0*/  LDG.E R27, desc[UR6][R20.64] ;  /* 0x00000006141b7981 */ /* 0x000162000c1e1900 */
[----:B-1----:R-:W-:-:S03]  /*1cf0*/  IADD3 R29, PT, PT, R7, 0x200, RZ ;  /* 0x00000200071d7810 */ /* 0x002fc60007ffe0ff */
[----:B------:R1:W5:Y:S01]  /*1d00*/  LDG.E R26, desc[UR6][R14.64] ;  /* 0x000000060e1a7981 */ /* 0x000362000c1e1900 */
[----:B0-----:R-:W-:Y:S01]  /*1d10*/  IADD3 R21, PT, PT, R7, 0x400, RZ ;  /* 0x0000040007157810 */ /* 0x001fe20007ffe0ff */
[----:B------:R-:W-:Y:S01]  /*1d20*/  IMAD.WIDE.U32 R28, R29, 0x4, R4 ;  /* 0x000000041d1c7825 */ /* 0x000fe200078e0004 */
[----:B-1----:R-:W-:-:S05]  /*1d30*/  IADD3 R15, PT, PT, R7, 0x800, RZ ;  /* 0x00000800070f7810 */ /* 0x002fca0007ffe0ff */
[----:B------:R-:W5:Y:S01]  /*1d40*/  LDG.E R28, desc[UR6][R28.64] ;  /* 0x000000061c1c7981 */ /* 0x000f62000c1e1900 */
[----:B------:R-:W-:-:S06]  /*1d50*/  IMAD.WIDE.U32 R14, R15, 0x4, R4 ;  /* 0x000000040f0e7825 */ /* 0x000fcc00078e0004 */
[----:B------:R-:W5:Y:S01]  /*1d60*/  LDG.E R14, desc[UR6][R14.64] ;  /* 0x000000060e0e7981 */ /* 0x000f62000c1e1900 */
[----:B--2---:R-:W-:Y:S01]  /*1d70*/  FADD R25, R22, R23 ;  /* 0x0000001716197221 */ /* 0x004fe20000000000 */
[----:B------:R-:W-:Y:S01]  /*1d80*/  IMAD.WIDE.U32 R22, R21, 0x4, R4 ;  /* 0x0000000415167825 */ /* 0x000fe200078e0004 */
[----:B------:R-:W-:-:S03]  /*1d90*/  IADD3 R21, PT, PT, R7, 0x600, RZ ;  /* 0x0000060007157810 */ /* 0x000fc60007ffe0ff */
[----:B---3--:R-:W-:Y:S02]  /*1da0*/  FADD R16, R25, R16 ;  /* 0x0000001019107221 */ /* 0x008fe40000000000 */
[----:B------:R-:W-:Y:S01]  /*1db0*/  IMAD.WIDE.U32 R20, R21, 0x4, R4 ;  /* 0x0000000415147825 */ /* 0x000fe200078e0004 */
[----:B------:R-:W-:Y:S01]  /*1dc0*/  IADD3 R25, PT, PT, R7, 0xa00, RZ ;  /* 0x00000a0007197810 */ /* 0x000fe20007ffe0ff */
[----:B------:R-:W2:Y:S04]  /*1dd0*/  LDG.E R29, desc[UR6][R22.64] ;  /* 0x00000006161d7981 */ /* 0x000ea8000c1e1900 */
[----:B------:R4:W3:Y:S02]  /*1de0*/  LDG.E R20, desc[UR6][R20.64] ;  /* 0x0000000614147981 */ /* 0x0008e4000c1e1900 */
[----:B----4-:R-:W-:Y:S01]  /*1df0*/  FADD R21, R16, R17 ;  /* 0x0000001110157221 */ /* 0x010fe20000000000 */
[----:B------:R-:W-:Y:S01]  /*1e00*/  IMAD.WIDE.U32 R16, R25, 0x4, R4 ;  /* 0x0000000419107825 */ /* 0x000fe200078e0004 */
[----:B------:R-:W-:-:S05]  /*1e10*/  IADD3 R25, PT, PT, R7, 0xc00, RZ ;  /* 0x00000c0007197810 */ /* 0x000fca0007ffe0ff */
[--C-:B------:R-:W-:Y:S01]  /*1e20*/  IMAD.WIDE.U32 R22, R25, 0x4, R4.reuse ;  /* 0x0000000419167825 */ /* 0x100fe200078e0004 */
[----:B------:R-:W-:Y:S01]  /*1e30*/  IADD3 R25, PT, PT, R7, 0xe00, RZ ;  /* 0x00000e0007197810 */ /* 0x000fe20007ffe0ff */
[----:B------:R-:W4:Y:S04]  /*1e40*/  LDG.E R16, desc[UR6][R16.64] ;  /* 0x0000000610107981 */ /* 0x000f28000c1e1900 */
[----:B------:R-:W-:Y:S01]  /*1e50*/  IMAD.WIDE.U32 R24, R25, 0x4, R4 ;  /* 0x0000000419187825 */ /* 0x000fe200078e0004 */
[----:B------:R-:W4:Y:S05]  /*1e60*/  LDG.E R22, desc[UR6][R22.64] ;  /* 0x0000000616167981 */ /* 0x000f2a000c1e1900 */
[----:B------:R-:W4:Y:S01]  /*1e70*/  LDG.E R24, desc[UR6][R24.64] ;  /* 0x0000000618187981 */ /* 0x000f22000c1e1900 */
[----:B-----5:R-:W-:-:S04]  /*1e80*/  FADD R21, R21, R10 ;  /* 0x0000000a15157221 */ /* 0x020fc80000000000 */
[----:B------:R-:W-:-:S04]  /*1e90*/  FADD R21, R21, R18 ;  /* 0x0000001215157221 */ /* 0x000fc80000000000 */
[----:B------:R-:W-:-:S04]  /*1ea0*/  FADD R12, R21, R12 ;  /* 0x0000000c150c7221 */ /* 0x000fc80000000000 */
[----:B------:R-:W-:-:S04]  /*1eb0*/  FADD R27, R12, R27 ;  /* 0x0000001b0c1b7221 */ /* 0x000fc80000000000 */
[----:B------:R-:W-:-:S04]  /*1ec0*/  FADD R26, R27, R26 ;  /* 0x0000001a1b1a7221 */ /* 0x000fc80000000000 */
[----:B------:R-:W-:-:S04]  /*1ed0*/  FADD R19, R26, R19 ;  /* 0x000000131a137221 */ /* 0x000fc80000000000 */
[----:B------:R-:W-:Y:S01]  /*1ee0*/  FADD R28, R19, R28 ;  /* 0x0000001c131c7221 */ /* 0x000fe20000000000 */
[----:B------:R-:W-:-:S04]  /*1ef0*/  IADD3 R13, PT, PT, R13, 0x10, RZ ;  /* 0x000000100d0d7810 */ /* 0x000fc80007ffe0ff */
[----:B------:R-:W-:Y:S02]  /*1f00*/  ISETP.NE.AND P0, PT, R13, RZ, PT ;  /* 0x000000ff0d00720c */ /* 0x000fe40003f05270 */
[----:B------:R-:W-:Y:S02]  /*1f10*/  IADD3 R11, PT, PT, R11, 0x2000, RZ ;  /* 0x000020000b0b7810 */ /* 0x000fe40007ffe0ff */
[----:B------:R-:W-:Y:S01]  /*1f20*/  IADD3 R7, PT, PT, R7, 0x2000, RZ ;  /* 0x0000200007077810 */ /* 0x000fe20007ffe0ff */
[----:B--2---:R-:W-:-:S04]  /*1f30*/  FADD R29, R28, R29 ;  /* 0x0000001d1c1d7221 */ /* 0x004fc80000000000 */
[----:B---3--:R-:W-:-:S04]  /*1f40*/  FADD R29, R29, R20 ;  /* 0x000000141d1d7221 */ /* 0x008fc80000000000 */
[----:B------:R-:W-:-:S04]  /*1f50*/  FADD R29, R29, R14 ;  /* 0x0000000e1d1d7221 */ /* 0x000fc80000000000 */
[----:B----4-:R-:W-:-:S04]  /*1f60*/  FADD R29, R29, R16 ;  /* 0x000000101d1d7221 */ /* 0x010fc80000000000 */
[----:B------:R-:W-:-:S04]  /*1f70*/  FADD R29, R29, R22 ;  /* 0x000000161d1d7221 */ /* 0x000fc80000000000 */
[----:B------:R-:W-:Y:S01]  /*1f80*/  FADD R23, R29, R24 ;  /* 0x000000181d177221 */ /* 0x000fe20000000000 */
[----:B------:R-:W-:Y:S06]  /*1f90*/  @P0 BRA `(.L_x_197) ;  /* 0xfffffff800f00947 */ /* 0x000fec000383ffff */
[----:B------:R-:W-:Y:S05]  /*1fa0*/  BSYNC.RECONVERGENT B3 ;  /* 0x0000000000037941 */ /* 0x000fea0003800200 */
.L_x_196:
[----:B------:R-:W-:-:S07]  /*1fb0*/  IADD3 R16, PT, PT, R11, -0x1000, RZ ;  /* 0xfffff0000b107810 */ /* 0x000fce0007ffe0ff */
.L_x_195:
[----:B------:R-:W-:Y:S05]  /*1fc0*/  BSYNC.RECONVERGENT B2 ;  /* 0x0000000000027941 */ /* 0x000fea0003800200 */
.L_x_194:
[----:B------:R-:W-:-:S13]  /*1fd0*/  ISETP.NE.AND P0, PT, R8, RZ, PT ;  /* 0x000000ff0800720c */ /* 0x000fda0003f05270 */
[----:B------:R-:W-:Y:S05]  /*1fe0*/  @!P0 BRA `(.L_x_193) ;  /* 0x00000004002c8947 */ /* 0x000fea0003800000 */
[----:B------:R-:W-:Y:S01]  /*1ff0*/  ISETP.GE.U32.AND P0, PT, R8, 0x8, PT ;  /* 0x000000080800780c */ /* 0x000fe20003f06070 */
[----:B------:R-:W-:Y:S01]  /*2000*/  BSSY.RECONVERGENT B2, `(.L_x_198) ;  /* 0x0000025000027945 */ /* 0x000fe20003800200 */
[----:B------:R-:W-:-:S04]  /*2010*/  LOP3.LUT R22, R6, 0x7, RZ, 0xc0, !PT ;  /* 0x0000000706167812 */ /* 0x000fc800078ec0ff */
[----:B------:R-:W-:-:S07]  /*2020*/  ISETP.NE.AND P1, PT, R22, RZ, PT ;  /* 0x000000ff1600720c */ /* 0x000fce0003f25270 */
[----:B------:R-:W-:Y:S06]  /*2030*/  @!P0 BRA `(.L_x_199) ;  /* 0x0000000000848947 */ /* 0x000fec0003800000 */
[----:B------:R-:W-:-:S04]  /*2040*/  IADD3 R7, PT, PT, R16, R9, RZ ;  /* 0x0000000910077210 */ /* 0x000fc80007ffe0ff */
[C---:B------:R-:W-:Y:S01]  /*2050*/  IADD3 R21, PT, PT, R7.reuse, 0x200, RZ ;  /* 0x0000020007157810 */ /* 0x040fe20007ffe0ff */
[C---:B------:R-:W-:Y:S01]  /*2060*/  IMAD.WIDE.U32 R14, R7.reuse, 0x4, R4 ;  /* 0x00000004070e7825 */ /* 0x040fe200078e0004 */
[----:B------:R-:W-:-:S03]  /*2070*/  IADD3 R19, PT, PT, R7, 0x400, RZ ;  /* 0x0000040007137810 */ /* 0x000fc60007ffe0ff */
[--C-:B------:R-:W-:Y:S01]  /*2080*/  IMAD.WIDE.U32 R20, R21, 0x4, R4.reuse ;  /* 0x0000000415147825 */ /* 0x100fe200078e0004 */
[----:B------:R0:W2:Y:S01]  /*2090*/  LDG.E R8, desc[UR6][R14.64] ;  /* 0x000000060e087981 */ /* 0x0000a2000c1e1900 */
[----:B------:R-:W-:Y:S02]  /*20a0*/  IADD3 R11, PT, PT, R7, 0x600, RZ ;  /* 0x00000600070b7810 */ /* 0x000fe40007ffe0ff */
[--C-:B------:R-:W-:Y:S01]  /*20b0*/  IMAD.WIDE.U32 R18, R19, 0x4, R4.reuse ;  /* 0x0000000413127825 */ /* 0x100fe200078e0004 */
[----:B------:R1:W3:Y:S01]  /*20c0*/  LDG.E R17, desc[UR6][R20.64] ;  /* 0x0000000614117981 */ /* 0x0002e2000c1e1900 */
[----:B------:R-:W-:Y:S02]  /*20d0*/  IADD3 R13, PT, PT, R7, 0x800, RZ ;  /* 0x00000800070d7810 */ /* 0x000fe40007ffe0ff */
[--C-:B------:R-:W-:Y:S01]  /*20e0*/  IMAD.WIDE.U32 R10, R11, 0x4, R4.reuse ;  /* 0x000000040b0a7825 */ /* 0x100fe200078e0004 */
[----:B------:R-:W-:Y:S01]  /*20f0*/  IADD3 R25, PT, PT, R7, 0xa00, RZ ;  /* 0x00000a0007197810 */ /* 0x000fe20007ffe0ff */
[----:B------:R-:W4:Y:S02]  /*2100*/  LDG.E R18, desc[UR6][R18.64] ;  /* 0x0000000612127981 */ /* 0x000f24000c1e1900 */
[--C-:B------:R-:W-:Y:S01]  /*2110*/  IMAD.WIDE.U32 R12, R13, 0x4, R4.reuse ;  /* 0x000000040d0c7825 */ /* 0x100fe200078e0004 */
[----:B------:R-:W-:Y:S01]  /*2120*/  IADD3 R27, PT, PT, R7, 0xc00, RZ ;  /* 0x00000c00071b7810 */ /* 0x000fe20007ffe0ff */
[----:B------:R-:W5:Y:S02]  /*2130*/  LDG.E R10, desc[UR6][R10.64] ;  /* 0x000000060a0a7981 */ /* 0x000f64000c1e1900 */
[--C-:B0-----:R-:W-:Y:S01]  /*2140*/  IMAD.WIDE.U32 R14, R25, 0x4, R4.reuse ;  /* 0x00000004190e7825 */ /* 0x101fe200078e0004 */
[----:B------:R-:W-:Y:S01]  /*2150*/  IADD3 R25, PT, PT, R7, 0xe00, RZ ;  /* 0x00000e0007197810 */ /* 0x000fe20007ffe0ff */
[----:B------:R-:W5:Y:S02]  /*2160*/  LDG.E R12, desc[UR6][R12.64] ;  /* 0x000000060c0c7981 */ /* 0x000f64000c1e1900 */
[----:B-1----:R-:W-:-:S02]  /*2170*/  IMAD.WIDE.U32 R20, R27, 0x4, R4 ;  /* 0x000000041b147825 */ /* 0x002fc400078e0004 */
[----:B------:R-:W5:Y:S02]  /*2180*/  LDG.E R15, desc[UR6][R14.64] ;  /* 0x000000060e0f7981 */ /* 0x000f64000c1e1900 */
[----:B------:R-:W-:Y:S02]  /*2190*/  IMAD.WIDE.U32 R24, R25, 0x4, R4 ;  /* 0x0000000419187825 */ /* 0x000fe400078e0004 */
        /* <DEDUP_REMOVED lines=11> */
.L_x_199:
[----:B------:R-:W-:Y:S05]  /*2250*/  BSYNC.RECONVERGENT B2 ;  /* 0x0000000000027941 */ /* 0x000fea0003800200 */
.L_x_198:
[----:B------:R-:W-:Y:S05]  /*2260*/  @!P1 BRA `(.L_x_193) ;  /* 0x00000000008c9947 */ /* 0x000fea0003800000 */
[----:B------:R-:W-:Y:S01]  /*2270*/  ISETP.GE.U32.AND P0, PT, R22, 0x4, PT ;  /* 0x000000041600780c */ /* 0x000fe20003f06070 */
[----:B------:R-:W-:Y:S01]  /*2280*/  BSSY.RECONVERGENT B2, `(.L_x_200) ;  /* 0x0000014000027945 */ /* 0x000fe20003800200 */
[----:B------:R-:W-:-:S11]  /*2290*/  LOP3.LUT P1, RZ, R6, 0x3, RZ, 0xc0, !PT ;  /* 0x0000000306ff7812 */ /* 0x000fd6000782c0ff */
[----:B------:R-:W-:Y:S05]  /*22a0*/  @!P0 BRA `(.L_x_201) ;  /* 0x0000000000448947 */ /* 0x000fea0003800000 */
[----:B------:R-:W-:-:S04]  /*22b0*/  IADD3 R11, PT, PT, R16, R9, RZ ;  /* 0x00000009100b7210 */ /* 0x000fc80007ffe0ff */
[C---:B------:R-:W-:Y:S01]  /*22c0*/  IADD3 R9, PT, PT, R11.reuse, 0x200, RZ ;  /* 0x000002000b097810 */ /* 0x040fe20007ffe0ff */
[C---:B------:R-:W-:Y:S01]  /*22d0*/  IMAD.WIDE.U32 R6, R11.reuse, 0x4, R4 ;  /* 0x000000040b067825 */ /* 0x040fe200078e0004 */
[----:B------:R-:W-:-:S03]  /*22e0*/  IADD3 R13, PT, PT, R11, 0x400, RZ ;  /* 0x000004000b0d7810 */ /* 0x000fc60007ffe0ff */
[--C-:B------:R-:W-:Y:S01]  /*22f0*/  IMAD.WIDE.U32 R8, R9, 0x4, R4.reuse ;  /* 0x0000000409087825 */ /* 0x100fe200078e0004 */
[----:B------:R-:W-:Y:S01]  /*2300*/  IADD3 R15, PT, PT, R11, 0x600, RZ ;  /* 0x000006000b0f7810 */ /* 0x000fe20007ffe0ff */
[----:B------:R-:W2:Y:S02]  /*2310*/  LDG.E R6, desc[UR6][R6.64] ;  /* 0x0000000606067981 */ /* 0x000ea4000c1e1900 */
[--C-:B------:R-:W-:Y:S02]  /*2320*/  IMAD.WIDE.U32 R10, R13, 0x4, R4.reuse ;  /* 0x000000040d0a7825 */ /* 0x100fe400078e0004 */
[----:B------:R-:W3:Y:S02]  /*2330*/  LDG.E R8, desc[UR6][R8.64] ;  /* 0x0000000608087981 */ /* 0x000ee4000c1e1900 */
[----:B------:R-:W-:Y:S02]  /*2340*/  IMAD.WIDE.U32 R12, R15, 0x4, R4 ;  /* 0x000000040f0c7825 */ /* 0x000fe400078e0004 */
[----:B------:R-:W4:Y:S04]  /*2350*/  LDG.E R10, desc[UR6][R10.64] ;  /* 0x000000060a0a7981 */ /* 0x000f28000c1e1900 */
[----:B------:R-:W5:Y:S01]  /*2360*/  LDG.E R12, desc[UR6][R12.64] ;  /* 0x000000060c0c7981 */ /* 0x000f62000c1e1900 */
[----:B------:R-:W-:Y:S01]  /*2370*/  IADD3 R16, PT, PT, R16, 0x800, RZ ;  /* 0x0000080010107810 */ /* 0x000fe20007ffe0ff */
[----:B--2---:R-:W-:-:S04]  /*2380*/  FADD R23, R23, R6 ;  /* 0x0000000617177221 */ /* 0x004fc80000000000 */
[----:B---3--:R-:W-:-:S04]  /*2390*/  FADD R23, R23, R8 ;  /* 0x0000000817177221 */ /* 0x008fc80000000000 */
[----:B----4-:R-:W-:-:S04]  /*23a0*/  FADD R23, R23, R10 ;  /* 0x0000000a17177221 */ /* 0x010fc80000000000 */
[----:B-----5:R-:W-:-:S07]  /*23b0*/  FADD R23, R23, R12 ;  /* 0x0000000c17177221 */ /* 0x020fce0000000000 */
.L_x_201:
[----:B------:R-:W-:Y:S05]  /*23c0*/  BSYNC.RECONVERGENT B2 ;  /* 0x0000000000027941 */ /* 0x000fea0003800200 */
.L_x_200:
[----:B------:R-:W-:Y:S05]  /*23d0*/  @!P1 BRA `(.L_x_193) ;  /* 0x0000000000309947 */ /* 0x000fea0003800000 */
[----:B------:R-:W-:Y:S02]  /*23e0*/  LOP3.LUT R2, R2, 0xffff, RZ, 0xc0, !PT ;  /* 0x0000ffff02027812 */ /* 0x000fe400078ec0ff */
[----:B------:R-:W-:Y:S02]  /*23f0*/  IADD3 R9, PT, PT, R16, R0, RZ ;  /* 0x0000000010097210 */ /* 0x000fe40007ffe0ff */
[----:B------:R-:W-:-:S04]  /*2400*/  LEA.HI R2, R2, 0x1, RZ, 0x17 ;  /* 0x0000000102027811 */ /* 0x000fc800078fb8ff */
[----:B------:R-:W-:-:S04]  /*2410*/  LOP3.LUT R2, R2, 0x3, RZ, 0xc0, !PT ;  /* 0x0000000302027812 */ /* 0x000fc800078ec0ff */
[----:B------:R-:W-:-:S07]  /*2420*/  IADD3 R2, PT, PT, -R2, RZ, RZ ;  /* 0x000000ff02027210 */ /* 0x000fce0007ffe1ff */
.L_x_202:
[----:B------:R-:W-:-:S06]  /*2430*/  IMAD.WIDE.U32 R6, R9, 0x4, R4 ;  /* 0x0000000409067825 */ /* 0x000fcc00078e0004 */
[----:B------:R-:W2:Y:S01]  /*2440*/  LDG.E R6, desc[UR6][R6.64] ;  /* 0x0000000606067981 */ /* 0x000ea2000c1e1900 */
[----:B------:R-:W-:Y:S02]  /*2450*/  IADD3 R2, PT, PT, R2, 0x1, RZ ;  /* 0x0000000102027810 */ /* 0x000fe40007ffe0ff */
[----:B------:R-:W-:Y:S02]  /*2460*/  IADD3 R9, PT, PT, R9, 0x200, RZ ;  /* 0x0000020009097810 */ /* 0x000fe40007ffe0ff */
[----:B------:R-:W-:Y:S01]  /*2470*/  ISETP.NE.AND P0, PT, R2, RZ, PT ;  /* 0x000000ff0200720c */ /* 0x000fe20003f05270 */
[----:B--2---:R-:W-:-:S12]  /*2480*/  FADD R23, R6, R23 ;  /* 0x0000001706177221 */ /* 0x004fd80000000000 */
[----:B------:R-:W-:Y:S05]  /*2490*/  @P0 BRA `(.L_x_202) ;  /* 0xfffffffc00e40947 */ /* 0x000fea000383ffff */
.L_x_193:
[----:B------:R-:W-:Y:S05]  /*24a0*/  BSYNC.RECONVERGENT B1 ;  /* 0x0000000000017941 */ /* 0x000fea0003800200 */
.L_x_190:
        /* <DEDUP_REMOVED lines=33> */
[----:B------:R-:W1:Y:S04]  /*26c0*/  LDS.128 R8, [UR4+0x20] ;  /* 0x00002004ff087984 */ /* 0x000e680008000c00 */
[----:B--2---:R-:W2:Y:S04]  /*26d0*/  LDS.128 R4, [UR4+0x30] ;  /* 0x00003004ff047984 */ /* 0x004ea80008000c00 */
        /* <DEDUP_REMOVED lines=16> */
.L_x_189:
[----:B------:R-:W-:Y:S05]  /*27e0*/  BSYNC.RECONVERGENT B0 ;  /* 0x0000000000007941 */ /* 0x000fea0003800200 */
.L_x_173:
[----:B------:R-:W-:Y:S05]  /*27f0*/  @P0 EXIT ;  /* 0x000000000000094d */ /* 0x000fea0003800000 */
[----:B012---:R-:W0:Y:S02]  /*2800*/  LDC.64 R4, c[0x0][0x388] ;  /* 0x0000e200ff047b82 */ /* 0x007e240000000a00 */
[----:B0-----:R-:W-:-:S05]  /*2810*/  IMAD.WIDE.U32 R2, R3, 0x4, R4 ;  /* 0x0000000403027825 */ /* 0x001fca00078e0004 */
[----:B------:R-:W-:Y:S01]  /*2820*/  STG.E desc[UR6][R2.64], R20 ;  /* 0x0000001402007986 */ /* 0x000fe2000c101906 */
[----:B------:R-:W-:Y:S05]  /*2830*/  EXIT ;  /* 0x000000000000794d */ /* 0x000fea0003800000 */
.L_x_203:
        /* <DEDUP_REMOVED lines=12> */
.L_x_284:


//--------------------- .text._ZN3cub18CUB_300001_SM_10006detail6reduce28DeviceReduceSingleTileKernelINS2_10policy_hubIfjN4cuda3std3__44plusIfEEE10Policy1000EN6thrust24THRUST_300001_SM_1000_NS6detail15normal_iteratorINSD_10device_ptrIfEEEEPdjS9_dfNS7_10__identityEEEvT0_T1_T2_T3_T4_T6_ --------------------------
	.section	.text._ZN3cub18CUB_300001_SM_10006detail6reduce28DeviceReduceSingleTileKernelINS2_10policy_hubIfjN4cuda3std3__44plusIfEEE10Policy1000EN6thrust24THRUST_300001_SM_1000_NS6detail15normal_iteratorINSD_10device_ptrIfEEEEPdjS9_dfNS7_10__identityEEEvT0_T1_T2_T3_T4_T6_,"ax",@progbits
	.align	128
        .global         _ZN3cub18CUB_300001_SM_10006detail6reduce28DeviceReduceSingleTileKernelINS2_10policy_hubIfjN4cuda3std3__44plusIfEEE10Policy1000EN6thrust24THRUST_300001_SM_1000_NS6detail15normal_iteratorINSD_10device_ptrIfEEEEPdjS9_dfNS7_10__identityEEEvT0_T1_T2_T3_T4_T6_
        .type           _ZN3cub18CUB_300001_SM_10006detail6reduce28DeviceReduceSingleTileKernelINS2_10policy_hubIfjN4cuda3std3__44plusIfEEE10Policy1000EN6thrust24THRUST_300001_SM_1000_NS6detail15normal_iteratorINSD_10device_ptrIfEEEEPdjS9_dfNS7_10__identityEEEvT0_T1_T2_T3_T4_T6_,@function
        .size           _ZN3cub18CUB_300001_SM_10006detail6reduce28DeviceReduceSingleTileKernelINS2_10policy_hubIfjN4cuda3std3__44plusIfEEE10Policy1000EN6thrust24THRUST_300001_SM_1000_NS6detail15normal_iteratorINSD_10device_ptrIfEEEEPdjS9_dfNS7_10__identityEEEvT0_T1_T2_T3_T4_T6_,(.L_x_285 - _ZN3cub18CUB_300001_SM_10006detail6reduce28DeviceReduceSingleTileKernelINS2_10policy_hubIfjN4cuda3std3__44plusIfEEE10Policy1000EN6thrust24THRUST_300001_SM_1000_NS6detail15normal_iteratorINSD_10device_ptrIfEEEEPdjS9_dfNS7_10__identityEEEvT0_T1_T2_T3_T4_T6_)
        .other          _ZN3cub18CUB_300001_SM_10006detail6reduce28DeviceReduceSingleTileKernelINS2_10policy_hubIfjN4cuda3std3__44plusIfEEE10Policy1000EN6thrust24THRUST_300001_SM_1000_NS6detail15normal_iteratorINSD_10device_ptrIfEEEEPdjS9_dfNS7_10__identityEEEvT0_T1_T2_T3_T4_T6_,@"STO_CUDA_ENTRY STV_DEFAULT"
_ZN3cub18CUB_300001_SM_10006detail6reduce28DeviceReduceSingleTileKernelINS2_10policy_hubIfjN4cuda3std3__44plusIfEEE10Policy1000EN6thrust24THRUST_300001_SM_1000_NS6detail15normal_iteratorINSD_10device_ptrIfEEEEPdjS9_dfNS7_10__identityEEEvT0_T1_T2_T3_T4_T6_:
.text._ZN3cub18CUB_300001_SM_10006detail6reduce28DeviceReduceSingleTileKernelINS2_10policy_hubIfjN4cuda3std3__44plusIfEEE10Policy1000EN6thrust24THRUST_300001_SM_1000_NS6detail15normal_iteratorINSD_10device_ptrIfEEEEPdjS9_dfNS7_10__identityEEEvT0_T1_T2_T3_T4_T6_:
        /* <DEDUP_REMOVED lines=13> */
.L_x_204:
[----:B------:R-:W-:Y:S01]  /*00d0*/  ISETP.GT.U32.AND P0, PT, R4, 0x1fff, PT ;  /* 0x00001fff0400780c */ /* 0x000fe20003f04070 */
[----:B------:R-:W-:-:S12]  /*00e0*/  BSSY.RECONVERGENT B0, `(.L_x_205) ;  /* 0x000022c000007945 */ /* 0x000fd80003800200 */
[----:B------:R-:W-:Y:S05]  /*00f0*/  @P0 BRA `(.L_x_206) ;  /* 0x0000001000000947 */ /* 0x000fea0003800000 */
[----:B------:R-:W0:Y:S01]  /*0100*/  S2R R5, SR_TID.X ;  /* 0x0000000000057919 */ /* 0x000e220000002100 */
[----:B------:R-:W-:Y:S01]  /*0110*/  BSSY.RECONVERGENT B1, `(.L_x_207) ;  /* 0x0000009000017945 */ /* 0x000fe20003800200 */
[----:B------:R-:W-:Y:S01]  /*0120*/  HFMA2 R0, -RZ, RZ, 0, 0 ;  /* 0x00000000ff007431 */ /* 0x000fe200000001ff */
[----:B0-----:R-:W-:Y:S02]  /*0130*/  ISETP.GE.U32.AND P0, PT, R5, R4, PT ;  /* 0x000000040500720c */ /* 0x001fe40003f06070 */
[----:B------:R-:W-:-:S11]  /*0140*/  MOV R7, R5 ;  /* 0x0000000500077202 */ /* 0x000fd60000000f00 */
[----:B------:R-:W-:Y:S05]  /*0150*/  @P0 BRA `(.L_x_208) ;  /* 0x0000000000100947 */ /* 0x000fea0003800000 */
[----:B------:R-:W0:Y:S02]  /*0160*/  LDC.64 R2, c[0x0][0x380] ;  /* 0x0000e000ff027b82 */ /* 0x000e240000000a00 */
[----:B0-----:R-:W-:-:S05]  /*0170*/  IMAD.WIDE.U32 R2, R5, 0x4, R2 ;  /* 0x0000000405027825 */ /* 0x001fca00078e0002 */
[----:B------:R0:W5:Y:S01]  /*0180*/  LDG.E R0, desc[UR6][R2.64] ;  /* 0x0000000602007981 */ /* 0x000162000c1e1900 */
[----:B------:R-:W-:-:S07]  /*0190*/  IADD3 R7, PT, PT, R5, 0x200, RZ ;  /* 0x0000020005077810 */ /* 0x000fce0007ffe0ff */
.L_x_208:
[----:B------:R-:W-:Y:S05]  /*01a0*/  BSYNC.RECONVERGENT B1 ;  /* 0x0000000000017941 */ /* 0x000fea0003800200 */
.L_x_207:
[----:B------:R-:W-:Y:S01]  /*01b0*/  ISETP.GE.U32.AND P0, PT, R7, R4, PT ;  /* 0x000000040700720c */ /* 0x000fe20003f06070 */
[----:B------:R-:W-:-:S12]  /*01c0*/  BSSY.RECONVERGENT B1, `(.L_x_209) ;  /* 0x0000070000017945 */ /* 0x000fd80003800200 */
[----:B------:R-:W-:Y:S05]  /*01d0*/  @P0 BRA `(.L_x_210) ;  /* 0x0000000400b80947 */ /* 0x000fea0003800000 */
[----:B0-----:R-:W-:Y:S01]  /*01e0*/  LOP3.LUT R3, RZ, R7, RZ, 0x33, !PT ;  /* 0x00000007ff037212 */ /* 0x001fe200078e33ff */
[----:B------:R-:W-:Y:S03]  /*01f0*/  BSSY.RECONVERGENT B2, `(.L_x_211) ;  /* 0x0000033000027945 */ /* 0x000fe60003800200 */
[----:B------:R-:W-:-:S04]  /*0200*/  IADD3 R3, PT, PT, R3, R4, RZ ;  /* 0x0000000403037210 */ /* 0x000fc80007ffe0ff */
        /* <DEDUP_REMOVED lines=9> */
[----:B------:R-:W-:-:S04]  /*02a0*/  IADD3 R2, P0, PT, R2, 0x4000, RZ ;  /* 0x0000400002027810 */ /* 0x000fc80007f1e0ff */
[----:B------:R-:W-:-:S09]  /*02b0*/  IADD3.X R3, PT, PT, RZ, R3, RZ, P0, !PT ;  /* 0x00000003ff037210 */ /* 0x000fd200007fe4ff */
.L_x_213:
        /* <DEDUP_REMOVED lines=19> */
[----:B0-----:R-:W-:-:S04]  /*03f0*/  IADD3 R2, P2, PT, R2, 0x8000, RZ ;  /* 0x0000800002027810 */ /* 0x001fc80007f5e0ff */
[----:B------:R-:W-:Y:S01]  /*0400*/  IADD3.X R3, PT, PT, RZ, R3, RZ, P2, !PT ;  /* 0x00000003ff037210 */ /* 0x000fe200017fe4ff */
        /* <DEDUP_REMOVED lines=17> */
.L_x_212:
[----:B------:R-:W-:Y:S05]  /*0520*/  BSYNC.RECONVERGENT B2 ;  /* 0x0000000000027941 */ /* 0x000fea0003800200 */
.L_x_211:
[----:B------:R-:W-:Y:S05]  /*0530*/  @!P1 BRA `(.L_x_210) ;  /* 0x0000000000e09947 */ /* 0x000fea0003800000 */
[----:B------:R-:W-:Y:S01]  /*0540*/  ISETP.GE.U32.AND P0, PT, R22, 0x8, PT ;  /* 0x000000081600780c */ /* 0x000fe20003f06070 */
[----:B------:R-:W-:Y:S01]  /*0550*/  BSSY.RECONVERGENT B2, `(.L_x_214) ;  /* 0x0000017000027945 */ /* 0x000fe20003800200 */
[----:B------:R-:W-:-:S04]  /*0560*/  LOP3.LUT R10, R6, 0x7, RZ, 0xc0, !PT ;  /* 0x00000007060a7812 */ /* 0x000fc800078ec0ff */
[----:B------:R-:W-:-:S07]  /*0570*/  ISETP.NE.AND P1, PT, R10, RZ, PT ;  /* 0x000000ff0a00720c */ /* 0x000fce0003f25270 */
[----:B------:R-:W-:Y:S06]  /*0580*/  @!P0 BRA `(.L_x_215) ;  /* 0x00000000004c8947 */ /* 0x000fec0003800000 */
[----:B------:R-:W0:Y:S02]  /*0590*/  LDC.64 R2, c[0x0][0x380] ;  /* 0x0000e000ff027b82 */ /* 0x000e240000000a00 */
[----:B0-----:R-:W-:-:S05]  /*05a0*/  IMAD.WIDE.U32 R2, R7, 0x4, R2 ;  /* 0x0000000407027825 */ /* 0x001fca00078e0002 */
        /* <DEDUP_REMOVED lines=17> */
.L_x_215:
[----:B------:R-:W-:Y:S05]  /*06c0*/  BSYNC.RECONVERGENT B2 ;  /* 0x0000000000027941 */ /* 0x000fea0003800200 */
.L_x_214:
        /* <DEDUP_REMOVED lines=17> */
.L_x_217:
[----:B------:R-:W-:Y:S05]  /*07e0*/  BSYNC.RECONVERGENT B2 ;  /* 0x0000000000027941 */ /* 0x000fea0003800200 */
.L_x_216:
[----:B------:R-:W-:Y:S05]  /*07f0*/  @!P1 BRA `(.L_x_210) ;  /* 0x0000000000309947 */ /* 0x000fea0003800000 */
[----:B------:R-:W0:Y:S01]  /*0800*/  LDC.64 R2, c[0x0][0x380] ;  /* 0x0000e000ff027b82 */ /* 0x000e220000000a00 */
[----:B------:R-:W-:Y:S01]  /*0810*/  IADD3 R6, PT, PT, -R6, RZ, RZ ;  /* 0x000000ff06067210 */ /* 0x000fe20007ffe1ff */
[----:B0-----:R-:W-:-:S05]  /*0820*/  IMAD.WIDE.U32 R2, R7, 0x4, R2 ;  /* 0x0000000407027825 */ /* 0x001fca00078e0002 */
[----:B------:R-:W-:-:S07]  /*0830*/  MOV R7, R3 ;  /* 0x0000000300077202 */ /* 0x000fce0000000f00 */
.L_x_218:
[----:B------:R-:W-:-:S06]  /*0840*/  MOV R3, R7 ;  /* 0x0000000700037202 */ /* 0x000fcc0000000f00 */
[----:B------:R0:W2:Y:S01]  /*0850*/  LDG.E R3, desc[UR6][R2.64] ;  /* 0x0000000602037981 */ /* 0x0000a2000c1e1900 */
[----:B------:R-:W-:-:S04]  /*0860*/  IADD3 R6, PT, PT, R6, 0x1, RZ ;  /* 0x0000000106067810 */ /* 0x000fc80007ffe0ff */
[----:B------:R-:W-:Y:S02]  /*0870*/  ISETP.NE.AND P0, PT, R6, RZ, PT ;  /* 0x000000ff0600720c */ /* 0x000fe40003f05270 */
[----:B0-----:R-:W-:-:S04]  /*0880*/  IADD3 R2, P1, PT, R2, 0x800, RZ ;  /* 0x0000080002027810 */ /* 0x001fc80007f3e0ff */
[----:B------:R-:W-:Y:S01]  /*0890*/  IADD3.X R7, PT, PT, RZ, R7, RZ, P1, !PT ;  /* 0x00000007ff077210 */ /* 0x000fe20000ffe4ff */
[----:B--2--5:R-:W-:-:S06]  /*08a0*/  FADD R0, R3, R0 ;  /* 0x0000000003007221 */ /* 0x024fcc0000000000 */
[----:B------:R-:W-:Y:S05]  /*08b0*/  @P0 BRA `(.L_x_218) ;  /* 0xfffffffc00e00947 */ /* 0x000fea000383ffff */
.L_x_210:
[----:B------:R-:W-:Y:S05]  /*08c0*/  BSYNC.RECONVERGENT B1 ;  /* 0x0000000000017941 */ /* 0x000fea0003800200 */
.L_x_209:
[----:B------:R-:W-:Y:S02]  /*08d0*/  ISETP.GE.U32.AND P0, PT, R4, 0x200, PT ;  /* 0x000002000400780c */ /* 0x000fe40003f06070 */
        /* <DEDUP_REMOVED lines=36> */
[----:B------:R-:W3:Y:S04]  /*0b20*/  LDS.128 R8, [UR4+0x30] ;  /* 0x00003004ff087984 */ /* 0x000ee80008000c00 */
[----:B------:R-:W4:Y:S01]  /*0b30*/  LDS.128 R16, [UR4+0x40] ;  /* 0x00004004ff107984 */ /* 0x000f220008000c00 */
[----:B0-----:R-:W-:-:S04]  /*0b40*/  FADD R5, R0, R5 ;  /* 0x0000000500057221 */ /* 0x001fc80000000000 */
        /* <DEDUP_REMOVED lines=9> */
[----:B------:R-:W-:-:S04]  /*0be0*/  FADD R11, R10, R11 ;  /* 0x0000000b0a0b7221 */ /* 0x000fc80000000000 */
[----:B----4-:R-:W-:-:S04]  /*0bf0*/  FADD R16, R11, R16 ;  /* 0x000000100b107221 */ /* 0x010fc80000000000 */
[----:B------:R-:W-:-:S04]  /*0c00*/  FADD R17, R16, R17 ;  /* 0x0000001110117221 */ /* 0x000fc80000000000 */
[----:B------:R-:W-:-:S04]  /*0c10*/  FADD R18, R17, R18 ;  /* 0x0000001211127221 */ /* 0x000fc80000000000 */
[----:B------:R-:W-:Y:S01]  /*0c20*/  FADD R0, R18, R19 ;  /* 0x0000001312007221 */ /* 0x000fe20000000000 */
[----:B------:R-:W-:Y:S06]  /*0c30*/  BRA `(.L_x_220) ;  /* 0x0000001400d87947 */ /* 0x000fec0003800000 */
.L_x_219:
[----:B------:R-:W1:Y:S01]  /*0c40*/  S2R R6, SR_LANEID ;  /* 0x0000000000067919 */ /* 0x000e620000000000 */
[----:B------:R-:W-:-:S04]  /*0c50*/  LOP3.LUT R0, R5, 0x3e0, RZ, 0xc0, !PT ;  /* 0x000003e005007812 */ /* 0x000fc800078ec0ff */
[----:B0-----:R-:W-:Y:S02]  /*0c60*/  IADD3 R3, PT, PT, R0, 0x20, RZ ;  /* 0x0000002000037810 */ /* 0x001fe40007ffe0ff */
[----:B------:R-:W-:Y:S02]  /*0c70*/  LOP3.LUT R7, RZ, R0, RZ, 0x33, !PT ;  /* 0x00000000ff077212 */ /* 0x000fe400078e33ff */
[-C--:B------:R-:W-:Y:S02]  /*0c80*/  ISETP.GT.U32.AND P0, PT, R3, R4.reuse, PT ;  /* 0x000000040300720c */ /* 0x080fe40003f04070 */
        /* <DEDUP_REMOVED lines=40> */
[----:B------:R-:W0:Y:S04]  /*0f10*/  LDS.128 R20, [UR4+0x10] ;  /* 0x00001004ff147984 */ /* 0x000e280008000c00 */
        /* <DEDUP_REMOVED lines=30> */
.L_x_206:
[----:B------:R-:W0:Y:S01]  /*1100*/  S2R R0, SR_TID.X ;  /* 0x0000000000007919 */ /* 0x000e220000002100 */
[----:B------:R-:W1:Y:S02]  /*1110*/  LDCU.64 UR4, c[0x0][0x380] ;  /* 0x00007000ff0477ac */ /* 0x000e640008000a00 */
[----:B-1----:R-:W-:Y:S02]  /*1120*/  MOV R12, UR4 ;  /* 0x00000004000c7c02 */ /* 0x002fe40008000f00 */
[----:B------:R-:W-:-:S03]  /*1130*/  MOV R13, UR5 ;  /* 0x00000005000d7c02 */ /* 0x000fc60008000f00 */
        /* <DEDUP_REMOVED lines=17> */
[----:B------:R-:W-:Y:S01]  /*1250*/  UMOV UR4, 0x2000 ;  /* 0x0000200000047882 */ /* 0x000fe20000000000 */
[----:B--2---:R-:W-:Y:S01]  /*1260*/  FADD R20, R20, R21 ;  /* 0x0000001514147221 */ /* 0x004fe20000000000 */
[----:B------:R-:W-:-:S04]  /*1270*/  IADD3 R21, PT, PT, R4, -0x2000, RZ ;  /* 0xffffe00004157810 */ /* 0x000fc80007ffe0ff */
[----:B------:R-:W-:Y:S01]  /*1280*/  ISETP.GE.U32.AND P0, PT, R21, 0x2000, PT ;  /* 0x000020001500780c */ /* 0x000fe20003f06070 */
[----:B---3--:R-:W-:Y:S01]  /*1290*/  FADD R6, R6, R7 ;  /* 0x0000000706067221 */ /* 0x008fe20000000000 */
[----:B----4-:R-:W-:-:S04]  /*12a0*/  FADD R9, R8, R9 ;  /* 0x0000000908097221 */ /* 0x010fc80000000000 */
[----:B------:R-:W-:Y:S01]  /*12b0*/  FADD R6, R6, R9 ;  /* 0x0000000906067221 */ /* 0x000fe20000000000 */
[----:B-----5:R-:W-:Y:S01]  /*12c0*/  FADD R10, R10, R11 ;  /* 0x0000000b0a0a7221 */ /* 0x020fe20000000000 */
[----:B------:R-:W-:-:S04]  /*12d0*/  FADD R15, R14, R15 ;  /* 0x0000000f0e0f7221 */ /* 0x000fc80000000000 */
[----:B------:R-:W-:Y:S01]  /*12e0*/  FADD R15, R10, R15 ;  /* 0x0000000f0a0f7221 */ /* 0x000fe20000000000 */
[----:B------:R-:W-:Y:S01]  /*12f0*/  FADD R16, R16, R17 ;  /* 0x0000001110107221 */ /* 0x000fe20000000000 */
[----:B------:R-:W-:-:S04]  /*1300*/  FADD R19, R18, R19 ;  /* 0x0000001312137221 */ /* 0x000fc80000000000 */
[----:B------:R-:W-:Y:S01]  /*1310*/  FADD R16, R16, R19 ;  /* 0x0000001310107221 */ /* 0x000fe20000000000 */
[----:B------:R-:W-:-:S04]  /*1320*/  FADD R5, R5, R22 ;  /* 0x0000001605057221 */ /* 0x000fc80000000000 */
[----:B------:R-:W-:Y:S01]  /*1330*/  FADD R5, R20, R5 ;  /* 0x0000000514057221 */ /* 0x000fe20000000000 */
[----:B------:R-:W-:-:S03]  /*1340*/  FADD R6, R6, R15 ;  /* 0x0000000f06067221 */ /* 0x000fc60000000000 */
[----:B------:R-:W-:-:S04]  /*1350*/  FADD R5, R16, R5 ;  /* 0x0000000510057221 */ /* 0x000fc80000000000 */
[----:B------:R-:W-:Y:S01]  /*1360*/  FADD R5, R6, R5 ;  /* 0x0000000506057221 */ /* 0x000fe20000000000 */
[----:B------:R-:W-:Y:S06]  /*1370*/  @!P0 BRA `(.L_x_221) ;  /* 0x0000000000ac8947 */ /* 0x000fec0003800000 */
[----:B------:R-:W0:Y:S01]  /*1380*/  LDC R4, c[0x0][0x390] ;  /* 0x0000e400ff047b82 */ /* 0x000e220000000800 */
[----:B------:R-:W-:-:S07]  /*1390*/  UMOV UR4, 0x2000 ;  /* 0x0000200000047882 */ /* 0x000fce0000000000 */
[----:B------:R-:W1:Y:S02]  /*13a0*/  LDC.64 R12, c[0x0][0x380] ;  /* 0x0000e000ff0c7b82 */ /* 0x000e640000000a00 */
.L_x_223:
[----:B------:R-:W-:-:S05]  /*13b0*/  IADD3 R3, PT, PT, R0, UR4, RZ ;  /* 0x0000000400037c10 */ /* 0x000fca000fffe0ff */
        /* <DEDUP_REMOVED lines=17> */
[----:B0-----:R-:W-:-:S04]  /*14d0*/  IADD3 R2, PT, PT, R4, -UR4, RZ ;  /* 0x8000000404027c10 */ /* 0x001fc8000fffe0ff */
        /* <DEDUP_REMOVED lines=18> */
[----:B------:R-:W-:-:S06]  /*1600*/  UIADD3 UR4, UPT, UPT, UR4, 0x2000, URZ ;  /* 0x0000200004047890 */ /* 0x000fcc000fffe0ff */
[----:B------:R-:W-:-:S13]  /*1610*/  ISETP.LT.U32.AND P0, PT, R21, UR4, PT ;  /* 0x0000000415007c0c */ /* 0x000fda000bf01070 */
[----:B------:R-:W-:Y:S05]  /*1620*/  @!P0 BRA `(.L_x_223) ;  /* 0xfffffffc00608947 */ /* 0x000fea000383ffff */
.L_x_221:
[----:B------:R-:W-:Y:S01]  /*1630*/  IADD3 R3, PT, PT, R4, -UR4, RZ ;  /* 0x8000000404037c10 */ /* 0x000fe2000fffe0ff */
[----:B------:R-:W-:Y:S03]  /*1640*/  BSSY.RECONVERGENT B1, `(.L_x_222) ;  /* 0x00000a3000017945 */ /* 0x000fe60003800200 */
[----:B------:R-:W-:-:S04]  /*1650*/  ISETP.GE.AND P0, PT, R0, R3, PT ;  /* 0x000000030000720c */ /* 0x000fc80003f06270 */
[----:B------:R-:W-:-:S13]  /*1660*/  ISETP.LE.U32.OR P0, PT, R4, UR4, P0 ;  /* 0x0000000404007c0c */ /* 0x000fda0008703470 */
[----:B------:R-:W-:Y:S05]  /*1670*/  @P0 BRA `(.L_x_224) ;  /* 0x00000008007c0947 */ /* 0x000fea0003800000 */
[-C--:B------:R-:W-:Y:S01]  /*1680*/  LOP3.LUT R3, RZ, R0.reuse, RZ, 0x33, !PT ;  /* 0x00000000ff037212 */ /* 0x080fe200078e33ff */
[----:B------:R-:W-:Y:S01]  /*1690*/  BSSY.RECONVERGENT B2, `(.L_x_225) ;  /* 0x0000052000027945 */ /* 0x000fe20003800200 */
[----:B------:R-:W-:Y:S02]  /*16a0*/  MOV R6, R0 ;  /* 0x0000000000067202 */ /* 0x000fe40000000f00 */
[----:B------:R-:W-:-:S04]  /*16b0*/  IADD3 R3, PT, PT, R4, -UR4, R3 ;  /* 0x8000000404037c10 */ /* 0x000fc8000fffe003 */
[C---:B------:R-:W-:Y:S02]  /*16c0*/  ISETP.GE.U32.AND P0, PT, R3.reuse, 0x1e00, PT ;  /* 0x00001e000300780c */ /* 0x040fe40003f06070 */
[----:B------:R-:W-:-:S04]  /*16d0*/  LEA.HI R3, R3, 0x1, RZ, 0x17 ;  /* 0x0000000103037811 */ /* 0x000fc800078fb8ff */
[----:B------:R-:W-:-:S07]  /*16e0*/  LOP3.LUT R4, R3, 0xf, RZ, 0xc0, !PT ;  /* 0x0000000f03047812 */ /* 0x000fce00078ec0ff */
[----:B------:R-:W-:Y:S05]  /*16f0*/  @!P0 BRA `(.L_x_226) ;  /* 0x00000004002c8947 */ /* 0x000fea0003800000 */
[----:B------:R-:W-:Y:S01]  /*1700*/  LOP3.LUT R7, R3, 0xfffff0, RZ, 0xc0, !PT ;  /* 0x00fffff003077812 */ /* 0x000fe200078ec0ff */
[----:B------:R-:W-:Y:S01]  /*1710*/  BSSY.RECONVERGENT B3, `(.L_x_227) ;  /* 0x0000048000037945 */ /* 0x000fe20003800200 */
[C---:B------:R-:W-:Y:S02]  /*1720*/  LOP3.LUT R6, R0.reuse, 0x1000, RZ, 0xfc, !PT ;  /* 0x0000100000067812 */ /* 0x040fe400078efcff */
[----:B------:R-:W-:Y:S02]  /*1730*/  IADD3 R2, PT, PT, R0, UR4, RZ ;  /* 0x0000000400027c10 */ /* 0x000fe4000fffe0ff */
[----:B------:R-:W-:-:S07]  /*1740*/  IADD3 R7, PT, PT, -R7, RZ, RZ ;  /* 0x000000ff07077210 */ /* 0x000fce0007ffe1ff */
.L_x_228:
[C---:B------:R-:W-:Y:S01]  /*1750*/  IADD3 R19, PT, PT, R2.reuse, 0x200, RZ ;  /* 0x0000020002137810 */ /* 0x040fe20007ffe0ff */
[C---:B------:R-:W-:Y:S01]  /*1760*/  IMAD.WIDE.U32 R14, R2.reuse, 0x4, R12 ;  /* 0x00000004020e7825 */ /* 0x040fe200078e000c */
[----:B------:R-:W-:-:S03]  /*1770*/  IADD3 R11, PT, PT, R2, 0x400, RZ ;  /* 0x00000400020b7810 */ /* 0x000fc60007ffe0ff */
[--C-:B------:R-:W-:Y:S01]  /*1780*/  IMAD.WIDE.U32 R18, R19, 0x4, R12.reuse ;  /* 0x0000000413127825 */ /* 0x100fe200078e000c */
[----:B------:R0:W2:Y:S01]  /*1790*/  LDG.E R8, desc[UR6][R14.64] ;  /* 0x000000060e087981 */ /* 0x0000a2000c1e1900 */
[C---:B------:R-:W-:Y:S02]  /*17a0*/  IADD3 R21, PT, PT, R2.reuse, 0x600, RZ ;  /* 0x0000060002157810 */ /* 0x040fe40007ffe0ff */
[--C-:B------:R-:W-:Y:S01]  /*17b0*/  IMAD.WIDE.U32 R10, R11, 0x4, R12.reuse ;  /* 0x000000040b0a7825 */ /* 0x100fe200078e000c */
[----:B------:R1:W3:Y:S01]  /*17c0*/  LDG.E R9, desc[UR6][R18.64] ;  /* 0x0000000612097981 */ /* 0x0002e2000c1e1900 */
[C---:B------:R-:W-:Y:S02]  /*17d0*/  IADD3 R17, PT, PT, R2.reuse, 0x800, RZ ;  /* 0x0000080002117810 */ /* 0x040fe40007ffe0ff */
[--C-:B------:R-:W-:Y:S02]  /*17e0*/  IMAD.WIDE.U32 R20, R21, 0x4, R12.reuse ;  /* 0x0000000415147825 */ /* 0x100fe400078e000c */
[----:B------:R4:W5:Y:S01]  /*17f0*/  LDG.E R10, desc[UR6][R10.64] ;  /* 0x000000060a0a7981 */ /* 0x000962000c1e1900 */
[----:B------:R-:W-:Y:S01]  /*1800*/  IADD3 R29, PT, PT, R2, 0xa00, RZ ;  /* 0x00000a00021d7810 */ /* 0x000fe20007ffe0ff */
[----:B------:R-:W-:-:S02]  /*1810*/  IMAD.WIDE.U32 R16, R17, 0x4, R12 ;  /* 0x0000000411107825 */ /* 0x000fc400078e000c */
[----:B------:R4:W5:Y:S01]  /*1820*/  LDG.E R27, desc[UR6][R20.64] ;  /* 0x00000006141b7981 */ /* 0x000962000c1e1900 */
[C---:B------:R-:W-:Y:S01]  /*1830*/  IADD3 R23, PT, PT, R2.reuse, 0xc00, RZ ;  /* 0x00000c0002177810 */ /* 0x040fe20007ffe0ff */
[--C-:B------:R-:W-:Y:S02]  /*1840*/  IMAD.WIDE.U32 R28, R29, 0x4, R12.reuse ;  /* 0x000000041d1c7825 */ /* 0x100fe400078e000c */
[----:B------:R-:W5:Y:S01]  /*1850*/  LDG.E R26, desc[UR6][R16.64] ;  /* 0x00000006101a7981 */ /* 0x000f62000c1e1900 */
[C---:B------:R-:W-:Y:S01]  /*1860*/  IADD3 R22, PT, PT, R2.reuse, 0xe00, RZ ;  /* 0x00000e0002167810 */ /* 0x040fe20007ffe0ff */
[--C-:B0-----:R-:W-:Y:S02]  /*1870*/  IMAD.WIDE.U32 R14, R23, 0x4, R12.reuse ;  /* 0x00000004170e7825 */ /* 0x101fe400078e000c */
[----:B------:R0:W5:Y:S01]  /*1880*/  LDG.E R25, desc[UR6][R28.64] ;  /* 0x000000061c197981 */ /* 0x000162000c1e1900 */
[----:B------:R-:W-:Y:S01]  /*1890*/  IADD3 R23, PT, PT, R2, 0x1000, RZ ;  /* 0x0000100002177810 */ /* 0x000fe20007ffe0ff */
[----:B-1----:R-:W-:-:S02]  /*18a0*/  IMAD.WIDE.U32 R18, R22, 0x4, R12 ;  /* 0x0000000416127825 */ /* 0x002fc400078e000c */
[----:B------:R1:W5:Y:S01]  /*18b0*/  LDG.E R24, desc[UR6][R14.64] ;  /* 0x000000060e187981 */ /* 0x000362000c1e1900 */
[C---:B----4-:R-:W-:Y:S01]  /*18c0*/  IADD3 R11, PT, PT, R2.reuse, 0x1200, RZ ;  /* 0x00001200020b7810 */ /* 0x050fe20007ffe0ff */
[--C-:B------:R-:W-:Y:S02]  /*18d0*/  IMAD.WIDE.U32 R20, R23, 0x4, R12.reuse ;  /* 0x0000000417147825 */ /* 0x100fe400078e000c */
[----:B------:R4:W5:Y:S01]  /*18e0*/  LDG.E R23, desc[UR6][R18.64] ;  /* 0x0000000612177981 */ /* 0x000962000c1e1900 */
[C---:B0-----:R-:W-:Y:S01]  /*18f0*/  IADD3 R29, PT, PT, R2.reuse, 0x1400, RZ ;  /* 0x00001400021d7810 */ /* 0x041fe20007ffe0ff */
[--C-:B------:R-:W-:Y:S02]  /*1900*/  IMAD.WIDE.U32 R16, R11, 0x4, R12.reuse ;  /* 0x000000040b107825 */ /* 0x100fe400078e000c */
[----:B------:R-:W5:Y:S01]  /*1910*/  LDG.E R22, desc[UR6][R20.64] ;  /* 0x0000000614167981 */ /* 0x000f62000c1e1900 */
[----:B-1----:R-:W-:Y:S01]  /*1920*/  IADD3 R15, PT, PT, R2, 0x1600, RZ ;  /* 0x00001600020f7810 */ /* 0x002fe20007ffe0ff */
[----:B------:R-:W-:-:S02]  /*1930*/  IMAD.WIDE.U32 R28, R29, 0x4, R12 ;  /* 0x000000041d1c7825 */ /* 0x000fc400078e000c */
[----:B------:R0:W5:Y:S01]  /*1940*/  LDG.E R11, desc[UR6][R16.64] ;  /* 0x00000006100b7981 */ /* 0x000162000c1e1900 */
[C---:B----4-:R-:W-:Y:S01]  /*1950*/  IADD3 R19, PT, PT, R2.reuse, 0x1800, RZ ;  /* 0x0000180002137810 */ /* 0x050fe20007ffe0ff */
[--C-:B------:R-:W-:Y:S02]  /*1960*/  IMAD.WIDE.U32 R14, R15, 0x4, R12.reuse ;  /* 0x000000040f0e7825 */ /* 0x100fe400078e000c */
[----:B------:R-:W4:Y:S02]  /*1970*/  LDG.E R28, desc[UR6][R28.64] ;  /* 0x000000061c1c7981 */ /* 0x000f24000c1e1900 */
[----:B------:R-:W-:Y:S01]  /*1980*/  IMAD.WIDE.U32 R18, R19, 0x4, R12 ;  /* 0x0000000413127825 */ /* 0x000fe200078e000c */
[C---:B0-----:R-:W-:Y:S02]  /*1990*/  IADD3 R17, PT, PT, R2.reuse, 0x1a00, RZ ;  /* 0x00001a0002117810 */ /* 0x041fe40007ffe0ff */
[----:B------:R-:W-:-:S03]  /*19a0*/  IADD3 R21, PT, PT, R2, 0x1c00, RZ ;  /* 0x00001c0002157810 */ /* 0x000fc60007ffe0ff */
[----:B------:R-:W4:Y:S04]  /*19b0*/  LDG.E R18, desc[UR6][R18.64] ;  /* 0x0000000612127981 */ /* 0x000f28000c1e1900 */
[----:B------:R0:W4:Y:S01]  /*19c0*/  LDG.E R29, desc[UR6][R14.64] ;  /* 0x000000060e1d7981 */ /* 0x000122000c1e1900 */
[----:B------:R-:W-:Y:S01]  /*19d0*/  IADD3 R20, PT, PT, R2, 0x1e00, RZ ;  /* 0x00001e0002147810 */ /* 0x000fe20007ffe0ff */
[----:B0-----:R-:W-:-:S04]  /*19e0*/  IMAD.WIDE.U32 R14, R17, 0x4, R12 ;  /* 0x00000004110e7825 */ /* 0x001fc800078e000c */
[--C-:B------:R-:W-:Y:S02]  /*19f0*/  IMAD.WIDE.U32 R16, R21, 0x4, R12.reuse ;  /* 0x0000000415107825 */ /* 0x100fe400078e000c */
[----:B------:R-:W4:Y:S02]  /*1a00*/  LDG.E R14, desc[UR6][R14.64] ;  /* 0x000000060e0e7981 */ /* 0x000f24000c1e1900 */
[----:B------:R-:W-:Y:S02]  /*1a10*/  IMAD.WIDE.U32 R20, R20, 0x4, R12 ;  /* 0x0000000414147825 */ /* 0x000fe400078e000c */
[----:B------:R-:W4:Y:S04]  /*1a20*/  LDG.E R16, desc[UR6][R16.64] ;  /* 0x0000000610107981 */ /* 0x000f28000c1e1900 */
[----:B------:R-:W4:Y:S01]  /*1a30*/  LDG.E R20, desc[UR6][R20.64] ;  /* 0x0000000614147981 */ /* 0x000f22000c1e1900 */
[----:B------:R-:W-:-:S04]  /*1a40*/  IADD3 R7, PT, PT, R7, 0x10, RZ ;  /* 0x0000001007077810 */ /* 0x000fc80007ffe0ff */
[----:B------:R-:W-:Y:S02]  /*1a50*/  ISETP.NE.AND P0, PT, R7, RZ, PT ;  /* 0x000000ff0700720c */ /* 0x000fe40003f05270 */
[----:B------:R-:W-:Y:S02]  /*1a60*/  IADD3 R6, PT, PT, R6, 0x2000, RZ ;  /* 0x0000200006067810 */ /* 0x000fe40007ffe0ff */
[----:B------:R-:W-:Y:S01]  /*1a70*/  IADD3 R2, PT, PT, R2, 0x2000, RZ ;  /* 0x0000200002027810 */ /* 0x000fe20007ffe0ff */
[----:B--2---:R-:W-:-:S04]  /*1a80*/  FADD R8, R8, R5 ;  /* 0x0000000508087221 */ /* 0x004fc80000000000 */
[----:B---3--:R-:W-:-:S04]  /*1a90*/  FADD R9, R8, R9 ;  /* 0x0000000908097221 */ /* 0x008fc80000000000 */
        /* <DEDUP_REMOVED lines=8> */
[----:B----4-:R-:W-:-:S04]  /*1b20*/  FADD R28, R11, R28 ;  /* 0x0000001c0b1c7221 */ /* 0x010fc80000000000 */
[----:B------:R-:W-:-:S04]  /*1b30*/  FADD R29, R28, R29 ;  /* 0x0000001d1c1d7221 */ /* 0x000fc80000000000 */
[----:B------:R-:W-:-:S04]  /*1b40*/  FADD R29, R29, R18 ;  /* 0x000000121d1d7221 */ /* 0x000fc80000000000 */
[----:B------:R-:W-:-:S04]  /*1b50*/  FADD R29, R29, R14 ;  /* 0x0000000e1d1d7221 */ /* 0x000fc80000000000 */
[----:B------:R-:W-:-:S04]  /*1b60*/  FADD R29, R29, R16 ;  /* 0x000000101d1d7221 */ /* 0x000fc80000000000 */
[----:B------:R-:W-:Y:S01]  /*1b70*/  FADD R5, R29, R20 ;  /* 0x000000141d057221 */ /* 0x000fe20000000000 */
[----:B------:R-:W-:Y:S06]  /*1b80*/  @P0 BRA `(.L_x_228) ;  /* 0xfffffff800f00947 */ /* 0x000fec000383ffff */
[----:B------:R-:W-:Y:S05]  /*1b90*/  BSYNC.RECONVERGENT B3 ;  /* 0x0000000000037941 */ /* 0x000fea0003800200 */
.L_x_227:
[----:B------:R-:W-:-:S07]  /*1ba0*/  IADD3 R6, PT, PT, R6, -0x1000, RZ ;  /* 0xfffff00006067810 */ /* 0x000fce0007ffe0ff */
.L_x_226:
[----:B------:R-:W-:Y:S05]  /*1bb0*/  BSYNC.RECONVERGENT B2 ;  /* 0x0000000000027941 */ /* 0x000fea0003800200 */
.L_x_225:
[----:B------:R-:W-:-:S13]  /*1bc0*/  ISETP.NE.AND P0, PT, R4, RZ, PT ;  /* 0x000000ff0400720c */ /* 0x000fda0003f05270 */
[----:B------:R-:W-:Y:S05]  /*1bd0*/  @!P0 BRA `(.L_x_224) ;  /* 0x0000000400248947 */ /* 0x000fea0003800000 */
[----:B------:R-:W-:Y:S01]  /*1be0*/  ISETP.GE.U32.AND P0, PT, R4, 0x8, PT ;  /* 0x000000080400780c */ /* 0x000fe20003f06070 */
[----:B------:R-:W-:Y:S01]  /*1bf0*/  BSSY.RECONVERGENT B2, `(.L_x_229) ;  /* 0x0000025000027945 */ /* 0x000fe20003800200 */
[----:B------:R-:W-:-:S04]  /*1c00*/  LOP3.LUT R22, R3, 0x7, RZ, 0xc0, !PT ;  /* 0x0000000703167812 */ /* 0x000fc800078ec0ff */
[----:B------:R-:W-:-:S07]  /*1c10*/  ISETP.NE.AND P1, PT, R22, RZ, PT ;  /* 0x000000ff1600720c */ /* 0x000fce0003f25270 */
[----:B------:R-:W-:Y:S06]  /*1c20*/  @!P0 BRA `(.L_x_230) ;  /* 0x0000000000848947 */ /* 0x000fec0003800000 */
[----:B------:R-:W-:-:S04]  /*1c30*/  IADD3 R7, PT, PT, R6, UR4, RZ ;  /* 0x0000000406077c10 */ /* 0x000fc8000fffe0ff */
        /* <DEDUP_REMOVED lines=32> */
.L_x_230:
[----:B------:R-:W-:Y:S05]  /*1e40*/  BSYNC.RECONVERGENT B2 ;  /* 0x0000000000027941 */ /* 0x000fea0003800200 */
.L_x_229:
        /* <DEDUP_REMOVED lines=23> */
.L_x_232:
[----:B------:R-:W-:Y:S05]  /*1fc0*/  BSYNC.RECONVERGENT B2 ;  /* 0x0000000000027941 */ /* 0x000fea0003800200 */
.L_x_231:
[----:B------:R-:W-:Y:S05]  /*1fd0*/  @!P1 BRA `(.L_x_224) ;  /* 0x0000000000249947 */ /* 0x000fea0003800000 */
[----:B------:R-:W-:Y:S02]  /*1fe0*/  IADD3 R7, PT, PT, R6, UR4, RZ ;  /* 0x0000000406077c10 */ /* 0x000fe4000fffe0ff */
[----:B------:R-:W-:-:S07]  /*1ff0*/  IADD3 R4, PT, PT, -R4, RZ, RZ ;  /* 0x000000ff04047210 */ /* 0x000fce0007ffe1ff */
.L_x_233:
[----:B------:R-:W-:-:S06]  /*2000*/  IMAD.WIDE.U32 R2, R7, 0x4, R12 ;  /* 0x0000000407027825 */ /* 0x000fcc00078e000c */
[----:B------:R-:W2:Y:S01]  /*2010*/  LDG.E R2, desc[UR6][R2.64] ;  /* 0x0000000602027981 */ /* 0x000ea2000c1e1900 */
[----:B------:R-:W-:Y:S02]  /*2020*/  IADD3 R4, PT, PT, R4, 0x1, RZ ;  /* 0x0000000104047810 */ /* 0x000fe40007ffe0ff */
[----:B------:R-:W-:Y:S02]  /*2030*/  IADD3 R7, PT, PT, R7, 0x200, RZ ;  /* 0x0000020007077810 */ /* 0x000fe40007ffe0ff */
[----:B------:R-:W-:Y:S01]  /*2040*/  ISETP.NE.AND P0, PT, R4, RZ, PT ;  /* 0x000000ff0400720c */ /* 0x000fe20003f05270 */
[----:B--2---:R-:W-:-:S12]  /*2050*/  FADD R5, R2, R5 ;  /* 0x0000000502057221 */ /* 0x004fd80000000000 */
[----:B------:R-:W-:Y:S05]  /*2060*/  @P0 BRA `(.L_x_233) ;  /* 0xfffffffc00e40947 */ /* 0x000fea000383ffff */
.L_x_224:
[----:B------:R-:W-:Y:S05]  /*2070*/  BSYNC.RECONVERGENT B1 ;  /* 0x0000000000017941 */ /* 0x000fea0003800200 */
.L_x_222:
        /* <DEDUP_REMOVED lines=33> */
[----:B------:R-:W3:Y:S04]  /*2290*/  LDS.128 R8, [UR4+0x30] ;  /* 0x00003004ff087984 */ /* 0x000ee80008000c00 */
[----:B------:R-:W4:Y:S01]  /*22a0*/  LDS.128 R16, [UR4+0x40] ;  /* 0x00004004ff107984 */ /* 0x000f220008000c00 */
[----:B0-----:R-:W-:-:S04]  /*22b0*/  FADD R5, R0, R5 ;  /* 0x0000000500057221 */ /* 0x001fc80000000000 */
        /* <DEDUP_REMOVED lines=13> */
[----:B------:R-:W-:-:S07]  /*2390*/  FADD R0, R18, R19 ;  /* 0x0000001312007221 */ /* 0x000fce0000000000 */
.L_x_220:
[----:B------:R-:W-:Y:S05]  /*23a0*/  BSYNC.RECONVERGENT B0 ;  /* 0x0000000000007941 */ /* 0x000fea0003800200 */
.L_x_205:
[----:B------:R-:W-:Y:S05]  /*23b0*/  @P0 EXIT ;  /* 0x000000000000094d */ /* 0x000fea0003800000 */
[----:B------:R-:W0:Y:S01]  /*23c0*/  LDCU.64 UR4, c[0x0][0x398] ;  /* 0x00007300ff0477ac */ /* 0x000e220008000a00 */
[----:B------:R-:W3:Y:S01]  /*23d0*/  LDC.64 R4, c[0x0][0x388] ;  /* 0x0000e200ff047b82 */ /* 0x000ee20000000a00 */
[----:B012---:R-:W0:Y:S02]  /*23e0*/  F2F.F32.F64 R3, UR4 ;  /* 0x0000000400037d10 */ /* 0x007e240008301000 */
[----:B0-----:R-:W-:-:S06]  /*23f0*/  FADD R3, R3, R0 ;  /* 0x0000000003037221 */ /* 0x001fcc0000000000 */
[----:B------:R-:W3:Y:S02]  /*2400*/  F2F.F64.F32 R2, R3 ;  /* 0x0000000300027310 */ /* 0x000ee40000201800 */
[----:B---3--:R-:W-:Y:S01]  /*2410*/  STG.E.64 desc[UR6][R4.64], R2 ;  /* 0x0000000204007986 */ /* 0x008fe2000c101b06 */
[----:B------:R-:W-:Y:S05]  /*2420*/  EXIT ;  /* 0x000000000000794d */ /* 0x000fea0003800000 */
.L_x_234:
        /* <DEDUP_REMOVED lines=13> */
.L_x_285:


//--------------------- .text._ZN3cub18CUB_300001_SM_10006detail9transform16transform_kernelINS2_10policy_hubILb1EN4cuda3std3__45tupleIJN6thrust24THRUST_300001_SM_1000_NS6detail15normal_iteratorINSA_10device_ptrIfEEEEEEEE10policy1000El9my_squareSF_JPfEEEvT0_iT1_T2_DpNS2_10kernel_argIT3_EE --------------------------
	.section	.text._ZN3cub18CUB_300001_SM_10006detail9transform16transform_kernelINS2_10policy_hubILb1EN4cuda3std3__45tupleIJN6thrust24THRUST_300001_SM_1000_NS6detail15normal_iteratorINSA_10device_ptrIfEEEEEEEE10policy1000El9my_squareSF_JPfEEEvT0_iT1_T2_DpNS2_10kernel_argIT3_EE,"ax",@progbits
	.align	128
        .global         _ZN3cub18CUB_300001_SM_10006detail9transform16transform_kernelINS2_10policy_hubILb1EN4cuda3std3__45tupleIJN6thrust24THRUST_300001_SM_1000_NS6detail15normal_iteratorINSA_10device_ptrIfEEEEEEEE10policy1000El9my_squareSF_JPfEEEvT0_iT1_T2_DpNS2_10kernel_argIT3_EE
        .type           _ZN3cub18CUB_300001_SM_10006detail9transform16transform_kernelINS2_10policy_hubILb1EN4cuda3std3__45tupleIJN6thrust24THRUST_300001_SM_1000_NS6detail15normal_iteratorINSA_10device_ptrIfEEEEEEEE10policy1000El9my_squareSF_JPfEEEvT0_iT1_T2_DpNS2_10kernel_argIT3_EE,@function
        .size           _ZN3cub18CUB_300001_SM_10006detail9transform16transform_kernelINS2_10policy_hubILb1EN4cuda3std3__45tupleIJN6thrust24THRUST_300001_SM_1000_NS6detail15normal_iteratorINSA_10device_ptrIfEEEEEEEE10policy1000El9my_squareSF_JPfEEEvT0_iT1_T2_DpNS2_10kernel_argIT3_EE,(.L_x_286 - _ZN3cub18CUB_300001_SM_10006detail9transform16transform_kernelINS2_10policy_hubILb1EN4cuda3std3__45tupleIJN6thrust24THRUST_300001_SM_1000_NS6detail15normal_iteratorINSA_10device_ptrIfEEEEEEEE10policy1000El9my_squareSF_JPfEEEvT0_iT1_T2_DpNS2_10kernel_argIT3_EE)
        .other          _ZN3cub18CUB_300001_SM_10006detail9transform16transform_kernelINS2_10policy_hubILb1EN4cuda3std3__45tupleIJN6thrust24THRUST_300001_SM_1000_NS6detail15normal_iteratorINSA_10device_ptrIfEEEEEEEE10policy1000El9my_squareSF_JPfEEEvT0_iT1_T2_DpNS2_10kernel_argIT3_EE,@"STO_CUDA_ENTRY STV_DEFAULT"
_ZN3cub18CUB_300001_SM_10006detail9transform16transform_kernelINS2_10policy_hubILb1EN4cuda3std3__45tupleIJN6thrust24THRUST_300001_SM_1000_NS6detail15normal_iteratorINSA_10device_ptrIfEEEEEEEE10policy1000El9my_squareSF_JPfEEEvT0_iT1_T2_DpNS2_10kernel_argIT3_EE:
.text._ZN3cub18CUB_300001_SM_10006detail9transform16transform_kernelINS2_10policy_hubILb1EN4cuda3std3__45tupleIJN6thrust24THRUST_300001_SM_1000_NS6detail15normal_iteratorINSA_10device_ptrIfEEEEEEEE10policy1000El9my_squareSF_JPfEEEvT0_iT1_T2_DpNS2_10kernel_argIT3_EE:
[----:B------:R-:W-:Y:S08]  /*0000*/  LDC R1, c[0x0][0x37c] ;  /* 0x0000df00ff017b82 */ /* 0x000ff00000000800 */
[----:B------:R-:W0:Y:S01]  /*0010*/  LDC R0, c[0x0][0x388] ;  /* 0x0000e200ff007b82 */ /* 0x000e220000000800 */
[----:B------:R-:W1:Y:S01]  /*0020*/  LDCU.64 UR6, c[0x0][0x380] ;  /* 0x00007000ff0677ac */ /* 0x000e620008000a00 */
[----:B------:R-:W2:Y:S01]  /*0030*/  S2R R7, SR_TID.X ;  /* 0x0000000000077919 */ /* 0x000ea20000002100 */
[----:B------:R-:W-:Y:S05]  /*0040*/  BSSY.RECONVERGENT B0, `(.L_x_235) ;  /* 0x000001a000007945 */ /* 0x000fea0003800200 */
[----:B------:R-:W3:Y:S01]  /*0050*/  S2UR UR4, SR_CTAID.X ;  /* 0x00000000000479c3 */ /* 0x000ee20000002500 */
[----:B0-----:R-:W-:-:S04]  /*0060*/  SHF.L.U32 R5, R0, 0x7, RZ ;  /* 0x0000000700057819 */ /* 0x001fc800000006ff */
[----:B------:R-:W-:Y:S01]  /*0070*/  SHF.R.S32.HI R4, RZ, 0x1f, R5 ;  /* 0x0000001fff047819 */ /* 0x000fe20000011405 */
[----:B---3--:R-:W-:Y:S01]  /*0080*/  IMAD.WIDE.U32 R2, R5, UR4, RZ ;  /* 0x0000000405027c25 */ /* 0x008fe2000f8e00ff */
[----:B--2---:R-:W-:-:S03]  /*0090*/  SHF.L.U32 R11, R7, 0x7, RZ ;  /* 0x00000007070b7819 */ /* 0x004fc600000006ff */
[----:B------:R-:W-:Y:S01]  /*00a0*/  IMAD R13, R4, UR4, RZ ;  /* 0x00000004040d7c24 */ /* 0x000fe2000f8e02ff */
[----:B-1----:R-:W-:-:S03]  /*00b0*/  IADD3 R6, P1, PT, -R2, UR6, RZ ;  /* 0x0000000602067c10 */ /* 0x002fc6000ff3e1ff */
[----:B------:R-:W-:Y:S01]  /*00c0*/  IMAD.IADD R13, R3, 0x1, R13 ;  /* 0x00000001030d7824 */ /* 0x000fe200078e020d */
[----:B------:R-:W-:-:S04]  /*00d0*/  ISETP.LT.U32.AND P0, PT, R6, R5, PT ;  /* 0x000000050600720c */ /* 0x000fc80003f01070 */
[----:B------:R-:W-:-:S04]  /*00e0*/  IADD3.X R9, PT, PT, ~R13, UR7, RZ, P1, !PT ;  /* 0x000000070d097c10 */ /* 0x000fc80008ffe5ff */
[----:B------:R-:W-:-:S04]  /*00f0*/  ISETP.LT.AND.EX P0, PT, R9, R4, PT, P0 ;  /* 0x000000040900720c */ /* 0x000fc80003f01300 */
[----:B------:R-:W-:-:S05]  /*0100*/  SEL R6, R6, R5, P0 ;  /* 0x0000000506067207 */ /* 0x000fca0000000000 */
[----:B------:R-:W-:-:S05]  /*0110*/  IMAD.SHL.U32 R4, R6, 0x4, RZ ;  /* 0x0000000406047824 */ /* 0x000fca00078e00ff */
[----:B------:R-:W-:-:S13]  /*0120*/  ISETP.GE.AND P0, PT, R11, R4, PT ;  /* 0x000000040b00720c */ /* 0x000fda0003f06270 */
[----:B------:R-:W-:Y:S05]  /*0130*/  @P0 BRA `(.L_x_236) ;  /* 0x0000000000280947 */ /* 0x000fea0003800000 */
[----:B------:R-:W0:Y:S02]  /*0140*/  LDC.64 R8, c[0x0][0x398] ;  /* 0x0000e600ff087b82 */ /* 0x000e240000000a00 */
[----:B0-----:R-:W-:-:S04]  /*0150*/  LEA R8, P0, R2, R8, 0x2 ;  /* 0x0000000802087211 */ /* 0x001fc800078010ff */
[----:B------:R-:W-:-:S03]  /*0160*/  LEA.HI.X R9, R2, R9, R13, 0x2, P0 ;  /* 0x0000000902097211 */ /* 0x000fc600000f140d */
[----:B------:R-:W-:-:S07]  /*0170*/  IMAD.WIDE.U32 R8, R7, 0x80, R8 ;  /* 0x0000008007087825 */ /* 0x000fce00078e0008 */
.L_x_237:
[----:B------:R-:W-:Y:S01]  /*0180*/  IADD3 R11, PT, PT, R11, 0x4000, RZ ;  /* 0x000040000b0b7810 */ /* 0x000fe20007ffe0ff */
[----:B------:R0:W-:Y:S03]  /*0190*/  CCTL.E.PF2 [R8] ;  /* 0x000000000800798f */ /* 0x0001e60000800100 */
[----:B------:R-:W-:Y:S02]  /*01a0*/  ISETP.GE.AND P0, PT, R11, R4, PT ;  /* 0x000000040b00720c */ /* 0x000fe40003f06270 */
[----:B0-----:R-:W-:-:S05]  /*01b0*/  IADD3 R8, P1, PT, R8, 0x4000, RZ ;  /* 0x0000400008087810 */ /* 0x001fca0007f3e0ff */
[----:B------:R-:W-:-:S06]  /*01c0*/  IMAD.X R9, RZ, RZ, R9, P1 ;  /* 0x000000ffff097224 */ /* 0x000fcc00008e0609 */
[----:B------:R-:W-:Y:S05]  /*01d0*/  @!P0 BRA `(.L_x_237) ;  /* 0xfffffffc00e88947 */ /* 0x000fea000383ffff */
.L_x_236:
[----:B------:R-:W-:Y:S05]  /*01e0*/  BSYNC.RECONVERGENT B0 ;  /* 0x0000000000007941 */ /* 0x000fea0003800200 */
.L_x_235:
[----:B------:R-:W0:Y:S01]  /*01f0*/  LDCU.128 UR8, c[0x0][0x390] ;  /* 0x00007200ff0877ac */ /* 0x000e220008000c00 */
[----:B------:R-:W-:Y:S02]  /*0200*/  ISETP.NE.AND P0, PT, R5, R6, PT ;  /* 0x000000060500720c */ /* 0x000fe40003f05270 */
[C---:B------:R-:W-:Y:S01]  /*0210*/  SHF.L.U32 R3, R2.reuse, 0x2, RZ ;  /* 0x0000000202037819 */ /* 0x040fe200000006ff */
[----:B------:R-:W1:Y:S01]  /*0220*/  LDCU.64 UR4, c[0x0][0x358] ;  /* 0x00006b00ff0477ac */ /* 0x000e620008000a00 */
[----:B------:R-:W-:Y:S02]  /*0230*/  SHF.L.U64.HI R8, R2, 0x2, R13 ;  /* 0x0000000202087819 */ /* 0x000fe4000001020d */
[C---:B0-----:R-:W-:Y:S02]  /*0240*/  IADD3 R4, P1, PT, R3.reuse, UR10, RZ ;  /* 0x0000000a03047c10 */ /* 0x041fe4000ff3e0ff */
[----:B------:R-:W-:Y:S02]  /*0250*/  IADD3 R2, P2, PT, R3, UR8, RZ ;  /* 0x0000000803027c10 */ /* 0x000fe4000ff5e0ff */
[----:B------:R-:W-:-:S02]  /*0260*/  IADD3.X R5, PT, PT, R8, UR11, RZ, P1, !PT ;  /* 0x0000000b08057c10 */ /* 0x000fc40008ffe4ff */
[----:B------:R-:W-:Y:S01]  /*0270*/  IADD3.X R3, PT, PT, R8, UR9, RZ, P2, !PT ;  /* 0x0000000908037c10 */ /* 0x000fe200097fe4ff */
[----:B-1----:R-:W-:Y:S08]  /*0280*/  @!P0 BRA `(.L_x_238) ;  /* 0x0000000800ec8947 */ /* 0x002ff00003800000 */
[----:B------:R-:W-:-:S13]  /*0290*/  ISETP.GE.AND P0, PT, R0, 0x1, PT ;  /* 0x000000010000780c */ /* 0x000fda0003f06270 */
[----:B------:R-:W-:Y:S05]  /*02a0*/  @!P0 EXIT ;  /* 0x000000000000894d */ /* 0x000fea0003800000 */
[C---:B------:R-:W-:Y:S01]  /*02b0*/  ISETP.GE.U32.AND P0, PT, R0.reuse, 0x8, PT ;  /* 0x000000080000780c */ /* 0x040fe20003f06070 */
[----:B------:R-:W-:Y:S01]  /*02c0*/  IMAD.MOV.U32 R8, RZ, RZ, RZ ;  /* 0x000000ffff087224 */ /* 0x000fe200078e00ff */
[----:B------:R-:W-:-:S11]  /*02d0*/  LOP3.LUT R18, R0, 0x7, RZ, 0xc0, !PT ;  /* 0x0000000700127812 */ /* 0x000fd600078ec0ff */
[----:B------:R-:W-:Y:S05]  /*02e0*/  @!P0 BRA `(.L_x_239) ;  /* 0x0000000400cc8947 */ /* 0x000fea0003800000 */
[----:B------:R-:W-:-:S13]  /*02f0*/  ISETP.GE.AND P1, PT, R7, R6, PT ;  /* 0x000000060700720c */ /* 0x000fda0003f26270 */
[----:B------:R-:W-:-:S06]  /*0300*/  @!P1 IMAD.WIDE.U32 R8, R7, 0x4, R4 ;  /* 0x0000000407089825 */ /* 0x000fcc00078e0004 */
[----:B------:R-:W2:Y:S01]  /*0310*/  @!P1 LDG.E R8, desc[UR4][R8.64] ;  /* 0x0000000408089981 */ /* 0x000ea2000c1e1900 */
[C---:B------:R-:W-:Y:S01]  /*0320*/  IADD3 R17, PT, PT, R7.reuse, 0x80, RZ ;  /* 0x0000008007117810 */ /* 0x040fe20007ffe0ff */
[----:B------:R-:W-:-:S03]  /*0330*/  @!P1 IMAD.WIDE.U32 R12, R7, 0x4, R2 ;  /* 0x00000004070c9825 */ /* 0x000fc600078e0002 */
[C---:B------:R-:W-:Y:S01]  /*0340*/  ISETP.GE.AND P0, PT, R17.reuse, R6, PT ;  /* 0x000000061100720c */ /* 0x040fe20003f06270 */
[----:B------:R-:W-:-:S04]  /*0350*/  IMAD.WIDE R10, R17, 0x4, R4 ;  /* 0x00000004110a7825 */ /* 0x000fc800078e0204 */
[----:B--2---:R-:W-:-:S05]  /*0360*/  @!P1 FMUL R15, R8, R8 ;  /* 0x00000008080f9220 */ /* 0x004fca0000400000 */
[----:B------:R0:W-:Y:S04]  /*0370*/  @!P1 STG.E desc[UR4][R12.64], R15 ;  /* 0x0000000f0c009986 */ /* 0x0001e8000c101904 */
[----:B------:R-:W2:Y:S01]  /*0380*/  @!P0 LDG.E R14, desc[UR4][R10.64] ;  /* 0x000000040a0e8981 */ /* 0x000ea2000c1e1900 */
[C---:B------:R-:W-:Y:S01]  /*0390*/  VIADD R19, R7.reuse, 0x100 ;  /* 0x0000010007137836 */ /* 0x040fe20000000000 */
[C---:B------:R-:W-:Y:S01]  /*03a0*/  IADD3 R21, PT, PT, R7.reuse, 0x180, RZ ;  /* 0x0000018007157810 */ /* 0x040fe20007ffe0ff */
[----:B------:R-:W-:Y:S01]  /*03b0*/  VIADD R23, R7, 0x200 ;  /* 0x0000020007177836 */ /* 0x000fe20000000000 */
[----:B------:R-:W-:Y:S01]  /*03c0*/  LOP3.LUT R8, R0, 0x7ffffff8, RZ, 0xc0, !PT ;  /* 0x7ffffff800087812 */ /* 0x000fe200078ec0ff */
[----:B------:R-:W-:Y:S01]  /*03d0*/  BSSY.RECONVERGENT B0, `(.L_x_240) ;  /* 0x0000012000007945 */ /* 0x000fe20003800200 */
[----:B------:R-:W-:-:S02]  /*03e0*/  ISETP.GE.AND P6, PT, R19, R6, PT ;  /* 0x000000061300720c */ /* 0x000fc40003fc6270 */
[-C--:B------:R-:W-:Y:S01]  /*03f0*/  ISETP.GE.AND P5, PT, R21, R6.reuse, PT ;  /* 0x000000061500720c */ /* 0x080fe20003fa6270 */
[----:B0-----:R-:W-:Y:S01]  /*0400*/  IMAD.WIDE R12, R17, 0x4, R2 ;  /* 0x00000004110c7825 */ /* 0x001fe200078e0202 */
[-C--:B------:R-:W-:Y:S02]  /*0410*/  ISETP.GE.AND P4, PT, R23, R6.reuse, PT ;  /* 0x000000061700720c */ /* 0x080fe40003f86270 */
[C---:B------:R-:W-:Y:S01]  /*0420*/  IADD3 R19, PT, PT, R7.reuse, 0x280, RZ ;  /* 0x0000028007137810 */ /* 0x040fe20007ffe0ff */
[C---:B------:R-:W-:Y:S01]  /*0430*/  VIADD R21, R7.reuse, 0x300 ;  /* 0x0000030007157836 */ /* 0x040fe20000000000 */
[----:B------:R-:W-:Y:S02]  /*0440*/  IADD3 R23, PT, PT, R7, 0x380, RZ ;  /* 0x0000038007177810 */ /* 0x000fe40007ffe0ff */
[-C--:B------:R-:W-:Y:S02]  /*0450*/  ISETP.GE.AND P3, PT, R19, R6.reuse, PT ;  /* 0x000000061300720c */ /* 0x080fe40003f66270 */
[----:B------:R-:W-:-:S02]  /*0460*/  ISETP.GE.AND P2, PT, R21, R6, PT ;  /* 0x000000061500720c */ /* 0x000fc40003f46270 */
[----:B------:R-:W-:Y:S01]  /*0470*/  ISETP.GE.AND P1, PT, R23, R6, PT ;  /* 0x000000061700720c */ /* 0x000fe20003f26270 */
[----:B--2---:R-:W-:-:S05]  /*0480*/  @!P0 FMUL R9, R14, R14 ;  /* 0x0000000e0e098220 */ /* 0x004fca0000400000 */
[----:B------:R0:W-:Y:S01]  /*0490*/  @!P0 STG.E desc[UR4][R12.64], R9 ;  /* 0x000000090c008986 */ /* 0x0001e2000c101904 */
[----:B------:R-:W-:Y:S01]  /*04a0*/  ISETP.NE.AND P0, PT, R8, 0x8, PT ;  /* 0x000000080800780c */ /* 0x000fe20003f05270 */
[----:B------:R-:W-:-:S12]  /*04b0*/  @P6 BRA `(.L_x_241) ;  /* 0x00000000000c6947 */ /* 0x000fd80003800000 */
[----:B------:R-:W0:Y:S02]  /*04c0*/  LDG.E R0, desc[UR4][R10.64+0x200] ;  /* 0x000200040a007981 */ /* 0x000e24000c1e1900 */
[----:B0-----:R-:W-:-:S05]  /*04d0*/  FMUL R9, R0, R0 ;  /* 0x0000000000097220 */ /* 0x001fca0000400000 */
[----:B------:R1:W-:Y:S02]  /*04e0*/  STG.E desc[UR4][R12.64+0x200], R9 ;  /* 0x000200090c007986 */ /* 0x0003e4000c101904 */
.L_x_241:
[----:B------:R-:W-:Y:S05]  /*04f0*/  BSYNC.RECONVERGENT B0 ;  /* 0x0000000000007941 */ /* 0x000fea0003800200 */
.L_x_240:
[----:B------:R-:W-:Y:S04]  /*0500*/  BSSY.RECONVERGENT B0, `(.L_x_242) ;  /* 0x0000005000007945 */ /* 0x000fe80003800200 */
[----:B------:R-:W-:Y:S05]  /*0510*/  @P5 BRA `(.L_x_243) ;  /* 0x00000000000c5947 */ /* 0x000fea0003800000 */
[----:B------:R-:W0:Y:S02]  /*0520*/  LDG.E R0, desc[UR4][R10.64+0x400] ;  /* 0x000400040a007981 */ /* 0x000e24000c1e1900 */
[----:B01----:R-:W-:-:S05]  /*0530*/  FMUL R9, R0, R0 ;  /* 0x0000000000097220 */ /* 0x003fca0000400000 */
[----:B------:R2:W-:Y:S02]  /*0540*/  STG.E desc[UR4][R12.64+0x400], R9 ;  /* 0x000400090c007986 */ /* 0x0005e4000c101904 */
.L_x_243:
[----:B------:R-:W-:Y:S05]  /*0550*/  BSYNC.RECONVERGENT B0 ;  /* 0x0000000000007941 */ /* 0x000fea0003800200 */
.L_x_242:
[----:B------:R-:W-:Y:S04]  /*0560*/  BSSY.RECONVERGENT B0, `(.L_x_244) ;  /* 0x0000005000007945 */ /* 0x000fe80003800200 */
[----:B------:R-:W-:Y:S05]  /*0570*/  @P4 BRA `(.L_x_245) ;  /* 0x00000000000c4947 */ /* 0x000fea0003800000 */
[----:B------:R-:W0:Y:S02]  /*0580*/  LDG.E R0, desc[UR4][R10.64+0x600] ;  /* 0x000600040a007981 */ /* 0x000e24000c1e1900 */
[----:B012---:R-:W-:-:S05]  /*0590*/  FMUL R9, R0, R0 ;  /* 0x0000000000097220 */ /* 0x007fca0000400000 */
[----:B------:R3:W-:Y:S02]  /*05a0*/  STG.E desc[UR4][R12.64+0x600], R9 ;  /* 0x000600090c007986 */ /* 0x0007e4000c101904 */
.L_x_245:
[----:B------:R-:W-:Y:S05]  /*05b0*/  BSYNC.RECONVERGENT B0 ;  /* 0x0000000000007941 */ /* 0x000fea0003800200 */
.L_x_244:
[----:B------:R-:W-:Y:S04]  /*05c0*/  BSSY.RECONVERGENT B0, `(.L_x_246) ;  /* 0x0000005000007945 */ /* 0x000fe80003800200 */
[----:B------:R-:W-:Y:S05]  /*05d0*/  @P3 BRA `(.L_x_247) ;  /* 0x00000000000c3947 */ /* 0x000fea0003800000 */
[----:B------:R-:W0:Y:S02]  /*05e0*/  LDG.E R0, desc[UR4][R10.64+0x800] ;  /* 0x000800040a007981 */ /* 0x000e24000c1e1900 */
[----:B0123--:R-:W-:-:S05]  /*05f0*/  FMUL R9, R0, R0 ;  /* 0x0000000000097220 */ /* 0x00ffca0000400000 */
[----:B------:R4:W-:Y:S02]  /*0600*/  STG.E desc[UR4][R12.64+0x800], R9 ;  /* 0x000800090c007986 */ /* 0x0009e4000c101904 */
.L_x_247:
[----:B------:R-:W-:Y:S05]  /*0610*/  BSYNC.RECONVERGENT B0 ;  /* 0x0000000000007941 */ /* 0x000fea0003800200 */
.L_x_246:
[----:B------:R-:W-:Y:S04]  /*0620*/  BSSY.RECONVERGENT B0, `(.L_x_248) ;  /* 0x0000005000007945 */ /* 0x000fe80003800200 */
[----:B------:R-:W-:Y:S05]  /*0630*/  @P2 BRA `(.L_x_249) ;  /* 0x00000000000c2947 */ /* 0x000fea0003800000 */
[----:B------:R-:W0:Y:S02]  /*0640*/  LDG.E R0, desc[UR4][R10.64+0xa00] ;  /* 0x000a00040a007981 */ /* 0x000e24000c1e1900 */
[----:B01234-:R-:W-:-:S05]  /*0650*/  FMUL R9, R0, R0 ;  /* 0x0000000000097220 */ /* 0x01ffca0000400000 */
[----:B------:R0:W-:Y:S02]  /*0660*/  STG.E desc[UR4][R12.64+0xa00], R9 ;  /* 0x000a00090c007986 */ /* 0x0001e4000c101904 */
.L_x_249:
[----:B------:R-:W-:Y:S05]  /*0670*/  BSYNC.RECONVERGENT B0 ;  /* 0x0000000000007941 */ /* 0x000fea0003800200 */
.L_x_248:
[----:B------:R-:W-:Y:S04]  /*0680*/  BSSY.RECONVERGENT B0, `(.L_x_250) ;  /* 0x0000005000007945 */ /* 0x000fe80003800200 */
[----:B------:R-:W-:Y:S05]  /*0690*/  @P1 BRA `(.L_x_251) ;  /* 0x00000000000c1947 */ /* 0x000fea0003800000 */
[----:B------:R-:W0:Y:S02]  /*06a0*/  LDG.E R10, desc[UR4][R10.64+0xc00] ;  /* 0x000c00040a0a7981 */ /* 0x000e24000c1e1900 */
[----:B01234-:R-:W-:-:S05]  /*06b0*/  FMUL R9, R10, R10 ;  /* 0x0000000a0a097220 */ /* 0x01ffca0000400000 */
[----:B------:R0:W-:Y:S02]  /*06c0*/  STG.E desc[UR4][R12.64+0xc00], R9 ;  /* 0x000c00090c007986 */ /* 0x0001e4000c101904 */
.L_x_251:
[----:B------:R-:W-:Y:S05]  /*06d0*/  BSYNC.RECONVERGENT B0 ;  /* 0x0000000000007941 */ /* 0x000fea0003800200 */
.L_x_250:
[----:B------:R-:W-:Y:S05]  /*06e0*/  @!P0 BRA `(.L_x_239) ;  /* 0x0000000000cc8947 */ /* 0x000fea0003800000 */
[----:B------:R-:W-:-:S07]  /*06f0*/  IMAD.MOV.U32 R0, RZ, RZ, 0x8 ;  /* 0x00000008ff007424 */ /* 0x000fce00078e00ff */
.L_x_254:
[----:B01234-:R-:W-:-:S04]  /*0700*/  LEA R9, R0, R7, 0x7 ;  /* 0x0000000700097211 */ /* 0x01ffc800078e38ff */
        /* <DEDUP_REMOVED lines=8> */
[----:B------:R-:W-:Y:S04]  /*0790*/  @!P0 STG.E desc[UR4][R16.64], R25 ;  /* 0x0000001910008986 */ /* 0x000fe8000c101904 */
[----:B------:R-:W2:Y:S01]  /*07a0*/  @!P1 LDG.E R19, desc[UR4][R12.64] ;  /* 0x000000040c139981 */ /* 0x000ea2000c1e1900 */
[----:B------:R-:W-:-:S05]  /*07b0*/  VIADD R11, R9, 0x100 ;  /* 0x00000100090b7836 */ /* 0x000fca0000000000 */
[----:B------:R-:W-:Y:S01]  /*07c0*/  ISETP.GE.AND P0, PT, R11, R6, PT ;  /* 0x000000060b00720c */ /* 0x000fe20003f06270 */
[----:B------:R-:W-:-:S04]  /*07d0*/  IMAD.WIDE R10, R21, 0x4, R2 ;  /* 0x00000004150a7825 */ /* 0x000fc800078e0202 */
[----:B--2---:R-:W-:-:S05]  /*07e0*/  @!P1 FMUL R19, R19, R19 ;  /* 0x0000001313139220 */ /* 0x004fca0000400000 */
[----:B------:R0:W-:Y:S04]  /*07f0*/  @!P1 STG.E desc[UR4][R10.64], R19 ;  /* 0x000000130a009986 */ /* 0x0001e8000c101904 */
[----:B------:R-:W2:Y:S01]  /*0800*/  @!P0 LDG.E R14, desc[UR4][R12.64+0x200] ;  /* 0x000200040c0e8981 */ /* 0x000ea2000c1e1900 */
[----:B------:R-:W-:-:S04]  /*0810*/  IADD3 R15, PT, PT, R9, 0x180, RZ ;  /* 0x00000180090f7810 */ /* 0x000fc80007ffe0ff */
[----:B------:R-:W-:Y:S01]  /*0820*/  ISETP.GE.AND P1, PT, R15, R6, PT ;  /* 0x000000060f00720c */ /* 0x000fe20003f26270 */
[----:B--2---:R-:W-:-:S05]  /*0830*/  @!P0 FMUL R23, R14, R14 ;  /* 0x0000000e0e178220 */ /* 0x004fca0000400000 */
[----:B------:R1:W-:Y:S07]  /*0840*/  @!P0 STG.E desc[UR4][R10.64+0x200], R23 ;  /* 0x000200170a008986 */ /* 0x0003ee000c101904 */
[----:B------:R-:W2:Y:S01]  /*0850*/  @!P1 LDG.E R14, desc[UR4][R12.64+0x400] ;  /* 0x000400040c0e9981 */ /* 0x000ea2000c1e1900 */
[----:B------:R-:W-:-:S04]  /*0860*/  IADD3 R15, PT, PT, R9, 0x200, RZ ;  /* 0x00000200090f7810 */ /* 0x000fc80007ffe0ff */
[----:B------:R-:W-:Y:S01]  /*0870*/  ISETP.GE.AND P0, PT, R15, R6, PT ;  /* 0x000000060f00720c */ /* 0x000fe20003f06270 */
[----:B------:R-:W-:Y:S02]  /*0880*/  VIADD R15, R9, 0x280 ;  /* 0x00000280090f7836 */ /* 0x000fe40000000000 */
[----:B--2---:R-:W-:-:S05]  /*0890*/  @!P1 FMUL R21, R14, R14 ;  /* 0x0000000e0e159220 */ /* 0x004fca0000400000 */
[----:B------:R1:W-:Y:S05]  /*08a0*/  @!P1 STG.E desc[UR4][R10.64+0x400], R21 ;  /* 0x000400150a009986 */ /* 0x0003ea000c101904 */
[----:B------:R-:W0:Y:S01]  /*08b0*/  @!P0 LDG.E R14, desc[UR4][R12.64+0x600] ;  /* 0x000600040c0e8981 */ /* 0x000e22000c1e1900 */
[----:B------:R-:W-:Y:S02]  /*08c0*/  ISETP.GE.AND P1, PT, R15, R6, PT ;  /* 0x000000060f00720c */ /* 0x000fe40003f26270 */
[----:B------:R-:W-:Y:S01]  /*08d0*/  IADD3 R15, PT, PT, R9, 0x300, RZ ;  /* 0x00000300090f7810 */ /* 0x000fe20007ffe0ff */
[----:B0-----:R-:W-:-:S05]  /*08e0*/  @!P0 FMUL R19, R14, R14 ;  /* 0x0000000e0e138220 */ /* 0x001fca0000400000 */
[----:B------:R1:W-:Y:S05]  /*08f0*/  @!P0 STG.E desc[UR4][R10.64+0x600], R19 ;  /* 0x000600130a008986 */ /* 0x0003ea000c101904 */
[----:B------:R-:W2:Y:S01]  /*0900*/  @!P1 LDG.E R14, desc[UR4][R12.64+0x800] ;  /* 0x000800040c0e9981 */ /* 0x000ea2000c1e1900 */
[----:B------:R-:W-:Y:S01]  /*0910*/  ISETP.GE.AND P0, PT, R15, R6, PT ;  /* 0x000000060f00720c */ /* 0x000fe20003f06270 */
[----:B--2---:R-:W-:-:S05]  /*0920*/  @!P1 FMUL R17, R14, R14 ;  /* 0x0000000e0e119220 */ /* 0x004fca0000400000 */
[----:B------:R1:W-:Y:S07]  /*0930*/  @!P1 STG.E desc[UR4][R10.64+0x800], R17 ;  /* 0x000800110a009986 */ /* 0x0003ee000c101904 */
[----:B------:R-:W2:Y:S01]  /*0940*/  @!P0 LDG.E R14, desc[UR4][R12.64+0xa00] ;  /* 0x000a00040c0e8981 */ /* 0x000ea2000c1e1900 */
[----:B------:R-:W-:Y:S01]  /*0950*/  IADD3 R9, PT, PT, R9, 0x380, RZ ;  /* 0x0000038009097810 */ /* 0x000fe20007ffe0ff */
[----:B------:R-:W-:Y:S01]  /*0960*/  VIADD R0, R0, 0x8 ;  /* 0x0000000800007836 */ /* 0x000fe20000000000 */
[----:B------:R-:W-:Y:S04]  /*0970*/  BSSY.RECONVERGENT B0, `(.L_x_252) ;  /* 0x0000009000007945 */ /* 0x000fe80003800200 */
[----:B------:R-:W-:Y:S01]  /*0980*/  ISETP.NE.AND P1, PT, R0, R8, PT ;  /* 0x000000080000720c */ /* 0x000fe20003f25270 */
[----:B--2---:R-:W-:-:S05]  /*0990*/  @!P0 FMUL R15, R14, R14 ;  /* 0x0000000e0e0f8220 */ /* 0x004fca0000400000 */
[----:B------:R1:W-:Y:S01]  /*09a0*/  @!P0 STG.E desc[UR4][R10.64+0xa00], R15 ;  /* 0x000a000f0a008986 */ /* 0x0003e2000c101904 */
[----:B------:R-:W-:-:S13]  /*09b0*/  ISETP.GE.AND P0, PT, R9, R6, PT ;  /* 0x000000060900720c */ /* 0x000fda0003f06270 */
[----:B-1----:R-:W-:Y:S05]  /*09c0*/  @P0 BRA `(.L_x_253) ;  /* 0x00000000000c0947 */ /* 0x002fea0003800000 */
[----:B------:R-:W2:Y:S02]  /*09d0*/  LDG.E R12, desc[UR4][R12.64+0xc00] ;  /* 0x000c00040c0c7981 */ /* 0x000ea4000c1e1900 */
[----:B--2---:R-:W-:-:S05]  /*09e0*/  FMUL R9, R12, R12 ;  /* 0x0000000c0c097220 */ /* 0x004fca0000400000 */
[----:B------:R0:W-:Y:S02]  /*09f0*/  STG.E desc[UR4][R10.64+0xc00], R9 ;  /* 0x000c00090a007986 */ /* 0x0001e4000c101904 */
.L_x_253:
[----:B------:R-:W-:Y:S05]  /*0a00*/  BSYNC.RECONVERGENT B0 ;  /* 0x0000000000007941 */ /* 0x000fea0003800200 */
.L_x_252:
[----:B------:R-:W-:Y:S05]  /*0a10*/  @P1 BRA `(.L_x_254) ;  /* 0xfffffffc00381947 */ /* 0x000fea000383ffff */
.L_x_239:
[----:B------:R-:W-:-:S13]  /*0a20*/  ISETP.NE.AND P0, PT, R18, RZ, PT ;  /* 0x000000ff1200720c */ /* 0x000fda0003f05270 */
[----:B------:R-:W-:Y:S05]  /*0a30*/  @!P0 EXIT ;  /* 0x000000000000894d */ /* 0x000fea0003800000 */
[----:B------:R-:W5:Y:S01]  /*0a40*/  LDC R0, c[0x0][0x388] ;  /* 0x0000e200ff007b82 */ /* 0x000f620000000800 */
[----:B------:R-:W-:Y:S02]  /*0a50*/  ISETP.GE.U32.AND P0, PT, R18, 0x4, PT ;  /* 0x000000041200780c */ /* 0x000fe40003f06070 */
[----:B-----5:R-:W-:-:S04]  /*0a60*/  LOP3.LUT R20, R0, 0x3, RZ, 0xc0, !PT ;  /* 0x0000000300147812 */ /* 0x020fc800078ec0ff */
[----:B------:R-:W-:-:S07]  /*0a70*/  ISETP.NE.AND P2, PT, R20, RZ, PT ;  /* 0x000000ff1400720c */ /* 0x000fce0003f45270 */
[----:B------:R-:W-:Y:S06]  /*0a80*/  @!P0 BRA `(.L_x_255) ;  /* 0x0000000000748947 */ /* 0x000fec0003800000 */
[----:B------:R-:W-:-:S04]  /*0a90*/  LEA R19, R8, R7, 0x7 ;  /* 0x0000000708137211 */ /* 0x000fc800078e38ff */
[----:B------:R-:W-:-:S13]  /*0aa0*/  ISETP.GE.AND P0, PT, R19, R6, PT ;  /* 0x000000061300720c */ /* 0x000fda0003f06270 */
[----:B0-----:R-:W-:-:S06]  /*0ab0*/  @!P0 IMAD.WIDE R10, R19, 0x4, R4 ;  /* 0x00000004130a8825 */ /* 0x001fcc00078e0204 */
[----:B------:R-:W5:Y:S01]  /*0ac0*/  @!P0 LDG.E R10, desc[UR4][R10.64] ;  /* 0x000000040a0a8981 */ /* 0x000f62000c1e1900 */
[C---:B------:R-:W-:Y:S01]  /*0ad0*/  IADD3 R17, PT, PT, R19.reuse, 0x80, RZ ;  /* 0x0000008013117810 */ /* 0x040fe20007ffe0ff */
[----:B-1234-:R-:W-:-:S03]  /*0ae0*/  @!P0 IMAD.WIDE R12, R19, 0x4, R2 ;  /* 0x00000004130c8825 */ /* 0x01efc600078e0202 */
[----:B------:R-:W-:-:S13]  /*0af0*/  ISETP.GE.AND P1, PT, R17, R6, PT ;  /* 0x000000061100720c */ /* 0x000fda0003f26270 */
[----:B------:R-:W-:-:S04]  /*0b00*/  @!P1 IMAD.WIDE R14, R17, 0x4, R4 ;  /* 0x00000004110e9825 */ /* 0x000fc800078e0204 */
[----:B-----5:R-:W-:-:S05]  /*0b10*/  @!P0 FMUL R9, R10, R10 ;  /* 0x0000000a0a098220 */ /* 0x020fca0000400000 */
[----:B------:R0:W-:Y:S04]  /*0b20*/  @!P0 STG.E desc[UR4][R12.64], R9 ;  /* 0x000000090c008986 */ /* 0x0001e8000c101904 */
[----:B------:R-:W2:Y:S01]  /*0b30*/  @!P1 LDG.E R14, desc[UR4][R14.64] ;  /* 0x000000040e0e9981 */ /* 0x000ea2000c1e1900 */
[----:B------:R-:W-:Y:S02]  /*0b40*/  VIADD R23, R19, 0x100 ;  /* 0x0000010013177836 */ /* 0x000fe40000000000 */
[----:B------:R-:W-:-:S03]  /*0b50*/  @!P1 IMAD.WIDE R16, R17, 0x4, R2 ;  /* 0x0000000411109825 */ /* 0x000fc600078e0202 */
[----:B------:R-:W-:-:S13]  /*0b60*/  ISETP.GE.AND P0, PT, R23, R6, PT ;  /* 0x000000061700720c */ /* 0x000fda0003f06270 */
[----:B------:R-:W-:-:S04]  /*0b70*/  @!P0 IMAD.WIDE R10, R23, 0x4, R4 ;  /* 0x00000004170a8825 */ /* 0x000fc800078e0204 */
[----:B--2---:R-:W-:-:S05]  /*0b80*/  @!P1 FMUL R21, R14, R14 ;  /* 0x0000000e0e159220 */ /* 0x004fca0000400000 */
[----:B------:R1:W-:Y:S04]  /*0b90*/  @!P1 STG.E desc[UR4][R16.64], R21 ;  /* 0x0000001510009986 */ /* 0x0003e8000c101904 */
[----:B------:R-:W2:Y:S01]  /*0ba0*/  @!P0 LDG.E R10, desc[UR4][R10.64] ;  /* 0x000000040a0a8981 */ /* 0x000ea2000c1e1900 */
[----:B------:R-:W-:Y:S01]  /*0bb0*/  IADD3 R19, PT, PT, R19, 0x180, RZ ;  /* 0x0000018013137810 */ /* 0x000fe20007ffe0ff */
[----:B0-----:R-:W-:-:S03]  /*0bc0*/  @!P0 IMAD.WIDE R12, R23, 0x4, R2 ;  /* 0x00000004170c8825 */ /* 0x001fc600078e0202 */
[----:B------:R-:W-:-:S13]  /*0bd0*/  ISETP.GE.AND P1, PT, R19, R6, PT ;  /* 0x000000061300720c */ /* 0x000fda0003f26270 */
[----:B------:R-:W-:-:S04]  /*0be0*/  @!P1 IMAD.WIDE R14, R19, 0x4, R4 ;  /* 0x00000004130e9825 */ /* 0x000fc800078e0204 */
[----:B--2---:R-:W-:-:S05]  /*0bf0*/  @!P0 FMUL R9, R10, R10 ;  /* 0x0000000a0a098220 */ /* 0x004fca0000400000 */
[----:B------:R1:W-:Y:S04]  /*0c00*/  @!P0 STG.E desc[UR4][R12.64], R9 ;  /* 0x000000090c008986 */ /* 0x0003e8000c101904 */
[----:B------:R-:W2:Y:S01]  /*0c10*/  @!P1 LDG.E R14, desc[UR4][R14.64] ;  /* 0x000000040e0e9981 */ /* 0x000ea2000c1e1900 */
[----:B------:R-:W-:Y:S01]  /*0c20*/  @!P1 IMAD.WIDE R18, R19, 0x4, R2 ;  /* 0x0000000413129825 */ /* 0x000fe200078e0202 */
[----:B------:R-:W-:-:S03]  /*0c30*/  IADD3 R8, PT, PT, R8, 0x4, RZ ;  /* 0x0000000408087810 */ /* 0x000fc60007ffe0ff */
[----:B--2---:R-:W-:-:S05]  /*0c40*/  @!P1 FMUL R23, R14, R14 ;  /* 0x0000000e0e179220 */ /* 0x004fca0000400000 */
[----:B------:R1:W-:Y:S02]  /*0c50*/  @!P1 STG.E desc[UR4][R18.64], R23 ;  /* 0x0000001712009986 */ /* 0x0003e4000c101904 */
.L_x_255:
[----:B------:R-:W-:Y:S05]  /*0c60*/  @!P2 EXIT ;  /* 0x000000000000a94d */ /* 0x000fea0003800000 */
[----:B------:R-:W-:Y:S02]  /*0c70*/  ISETP.NE.AND P0, PT, R20, 0x1, PT ;  /* 0x000000011400780c */ /* 0x000fe40003f05270 */
[----:B------:R-:W-:-:S04]  /*0c80*/  LOP3.LUT R0, R0, 0x1, RZ, 0xc0, !PT ;  /* 0x0000000100007812 */ /* 0x000fc800078ec0ff */
[----:B------:R-:W-:-:S07]  /*0c90*/  ISETP.NE.U32.AND P2, PT, R0, 0x1, PT ;  /* 0x000000010000780c */ /* 0x000fce0003f45070 */
[----:B------:R-:W-:Y:S06]  /*0ca0*/  @!P0 BRA `(.L_x_256) ;  /* 0x00000000003c8947 */ /* 0x000fec0003800000 */
[----:B01234-:R-:W-:-:S05]  /*0cb0*/  IMAD R13, R8, 0x80, R7 ;  /* 0x00000080080d7824 */ /* 0x01ffca00078e0207 */
[----:B------:R-:W-:-:S13]  /*0cc0*/  ISETP.GE.AND P0, PT, R13, R6, PT ;  /* 0x000000060d00720c */ /* 0x000fda0003f06270 */
[----:B------:R-:W-:-:S06]  /*0cd0*/  @!P0 IMAD.WIDE R10, R13, 0x4, R4 ;  /* 0x000000040d0a8825 */ /* 0x000fcc00078e0204 */
[----:B------:R-:W2:Y:S01]  /*0ce0*/  @!P0 LDG.E R10, desc[UR4][R10.64] ;  /* 0x000000040a0a8981 */ /* 0x000ea2000c1e1900 */
[C---:B------:R-:W-:Y:S01]  /*0cf0*/  IADD3 R17, PT, PT, R13.reuse, 0x80, RZ ;  /* 0x000000800d117810 */ /* 0x040fe20007ffe0ff */
[----:B------:R-:W-:-:S03]  /*0d00*/  @!P0 IMAD.WIDE R12, R13, 0x4, R2 ;  /* 0x000000040d0c8825 */ /* 0x000fc600078e0202 */
        /* <DEDUP_REMOVED lines=9> */
.L_x_256:
[----:B------:R-:W-:Y:S05]  /*0da0*/  @P2 EXIT ;  /* 0x000000000000294d */ /* 0x000fea0003800000 */
[----:B------:R-:W-:-:S05]  /*0db0*/  IMAD R7, R8, 0x80, R7 ;  /* 0x0000008008077824 */ /* 0x000fca00078e0207 */
[----:B------:R-:W-:-:S13]  /*0dc0*/  ISETP.GE.AND P0, PT, R7, R6, PT ;  /* 0x000000060700720c */ /* 0x000fda0003f06270 */
[----:B------:R-:W-:Y:S05]  /*0dd0*/  @P0 EXIT ;  /* 0x000000000000094d */ /* 0x000fea0003800000 */
[----:B------:R-:W-:-:S06]  /*0de0*/  IMAD.WIDE R4, R7, 0x4, R4 ;  /* 0x0000000407047825 */ /* 0x000fcc00078e0204 */
[----:B------:R-:W5:Y:S01]  /*0df0*/  LDG.E R4, desc[UR4][R4.64] ;  /* 0x0000000404047981 */ /* 0x000f62000c1e1900 */
[----:B------:R-:W-:-:S04]  /*0e00*/  IMAD.WIDE R2, R7, 0x4, R2 ;  /* 0x0000000407027825 */ /* 0x000fc800078e0202 */
[----:B-----5:R-:W-:-:S05]  /*0e10*/  FMUL R7, R4, R4 ;  /* 0x0000000404077220 */ /* 0x020fca0000400000 */
[----:B------:R-:W-:Y:S01]  /*0e20*/  STG.E desc[UR4][R2.64], R7 ;  /* 0x0000000702007986 */ /* 0x000fe2000c101904 */
[----:B------:R-:W-:Y:S05]  /*0e30*/  EXIT ;  /* 0x000000000000794d */ /* 0x000fea0003800000 */
.L_x_238:
[----:B------:R-:W-:-:S13]  /*0e40*/  ISETP.GE.AND P0, PT, R0, 0x1, PT ;  /* 0x000000010000780c */ /* 0x000fda0003f06270 */
[----:B------:R-:W-:Y:S05]  /*0e50*/  @!P0 EXIT ;  /* 0x000000000000894d */ /* 0x000fea0003800000 */
[C---:B------:R-:W-:Y:S01]  /*0e60*/  ISETP.GE.U32.AND P1, PT, R0.reuse, 0x10, PT ;  /* 0x000000100000780c */ /* 0x040fe20003f26070 */
[----:B------:R-:W-:Y:S01]  /*0e70*/  HFMA2 R6, -RZ, RZ, 0, 0 ;  /* 0x00000000ff067431 */ /* 0x000fe200000001ff */
[----:B------:R-:W-:-:S04]  /*0e80*/  LOP3.LUT R20, R0, 0xf, RZ, 0xc0, !PT ;  /* 0x0000000f00147812 */ /* 0x000fc800078ec0ff */
[----:B------:R-:W-:-:S07]  /*0e90*/  ISETP.NE.AND P0, PT, R20, RZ, PT ;  /* 0x000000ff1400720c */ /* 0x000fce0003f05270 */
[----:B------:R-:W-:Y:S06]  /*0ea0*/  @!P1 BRA `(.L_x_257) ;  /* 0x0000000400189947 */ /* 0x000fec0003800000 */
[C---:B------:R-:W-:Y:S01]  /*0eb0*/  IMAD.WIDE.U32 R14, R7.reuse, 0x4, RZ ;  /* 0x00000004070e7825 */ /* 0x040fe200078e00ff */
[----:B------:R-:W-:Y:S02]  /*0ec0*/  LOP3.LUT R6, R0, 0x7ffffff0, RZ, 0xc0, !PT ;  /* 0x7ffffff000067812 */ /* 0x000fe400078ec0ff */
[----:B------:R-:W-:Y:S02]  /*0ed0*/  IADD3 R12, PT, PT, R7, 0x480, RZ ;  /* 0x00000480070c7810 */ /* 0x000fe40007ffe0ff */
[----:B------:R-:W-:Y:S01]  /*0ee0*/  LOP3.LUT R13, R14, 0x1000, RZ, 0xfc, !PT ;  /* 0x000010000e0d7812 */ /* 0x000fe200078efcff */
[----:B------:R-:W-:-:S07]  /*0ef0*/  IMAD.MOV R14, RZ, RZ, -R6 ;  /* 0x000000ffff0e7224 */ /* 0x000fce00078e0a06 */
.L_x_258:
[----:B------:R-:W-:-:S04]  /*0f00*/  IADD3 R10, P1, PT, R13, R4, RZ ;  /* 0x000000040d0a7210 */ /* 0x000fc80007f3e0ff */
[----:B0-----:R-:W-:-:S05]  /*0f10*/  IADD3.X R11, PT, PT, R15, R5, RZ, P1, !PT ;  /* 0x000000050f0b7210 */ /* 0x001fca0000ffe4ff */
[----:B------:R-:W2:Y:S01]  /*0f20*/  LDG.E R16, desc[UR4][R10.64+-0x1000] ;  /* 0xfff000040a107981 */ /* 0x000ea2000c1e1900 */
[----:B------:R-:W-:-:S04]  /*0f30*/  IADD3 R8, P1, PT, R13, R2, RZ ;  /* 0x000000020d087210 */ /* 0x000fc80007f3e0ff */
[----:B------:R-:W-:Y:S01]  /*0f40*/  IADD3.X R9, PT, PT, R15, R3, RZ, P1, !PT ;  /* 0x000000030f097210 */ /* 0x000fe20000ffe4ff */
[----:B--2---:R-:W-:-:S05]  /*0f50*/  FMUL R17, R16, R16 ;  /* 0x0000001010117220 */ /* 0x004fca0000400000 */
[----:B------:R0:W-:Y:S04]  /*0f60*/  STG.E desc[UR4][R8.64+-0x1000], R17 ;  /* 0xfff0001108007986 */ /* 0x0001e8000c101904 */
[----:B------:R-:W2:Y:S02]  /*0f70*/  LDG.E R16, desc[UR4][R10.64+-0xe00] ;  /* 0xfff200040a107981 */ /* 0x000ea4000c1e1900 */
[----:B--2---:R-:W-:-:S05]  /*0f80*/  FMUL R19, R16, R16 ;  /* 0x0000001010137220 */ /* 0x004fca0000400000 */
[----:B------:R-:W-:Y:S04]  /*0f90*/  STG.E desc[UR4][R8.64+-0xe00], R19 ;  /* 0xfff2001308007986 */ /* 0x000fe8000c101904 */
[----:B------:R-:W2:Y:S02]  /*0fa0*/  LDG.E R16, desc[UR4][R10.64+-0xc00] ;  /* 0xfff400040a107981 */ /* 0x000ea4000c1e1900 */
[----:B--2---:R-:W-:-:S05]  /*0fb0*/  FMUL R21, R16, R16 ;  /* 0x0000001010157220 */ /* 0x004fca0000400000 */
[----:B------:R1:W-:Y:S04]  /*0fc0*/  STG.E desc[UR4][R8.64+-0xc00], R21 ;  /* 0xfff4001508007986 */ /* 0x0003e8000c101904 */
[----:B------:R-:W2:Y:S02]  /*0fd0*/  LDG.E R16, desc[UR4][R10.64+-0xa00] ;  /* 0xfff600040a107981 */ /* 0x000ea4000c1e1900 */
[----:B--2---:R-:W-:-:S05]  /*0fe0*/  FMUL R23, R16, R16 ;  /* 0x0000001010177220 */ /* 0x004fca0000400000 */
[----:B------:R2:W-:Y:S04]  /*0ff0*/  STG.E desc[UR4][R8.64+-0xa00], R23 ;  /* 0xfff6001708007986 */ /* 0x0005e8000c101904 */
[----:B------:R-:W0:Y:S02]  /*1000*/  LDG.E R16, desc[UR4][R10.64+-0x800] ;  /* 0xfff800040a107981 */ /* 0x000e24000c1e1900 */
[----:B0-----:R-:W-:-:S05]  /*1010*/  FMUL R17, R16, R16 ;  /* 0x0000001010117220 */ /* 0x001fca0000400000 */
[----:B------:R0:W-:Y:S04]  /*1020*/  STG.E desc[UR4][R8.64+-0x800], R17 ;  /* 0xfff8001108007986 */ /* 0x0001e8000c101904 */
[----:B------:R-:W3:Y:S02]  /*1030*/  LDG.E R16, desc[UR4][R10.64+-0x600] ;  /* 0xfffa00040a107981 */ /* 0x000ee4000c1e1900 */
[----:B---3--:R-:W-:-:S05]  /*1040*/  FMUL R25, R16, R16 ;  /* 0x0000001010197220 */ /* 0x008fca0000400000 */
[----:B------:R3:W-:Y:S04]  /*1050*/  STG.E desc[UR4][R8.64+-0x600], R25 ;  /* 0xfffa001908007986 */ /* 0x0007e8000c101904 */
[----:B------:R-:W1:Y:S02]  /*1060*/  LDG.E R16, desc[UR4][R10.64+-0x400] ;  /* 0xfffc00040a107981 */ /* 0x000e64000c1e1900 */
[----:B-1----:R-:W-:-:S05]  /*1070*/  FMUL R21, R16, R16 ;  /* 0x0000001010157220 */ /* 0x002fca0000400000 */
[----:B------:R1:W-:Y:S04]  /*1080*/  STG.E desc[UR4][R8.64+-0x400], R21 ;  /* 0xfffc001508007986 */ /* 0x0003e8000c101904 */
[----:B------:R-:W2:Y:S01]  /*1090*/  LDG.E R16, desc[UR4][R10.64+-0x200] ;  /* 0xfffe00040a107981 */ /* 0x000ea2000c1e1900 */
[----:B------:R-:W-:Y:S01]  /*10a0*/  MOV R19, 0x0 ;  /* 0x0000000000137802 */ /* 0x000fe20000000f00 */
[----:B------:R-:W-:Y:S02]  /*10b0*/  IMAD.MOV.U32 R18, RZ, RZ, 0x600 ;  /* 0x00000600ff127424 */ /* 0x000fe400078e00ff */
[----:B--2---:R-:W-:-:S05]  /*10c0*/  FMUL R23, R16, R16 ;  /* 0x0000001010177220 */ /* 0x004fca0000400000 */
[----:B------:R2:W-:Y:S04]  /*10d0*/  STG.E desc[UR4][R8.64+-0x200], R23 ;  /* 0xfffe001708007986 */ /* 0x0005e8000c101904 */
[----:B------:R-:W3:Y:S01]  /*10e0*/  LDG.E R22, desc[UR4][R10.64] ;  /* 0x000000040a167981 */ /* 0x000ee2000c1e1900 */
[----:B------:R-:W-:-:S03]  /*10f0*/  IMAD.WIDE R18, R12, 0x4, R18 ;  /* 0x000000040c127825 */ /* 0x000fc600078e0212 */
[----:B------:R-:W-:-:S04]  /*1100*/  IADD3 R16, P1, PT, R18, R4, RZ ;  /* 0x0000000412107210 */ /* 0x000fc80007f3e0ff */
[----:B0-----:R-:W-:Y:S01]  /*1110*/  IADD3.X R17, PT, PT, R19, R5, RZ, P1, !PT ;  /* 0x0000000513117210 */ /* 0x001fe20000ffe4ff */
[----:B---3--:R-:W-:-:S05]  /*1120*/  FMUL R25, R22, R22 ;  /* 0x0000001616197220 */ /* 0x008fca0000400000 */
[----:B------:R0:W-:Y:S04]  /*1130*/  STG.E desc[UR4][R8.64], R25 ;  /* 0x0000001908007986 */ /* 0x0001e8000c101904 */
[----:B-1----:R-:W3:Y:S01]  /*1140*/  LDG.E R21, desc[UR4][R16.64+-0x600] ;  /* 0xfffa000410157981 */ /* 0x002ee2000c1e1900 */
[----:B------:R-:W-:-:S05]  /*1150*/  IADD3 R18, P1, PT, R18, R2, RZ ;  /* 0x0000000212127210 */ /* 0x000fca0007f3e0ff */
[----:B------:R-:W-:Y:S02]  /*1160*/  IMAD.X R19, R19, 0x1, R3, P1 ;  /* 0x0000000113137824 */ /* 0x000fe400008e0603 */
[----:B---3--:R-:W-:-:S05]  /*1170*/  FMUL R21, R21, R21 ;  /* 0x0000001515157220 */ /* 0x008fca0000400000 */
[----:B------:R1:W-:Y:S04]  /*1180*/  STG.E desc[UR4][R18.64+-0x600], R21 ;  /* 0xfffa001512007986 */ /* 0x0003e8000c101904 */
[----:B------:R-:W3:Y:S02]  /*1190*/  LDG.E R10, desc[UR4][R16.64+-0x400] ;  /* 0xfffc0004100a7981 */ /* 0x000ee4000c1e1900 */
[----:B---3--:R-:W-:-:S05]  /*11a0*/  FMUL R11, R10, R10 ;  /* 0x0000000a0a0b7220 */ /* 0x008fca0000400000 */
[----:B------:R3:W-:Y:S04]  /*11b0*/  STG.E desc[UR4][R18.64+-0x400], R11 ;  /* 0xfffc000b12007986 */ /* 0x0007e8000c101904 */
[----:B------:R-:W2:Y:S02]  /*11c0*/  LDG.E R10, desc[UR4][R16.64+-0x200] ;  /* 0xfffe0004100a7981 */ /* 0x000ea4000c1e1900 */
[----:B--2---:R-:W-:-:S05]  /*11d0*/  FMUL R23, R10, R10 ;  /* 0x0000000a0a177220 */ /* 0x004fca0000400000 */
[----:B------:R2:W-:Y:S04]  /*11e0*/  STG.E desc[UR4][R18.64+-0x200], R23 ;  /* 0xfffe001712007986 */ /* 0x0005e8000c101904 */
[----:B0-----:R-:W4:Y:S02]  /*11f0*/  LDG.E R8, desc[UR4][R16.64] ;  /* 0x0000000410087981 */ /* 0x001f24000c1e1900 */
[----:B----4-:R-:W-:-:S05]  /*1200*/  FMUL R9, R8, R8 ;  /* 0x0000000808097220 */ /* 0x010fca0000400000 */
[----:B------:R0:W-:Y:S04]  /*1210*/  STG.E desc[UR4][R18.64], R9 ;  /* 0x0000000912007986 */ /* 0x0001e8000c101904 */
[----:B------:R-:W1:Y:S02]  /*1220*/  LDG.E R8, desc[UR4][R16.64+0x200] ;  /* 0x0002000410087981 */ /* 0x000e64000c1e1900 */
[----:B-1----:R-:W-:-:S05]  /*1230*/  FMUL R21, R8, R8 ;  /* 0x0000000808157220 */ /* 0x002fca0000400000 */
[----:B------:R0:W-:Y:S04]  /*1240*/  STG.E desc[UR4][R18.64+0x200], R21 ;  /* 0x0002001512007986 */ /* 0x0001e8000c101904 */
[----:B------:R-:W3:Y:S02]  /*1250*/  LDG.E R8, desc[UR4][R16.64+0x400] ;  /* 0x0004000410087981 */ /* 0x000ee4000c1e1900 */
[----:B---3--:R-:W-:-:S05]  /*1260*/  FMUL R11, R8, R8 ;  /* 0x00000008080b7220 */ /* 0x008fca0000400000 */
[----:B------:R0:W-:Y:S04]  /*1270*/  STG.E desc[UR4][R18.64+0x400], R11 ;  /* 0x0004000b12007986 */ /* 0x0001e8000c101904 */
[----:B------:R-:W2:Y:S01]  /*1280*/  LDG.E R8, desc[UR4][R16.64+0x600] ;  /* 0x0006000410087981 */ /* 0x000ea2000c1e1900 */
[----:B------:R-:W-:Y:S01]  /*1290*/  IADD3 R14, PT, PT, R14, 0x10, RZ ;  /* 0x000000100e0e7810 */ /* 0x000fe20007ffe0ff */
[----:B------:R-:W-:Y:S01]  /*12a0*/  VIADD R12, R12, 0x800 ;  /* 0x000008000c0c7836 */ /* 0x000fe20000000000 */
[----:B------:R-:W-:Y:S02]  /*12b0*/  IADD3 R13, P2, PT, R13, 0x2000, RZ ;  /* 0x000020000d0d7810 */ /* 0x000fe40007f5e0ff */
[----:B------:R-:W-:Y:S02]  /*12c0*/  ISETP.NE.AND P1, PT, R14, RZ, PT ;  /* 0x000000ff0e00720c */ /* 0x000fe40003f25270 */
[----:B------:R-:W-:Y:S01]  /*12d0*/  IADD3.X R15, PT, PT, RZ, R15, RZ, P2, !PT ;  /* 0x0000000fff0f7210 */ /* 0x000fe200017fe4ff */
[----:B--2---:R-:W-:-:S05]  /*12e0*/  FMUL R23, R8, R8 ;  /* 0x0000000808177220 */ /* 0x004fca0000400000 */
[----:B------:R0:W-:Y:S05]  /*12f0*/  STG.E desc[UR4][R18.64+0x600], R23 ;  /* 0x0006001712007986 */ /* 0x0001ea000c101904 */
[----:B------:R-:W-:Y:S05]  /*1300*/  @P1 BRA `(.L_x_258) ;  /* 0xfffffff800fc1947 */ /* 0x000fea000383ffff */
.L_x_257:
[----:B------:R-:W-:Y:S05]  /*1310*/  @!P0 EXIT ;  /* 0x000000000000894d */ /* 0x000fea0003800000 */
[----:B------:R-:W-:Y:S02]  /*1320*/  ISETP.GE.U32.AND P0, PT, R20, 0x8, PT ;  /* 0x000000081400780c */ /* 0x000fe40003f06070 */
[----:B------:R-:W-:-:S04]  /*1330*/  LOP3.LUT R14, R0, 0x7, RZ, 0xc0, !PT ;  /* 0x00000007000e7812 */ /* 0x000fc800078ec0ff */
[----:B------:R-:W-:-:S07]  /*1340*/  ISETP.NE.AND P1, PT, R14, RZ, PT ;  /* 0x000000ff0e00720c */ /* 0x000fce0003f25270 */
[----:B------:R-:W-:Y:S06]  /*1350*/  @!P0 BRA `(.L_x_259) ;  /* 0x0000000000708947 */ /* 0x000fec0003800000 */
[----:B0-----:R-:W-:-:S05]  /*1360*/  LEA R11, R6, R7, 0x7 ;  /* 0x00000007060b7211 */ /* 0x001fca00078e38ff */
[----:B------:R-:W-:-:S05]  /*1370*/  IMAD.WIDE R8, R11, 0x4, R4 ;  /* 0x000000040b087825 */ /* 0x000fca00078e0204 */
[----:B------:R-:W2:Y:S01]  /*1380*/  LDG.E R12, desc[UR4][R8.64] ;  /* 0x00000004080c7981 */ /* 0x000ea2000c1e1900 */
[----:B------:R-:W-:-:S04]  /*1390*/  IMAD.WIDE R10, R11, 0x4, R2 ;  /* 0x000000040b0a7825 */ /* 0x000fc800078e0202 */
[----:B--2---:R-:W-:-:S05]  /*13a0*/  FMUL R13, R12, R12 ;  /* 0x0000000c0c0d7220 */ /* 0x004fca0000400000 */
[----:B------:R0:W-:Y:S04]  /*13b0*/  STG.E desc[UR4][R10.64], R13 ;  /* 0x0000000d0a007986 */ /* 0x0001e8000c101904 */
[----:B------:R-:W2:Y:S02]  /*13c0*/  LDG.E R12, desc[UR4][R8.64+0x200] ;  /* 0x00020004080c7981 */ /* 0x000ea4000c1e1900 */
[----:B--2---:R-:W-:-:S05]  /*13d0*/  FMUL R15, R12, R12 ;  /* 0x0000000c0c0f7220 */ /* 0x004fca0000400000 */
[----:B------:R1:W-:Y:S04]  /*13e0*/  STG.E desc[UR4][R10.64+0x200], R15 ;  /* 0x0002000f0a007986 */ /* 0x0003e8000c101904 */
[----:B------:R-:W2:Y:S02]  /*13f0*/  LDG.E R12, desc[UR4][R8.64+0x400] ;  /* 0x00040004080c7981 */ /* 0x000ea4000c1e1900 */
[----:B--2---:R-:W-:-:S05]  /*1400*/  FMUL R17, R12, R12 ;  /* 0x0000000c0c117220 */ /* 0x004fca0000400000 */
[----:B------:R2:W-:Y:S04]  /*1410*/  STG.E desc[UR4][R10.64+0x400], R17 ;  /* 0x000400110a007986 */ /* 0x0005e8000c101904 */
[----:B------:R-:W3:Y:S02]  /*1420*/  LDG.E R12, desc[UR4][R8.64+0x600] ;  /* 0x00060004080c7981 */ /* 0x000ee4000c1e1900 */
[----:B---3--:R-:W-:-:S05]  /*1430*/  FMUL R19, R12, R12 ;  /* 0x0000000c0c137220 */ /* 0x008fca0000400000 */
[----:B------:R3:W-:Y:S04]  /*1440*/  STG.E desc[UR4][R10.64+0x600], R19 ;  /* 0x000600130a007986 */ /* 0x0007e8000c101904 */
[----:B------:R-:W0:Y:S02]  /*1450*/  LDG.E R12, desc[UR4][R8.64+0x800] ;  /* 0x00080004080c7981 */ /* 0x000e24000c1e1900 */
[----:B0-----:R-:W-:-:S05]  /*1460*/  FMUL R13, R12, R12 ;  /* 0x0000000c0c0d7220 */ /* 0x001fca0000400000 */
[----:B------:R4:W-:Y:S04]  /*1470*/  STG.E desc[UR4][R10.64+0x800], R13 ;  /* 0x0008000d0a007986 */ /* 0x0009e8000c101904 */
[----:B------:R-:W1:Y:S02]  /*1480*/  LDG.E R12, desc[UR4][R8.64+0xa00] ;  /* 0x000a0004080c7981 */ /* 0x000e64000c1e1900 */
[----:B-1----:R-:W-:-:S05]  /*1490*/  FMUL R15, R12, R12 ;  /* 0x0000000c0c0f7220 */ /* 0x002fca0000400000 */
[----:B------:R4:W-:Y:S04]  /*14a0*/  STG.E desc[UR4][R10.64+0xa00], R15 ;  /* 0x000a000f0a007986 */ /* 0x0009e8000c101904 */
[----:B------:R-:W2:Y:S02]  /*14b0*/  LDG.E R12, desc[UR4][R8.64+0xc00] ;  /* 0x000c0004080c7981 */ /* 0x000ea4000c1e1900 */
[----:B--2---:R-:W-:-:S05]  /*14c0*/  FMUL R17, R12, R12 ;  /* 0x0000000c0c117220 */ /* 0x004fca0000400000 */
[----:B------:R4:W-:Y:S04]  /*14d0*/  STG.E desc[UR4][R10.64+0xc00], R17 ;  /* 0x000c00110a007986 */ /* 0x0009e8000c101904 */
[----:B------:R-:W3:Y:S01]  /*14e0*/  LDG.E R12, desc[UR4][R8.64+0xe00] ;  /* 0x000e0004080c7981 */ /* 0x000ee2000c1e1900 */
[----:B------:R-:W-:Y:S01]  /*14f0*/  IADD3 R6, PT, PT, R6, 0x8, RZ ;  /* 0x0000000806067810 */ /* 0x000fe20007ffe0ff */
[----:B---3--:R-:W-:-:S05]  /*1500*/  FMUL R19, R12, R12 ;  /* 0x0000000c0c137220 */ /* 0x008fca0000400000 */
[----:B------:R4:W-:Y:S02]  /*1510*/  STG.E desc[UR4][R10.64+0xe00], R19 ;  /* 0x000e00130a007986 */ /* 0x0009e4000c101904 */
.L_x_259:
[----:B------:R-:W-:Y:S05]  /*1520*/  @!P1 EXIT ;  /* 0x000000000000994d */ /* 0x000fea0003800000 */
[----:B------:R-:W-:Y:S02]  /*1530*/  ISETP.GE.U32.AND P0, PT, R14, 0x4, PT ;  /* 0x000000040e00780c */ /* 0x000fe40003f06070 */
[----:B------:R-:W-:-:S04]  /*1540*/  LOP3.LUT R12, R0, 0x3, RZ, 0xc0, !PT ;  /* 0x00000003000c7812 */ /* 0x000fc800078ec0ff */
[----:B------:R-:W-:-:S07]  /*1550*/  ISETP.NE.AND P1, PT, R12, RZ, PT ;  /* 0x000000ff0c00720c */ /* 0x000fce0003f25270 */
[----:B------:R-:W-:Y:S06]  /*1560*/  @!P0 BRA `(.L_x_260) ;  /* 0x0000000000408947 */ /* 0x000fec0003800000 */
[----:B0-----:R-:W-:-:S04]  /*1570*/  IMAD R9, R6, 0x80, R7 ;  /* 0x0000008006097824 */ /* 0x001fc800078e0207 */
[----:B----4-:R-:W-:-:S05]  /*1580*/  IMAD.WIDE R10, R9, 0x4, R4 ;  /* 0x00000004090a7825 */ /* 0x010fca00078e0204 */
        /* <DEDUP_REMOVED lines=10> */
[----:B------:R-:W2:Y:S01]  /*1630*/  LDG.E R0, desc[UR4][R10.64+0x600] ;  /* 0x000600040a007981 */ /* 0x000ea2000c1e1900 */
[----:B------:R-:W-:Y:S01]  /*1640*/  IADD3 R6, PT, PT, R6, 0x4, RZ ;  /* 0x0000000406067810 */ /* 0x000fe20007ffe0ff */
[----:B--2---:R-:W-:-:S05]  /*1650*/  FMUL R19, R0, R0 ;  /* 0x0000000000137220 */ /* 0x004fca0000400000 */
[----:B------:R1:W-:Y:S02]  /*1660*/  STG.E desc[UR4][R8.64+0x600], R19 ;  /* 0x0006001308007986 */ /* 0x0003e4000c101904 */
.L_x_260:
[----:B------:R-:W-:Y:S05]  /*1670*/  @!P1 EXIT ;  /* 0x000000000000994d */ /* 0x000fea0003800000 */
[----:B0---4-:R-:W-:Y:S01]  /*1680*/  LEA R11, R6, R7, 0x7 ;  /* 0x00000007060b7211 */ /* 0x011fe200078e38ff */
[----:B------:R-:W-:-:S07]  /*1690*/  IMAD.MOV R0, RZ, RZ, -R12 ;  /* 0x000000ffff007224 */ /* 0x000fce00078e0a0c */
.L_x_261:
[----:B-1----:R-:W-:-:S06]  /*16a0*/  IMAD.WIDE R8, R11, 0x4, R4 ;  /* 0x000000040b087825 */ /* 0x002fcc00078e0204 */
[----:B------:R-:W2:Y:S01]  /*16b0*/  LDG.E R8, desc[UR4][R8.64] ;  /* 0x0000000408087981 */ /* 0x000ea2000c1e1900 */
[----:B------:R-:W-:Y:S01]  /*16c0*/  IADD3 R0, PT, PT, R0, 0x1, RZ ;  /* 0x0000000100007810 */ /* 0x000fe20007ffe0ff */
[----:B0-----:R-:W-:-:S03]  /*16d0*/  IMAD.WIDE R6, R11, 0x4, R2 ;  /* 0x000000040b067825 */ /* 0x001fc600078e0202 */
[----:B------:R-:W-:Y:S01]  /*16e0*/  ISETP.NE.AND P0, PT, R0, RZ, PT ;  /* 0x000000ff0000720c */ /* 0x000fe20003f05270 */
[----:B--2---:R-:W-:-:S05]  /*16f0*/  FMUL R13, R8, R8 ;  /* 0x00000008080d7220 */ /* 0x004fca0000400000 */
[----:B------:R0:W-:Y:S07]  /*1700*/  STG.E desc[UR4][R6.64], R13 ;  /* 0x0000000d06007986 */ /* 0x0001ee000c101904 */
[----:B------:R-:W-:Y:S05]  /*1710*/  @!P0 EXIT ;  /* 0x000000000000894d */ /* 0x000fea0003800000 */
[----:B------:R-:W-:Y:S01]  /*1720*/  IADD3 R11, PT, PT, R11, 0x80, RZ ;  /* 0x000000800b0b7810 */ /* 0x000fe20007ffe0ff */
[----:B------:R-:W-:Y:S06]  /*1730*/  BRA `(.L_x_261) ;  /* 0xfffffffc00d87947 */ /* 0x000fec000383ffff */
.L_x_262:
        /* <DEDUP_REMOVED lines=12> */
.L_x_286:


//--------------------- .text._ZN3cub18CUB_300001_SM_10006detail9transform16transform_kernelINS2_10policy_hubILb1EN4cuda3std3__45tupleIJN6thrust24THRUST_300001_SM_1000_NS6detail15normal_iteratorINSA_10device_ptrIfEEEEEEEE10policy1000Ei9my_squareSF_JPfEEEvT0_iT1_T2_DpNS2_10kernel_argIT3_EE --------------------------
	.section	.text._ZN3cub18CUB_300001_SM_10006detail9transform16transform_kernelINS2_10policy_hubILb1EN4cuda3std3__45tupleIJN6thrust24THRUST_300001_SM_1000_NS6detail15normal_iteratorINSA_10device_ptrIfEEEEEEEE10policy1000Ei9my_squareSF_JPfEEEvT0_iT1_T2_DpNS2_10kernel_argIT3_EE,"ax",@progbits
	.align	128
        .global         _ZN3cub18CUB_300001_SM_10006detail9transform16transform_kernelINS2_10policy_hubILb1EN4cuda3std3__45tupleIJN6thrust24THRUST_300001_SM_1000_NS6detail15normal_iteratorINSA_10device_ptrIfEEEEEEEE10policy1000Ei9my_squareSF_JPfEEEvT0_iT1_T2_DpNS2_10kernel_argIT3_EE
        .type           _ZN3cub18CUB_300001_SM_10006detail9transform16transform_kernelINS2_10policy_hubILb1EN4cuda3std3__45tupleIJN6thrust24THRUST_300001_SM_1000_NS6detail15normal_iteratorINSA_10device_ptrIfEEEEEEEE10policy1000Ei9my_squareSF_JPfEEEvT0_iT1_T2_DpNS2_10kernel_argIT3_EE,@function
        .size           _ZN3cub18CUB_300001_SM_10006detail9transform16transform_kernelINS2_10policy_hubILb1EN4cuda3std3__45tupleIJN6thrust24THRUST_300001_SM_1000_NS6detail15normal_iteratorINSA_10device_ptrIfEEEEEEEE10policy1000Ei9my_squareSF_JPfEEEvT0_iT1_T2_DpNS2_10kernel_argIT3_EE,(.L_x_287 - _ZN3cub18CUB_300001_SM_10006detail9transform16transform_kernelINS2_10policy_hubILb1EN4cuda3std3__45tupleIJN6thrust24THRUST_300001_SM_1000_NS6detail15normal_iteratorINSA_10device_ptrIfEEEEEEEE10policy1000Ei9my_squareSF_JPfEEEvT0_iT1_T2_DpNS2_10kernel_argIT3_EE)
        .other          _ZN3cub18CUB_300001_SM_10006detail9transform16transform_kernelINS2_10policy_hubILb1EN4cuda3std3__45tupleIJN6thrust24THRUST_300001_SM_1000_NS6detail15normal_iteratorINSA_10device_ptrIfEEEEEEEE10policy1000Ei9my_squareSF_JPfEEEvT0_iT1_T2_DpNS2_10kernel_argIT3_EE,@"STO_CUDA_ENTRY STV_DEFAULT"
_ZN3cub18CUB_300001_SM_10006detail9transform16transform_kernelINS2_10policy_hubILb1EN4cuda3std3__45tupleIJN6thrust24THRUST_300001_SM_1000_NS6detail15normal_iteratorINSA_10device_ptrIfEEEEEEEE10policy1000Ei9my_squareSF_JPfEEEvT0_iT1_T2_DpNS2_10kernel_argIT3_EE:
.text._ZN3cub18CUB_300001_SM_10006detail9transform16transform_kernelINS2_10policy_hubILb1EN4cuda3std3__45tupleIJN6thrust24THRUST_300001_SM_1000_NS6detail15normal_iteratorINSA_10device_ptrIfEEEEEEEE10policy1000Ei9my_squareSF_JPfEEEvT0_iT1_T2_DpNS2_10kernel_argIT3_EE:
[----:B------:R-:W-:Y:S08]  /*0000*/  LDC R1, c[0x0][0x37c] ;  /* 0x0000df00ff017b82 */ /* 0x000ff00000000800 */
[----:B------:R-:W0:Y:S01]  /*0010*/  LDC.64 R8, c[0x0][0x380] ;  /* 0x0000e000ff087b82 */ /* 0x000e220000000a00 */
[----:B------:R-:W1:Y:S01]  /*0020*/  S2R R0, SR_TID.X ;  /* 0x0000000000007919 */ /* 0x000e620000002100 */
[----:B------:R-:W2:Y:S01]  /*0030*/  LDCU.64 UR6, c[0x0][0x358] ;  /* 0x00006b00ff0677ac */ /* 0x000ea20008000a00 */
[----:B------:R-:W-:Y:S05]  /*0040*/  BSSY.RECONVERGENT B0, `(.L_x_263) ;  /* 0x0000016000007945 */ /* 0x000fea0003800200 */
[----:B------:R-:W3:Y:S08]  /*0050*/  S2UR UR4, SR_CTAID.X ;  /* 0x00000000000479c3 */ /* 0x000ef00000002500 */
[----:B------:R-:W4:Y:S01]  /*0060*/  LDC.64 R2, c[0x0][0x398] ;  /* 0x0000e600ff027b82 */ /* 0x000f220000000a00 */
[----:B0-----:R-:W-:-:S07]  /*0070*/  SHF.L.U32 R7, R9, 0x7, RZ ;  /* 0x0000000709077819 */ /* 0x001fce00000006ff */
[----:B------:R-:W0:Y:S01]  /*0080*/  LDC.64 R4, c[0x0][0x390] ;  /* 0x0000e400ff047b82 */ /* 0x000e220000000a00 */
[----:B---3--:R-:W-:Y:S01]  /*0090*/  IMAD R13, R7, UR4, RZ ;  /* 0x00000004070d7c24 */ /* 0x008fe2000f8e02ff */
[----:B-1----:R-:W-:-:S04]  /*00a0*/  SHF.L.U32 R15, R0, 0x7, RZ ;  /* 0x00000007000f7819 */ /* 0x002fc800000006ff */
[----:B------:R-:W-:-:S04]  /*00b0*/  IADD3 R8, PT, PT, -R13, R8, RZ ;  /* 0x000000080d087210 */ /* 0x000fc80007ffe1ff */
[CC--:B------:R-:W-:Y:S02]  /*00c0*/  VIMNMX R6, PT, PT, R7.reuse, R8.reuse, PT ;  /* 0x0000000807067248 */ /* 0x0c0fe40003fe0100 */
[----:B------:R-:W-:Y:S02]  /*00d0*/  ISETP.GT.AND P0, PT, R7, R8, PT ;  /* 0x000000080700720c */ /* 0x000fe40003f04270 */
[----:B------:R-:W-:-:S04]  /*00e0*/  SHF.L.U32 R12, R6, 0x2, RZ ;  /* 0x00000002060c7819 */ /* 0x000fc800000006ff */
[----:B------:R-:W-:-:S13]  /*00f0*/  ISETP.GE.AND P1, PT, R15, R12, PT ;  /* 0x0000000c0f00720c */ /* 0x000fda0003f26270 */
[----:B--2-4-:R-:W-:Y:S05]  /*0100*/  @P1 BRA `(.L_x_264) ;  /* 0x0000000000241947 */ /* 0x014fea0003800000 */
[----:B------:R-:W1:Y:S02]  /*0110*/  LDC.64 R10, c[0x0][0x398] ;  /* 0x0000e600ff0a7b82 */ /* 0x000e640000000a00 */
[----:B-1----:R-:W-:-:S04]  /*0120*/  IMAD.WIDE.U32 R10, R0, 0x80, R10 ;  /* 0x00000080000a7825 */ /* 0x002fc800078e000a */
[----:B------:R-:W-:-:S07]  /*0130*/  IMAD.WIDE R10, R13, 0x4, R10 ;  /* 0x000000040d0a7825 */ /* 0x000fce00078e020a */
.L_x_265:
[----:B------:R-:W-:Y:S01]  /*0140*/  VIADD R15, R15, 0x4000 ;  /* 0x000040000f0f7836 */ /* 0x000fe20000000000 */
[----:B------:R1:W-:Y:S04]  /*0150*/  CCTL.E.PF2 [R10] ;  /* 0x000000000a00798f */ /* 0x0003e80000800100 */
[----:B------:R-:W-:Y:S02]  /*0160*/  ISETP.GE.AND P1, PT, R15, R12, PT ;  /* 0x0000000c0f00720c */ /* 0x000fe40003f26270 */
[----:B-1----:R-:W-:-:S04]  /*0170*/  IADD3 R10, P2, PT, R10, 0x4000, RZ ;  /* 0x000040000a0a7810 */ /* 0x002fc80007f5e0ff */
[----:B------:R-:W-:-:S07]  /*0180*/  IADD3.X R11, PT, PT, RZ, R11, RZ, P2, !PT ;  /* 0x0000000bff0b7210 */ /* 0x000fce00017fe4ff */
[----:B------:R-:W-:Y:S05]  /*0190*/  @!P1 BRA `(.L_x_265) ;  /* 0xfffffffc00e89947 */ /* 0x000fea000383ffff */
.L_x_264:
[----:B------:R-:W-:Y:S05]  /*01a0*/  BSYNC.RECONVERGENT B0 ;  /* 0x0000000000007941 */ /* 0x000fea0003800200 */
.L_x_263:
[----:B------:R-:W-:-:S04]  /*01b0*/  IMAD.WIDE R2, R13, 0x4, R2 ;  /* 0x000000040d027825 */ /* 0x000fc800078e0202 */
[----:B0-----:R-:W-:Y:S01]  /*01c0*/  IMAD.WIDE R4, R13, 0x4, R4 ;  /* 0x000000040d047825 */ /* 0x001fe200078e0204 */
[----:B------:R-:W-:Y:S06]  /*01d0*/  @P0 BRA `(.L_x_266) ;  /* 0x0000000800440947 */ /* 0x000fec0003800000 */
        /* <DEDUP_REMOVED lines=10> */
[----:B------:R-:W-:Y:S02]  /*0280*/  LOP3.LUT R13, R14, 0x1000, RZ, 0xfc, !PT ;  /* 0x000010000e0d7812 */ /* 0x000fe400078efcff */
[----:B------:R-:W-:-:S07]  /*0290*/  IADD3 R12, PT, PT, -R7, RZ, RZ ;  /* 0x000000ff070c7210 */ /* 0x000fce0007ffe1ff */
.L_x_268:
[----:B------:R-:W-:-:S05]  /*02a0*/  IADD3 R10, P1, PT, R2, R13, RZ ;  /* 0x0000000d020a7210 */ /* 0x000fca0007f3e0ff */
[----:B0-----:R-:W-:-:S05]  /*02b0*/  IMAD.X R11, R3, 0x1, R15, P1 ;  /* 0x00000001030b7824 */ /* 0x001fca00008e060f */
        /* <DEDUP_REMOVED lines=24> */
[----:B------:R-:W-:Y:S01]  /*0440*/  HFMA2 R19, -RZ, RZ, 0, 0 ;  /* 0x00000000ff137431 */ /* 0x000fe200000001ff */
[----:B------:R-:W-:Y:S01]  /*0450*/  MOV R18, 0x600 ;  /* 0x0000060000127802 */ /* 0x000fe20000000f00 */
        /* <DEDUP_REMOVED lines=8> */
[----:B------:R-:W1:Y:S01]  /*04e0*/  LDG.E R14, desc[UR6][R16.64+-0x600] ;  /* 0xfffa0006100e7981 */ /* 0x000e62000c1e1900 */
[----:B------:R-:W-:-:S05]  /*04f0*/  IADD3 R18, P1, PT, R4, R18, RZ ;  /* 0x0000001204127210 */ /* 0x000fca0007f3e0ff */
[----:B------:R-:W-:Y:S02]  /*0500*/  IMAD.X R19, R5, 0x1, R19, P1 ;  /* 0x0000000105137824 */ /* 0x000fe400008e0613 */
[----:B-1----:R-:W-:-:S05]  /*0510*/  FMUL R21, R14, R14 ;  /* 0x0000000e0e157220 */ /* 0x002fca0000400000 */
        /* <DEDUP_REMOVED lines=17> */
[----:B------:R-:W-:Y:S02]  /*0630*/  IADD3 R12, PT, PT, R12, 0x10, RZ ;  /* 0x000000100c0c7810 */ /* 0x000fe40007ffe0ff */
[----:B------:R-:W-:Y:S02]  /*0640*/  IADD3 R13, P2, PT, R13, 0x2000, RZ ;  /* 0x000020000d0d7810 */ /* 0x000fe40007f5e0ff */
[----:B------:R-:W-:Y:S02]  /*0650*/  ISETP.NE.AND P1, PT, R12, RZ, PT ;  /* 0x000000ff0c00720c */ /* 0x000fe40003f25270 */
[----:B------:R-:W-:-:S02]  /*0660*/  IADD3.X R15, PT, PT, RZ, R15, RZ, P2, !PT ;  /* 0x0000000fff0f7210 */ /* 0x000fc400017fe4ff */
[----:B------:R-:W-:Y:S01]  /*0670*/  IADD3 R6, PT, PT, R6, 0x800, RZ ;  /* 0x0000080006067810 */ /* 0x000fe20007ffe0ff */
[----:B--2---:R-:W-:-:S05]  /*0680*/  FMUL R23, R8, R8 ;  /* 0x0000000808177220 */ /* 0x004fca0000400000 */
[----:B------:R0:W-:Y:S03]  /*0690*/  STG.E desc[UR6][R18.64+0x600], R23 ;  /* 0x0006001712007986 */ /* 0x0001e6000c101906 */
[----:B------:R-:W-:Y:S05]  /*06a0*/  @P1 BRA `(.L_x_268) ;  /* 0xfffffff800fc1947 */ /* 0x000fea000383ffff */
.L_x_267:
[----:B------:R-:W-:Y:S05]  /*06b0*/  @!P0 EXIT ;  /* 0x000000000000894d */ /* 0x000fea0003800000 */
[----:B------:R-:W1:Y:S01]  /*06c0*/  LDCU UR4, c[0x0][0x384] ;  /* 0x00007080ff0477ac */ /* 0x000e620008000800 */
[----:B------:R-:W-:Y:S01]  /*06d0*/  ISETP.GE.U32.AND P0, PT, R20, 0x8, PT ;  /* 0x000000081400780c */ /* 0x000fe20003f06070 */
[----:B-1----:R-:W-:-:S06]  /*06e0*/  ULOP3.LUT UR5, UR4, 0x7, URZ, 0xc0, !UPT ;  /* 0x0000000704057892 */ /* 0x002fcc000f8ec0ff */
[----:B------:R-:W-:-:S06]  /*06f0*/  ISETP.NE.AND P1, PT, RZ, UR5, PT ;  /* 0x00000005ff007c0c */ /* 0x000fcc000bf25270 */
[----:B------:R-:W-:Y:S07]  /*0700*/  @!P0 BRA `(.L_x_269) ;  /* 0x0000000000708947 */ /* 0x000fee0003800000 */
        /* <DEDUP_REMOVED lines=25> */
[----:B------:R-:W-:Y:S02]  /*08a0*/  VIADD R7, R7, 0x8 ;  /* 0x0000000807077836 */ /* 0x000fe40000000000 */
[----:B---3--:R-:W-:-:S05]  /*08b0*/  FMUL R19, R6, R6 ;  /* 0x0000000606137220 */ /* 0x008fca0000400000 */
[----:B------:R4:W-:Y:S02]  /*08c0*/  STG.E desc[UR6][R10.64+0xe00], R19 ;  /* 0x000e00130a007986 */ /* 0x0009e4000c101906 */
.L_x_269:
[----:B------:R-:W-:Y:S05]  /*08d0*/  @!P1 EXIT ;  /* 0x000000000000994d */ /* 0x000fea0003800000 */
[----:B------:R-:W-:Y:S02]  /*08e0*/  UISETP.GE.U32.AND UP0, UPT, UR5, 0x4, UPT ;  /* 0x000000040500788c */ /* 0x000fe4000bf06070 */
[----:B------:R-:W-:-:S06]  /*08f0*/  ULOP3.LUT UR4, UR4, 0x3, URZ, 0xc0, !UPT ;  /* 0x0000000304047892 */ /* 0x000fcc000f8ec0ff */
[----:B------:R-:W-:Y:S01]  /*0900*/  ISETP.NE.AND P0, PT, RZ, UR4, PT ;  /* 0x00000004ff007c0c */ /* 0x000fe2000bf05270 */
[----:B------:R-:W-:-:S12]  /*0910*/  BRA.U !UP0, `(.L_x_270) ;  /* 0x0000000108407547 */ /* 0x000fd8000b800000 */
[----:B0---4-:R-:W-:-:S05]  /*0920*/  LEA R11, R7, R0, 0x7 ;  /* 0x00000000070b7211 */ /* 0x011fca00078e38ff */
        /* <DEDUP_REMOVED lines=15> */
.L_x_270:
[----:B------:R-:W-:Y:S05]  /*0a20*/  @!P0 EXIT ;  /* 0x000000000000894d */ /* 0x000fea0003800000 */
[----:B01--4-:R-:W-:Y:S01]  /*0a30*/  LEA R11, R7, R0, 0x7 ;  /* 0x00000000070b7211 */ /* 0x013fe200078e38ff */
[----:B------:R-:W-:-:S12]  /*0a40*/  UIADD3 UR4, UPT, UPT, -UR4, URZ, URZ ;  /* 0x000000ff04047290 */ /* 0x000fd8000fffe1ff */
.L_x_271:
[----:B------:R-:W-:-:S06]  /*0a50*/  IMAD.WIDE R8, R11, 0x4, R2 ;  /* 0x000000040b087825 */ /* 0x000fcc00078e0202 */
[----:B------:R-:W2:Y:S01]  /*0a60*/  LDG.E R8, desc[UR6][R8.64] ;  /* 0x0000000608087981 */ /* 0x000ea2000c1e1900 */
[C---:B0-----:R-:W-:Y:S01]  /*0a70*/  IMAD.WIDE R6, R11.reuse, 0x4, R4 ;  /* 0x000000040b067825 */ /* 0x041fe200078e0204 */
[----:B------:R-:W-:Y:S01]  /*0a80*/  UIADD3 UR4, UPT, UPT, UR4, 0x1, URZ ;  /* 0x0000000104047890 */ /* 0x000fe2000fffe0ff */
[----:B------:R-:W-:-:S03]  /*0a90*/  IADD3 R11, PT, PT, R11, 0x80, RZ ;  /* 0x000000800b0b7810 */ /* 0x000fc60007ffe0ff */
[----:B------:R-:W-:Y:S01]  /*0aa0*/  UISETP.NE.AND UP0, UPT, UR4, URZ, UPT ;  /* 0x000000ff0400728c */ /* 0x000fe2000bf05270 */
[----:B--2---:R-:W-:-:S05]  /*0ab0*/  FMUL R13, R8, R8 ;  /* 0x00000008080d7220 */ /* 0x004fca0000400000 */
[----:B------:R0:W-:Y:S03]  /*0ac0*/  STG.E desc[UR6][R6.64], R13 ;  /* 0x0000000d06007986 */ /* 0x0001e6000c101906 */
[----:B------:R-:W-:Y:S05]  /*0ad0*/  BRA.U UP0, `(.L_x_271) ;  /* 0xfffffffd00dc7547 */ /* 0x000fea000b83ffff */
[----:B------:R-:W-:Y:S05]  /*0ae0*/  EXIT ;  /* 0x000000000000794d */ /* 0x000fea0003800000 */
.L_x_266:
[----:B------:R-:W-:-:S13]  /*0af0*/  ISETP.GE.AND P0, PT, R9, 0x1, PT ;  /* 0x000000010900780c */ /* 0x000fda0003f06270 */
[----:B------:R-:W-:Y:S05]  /*0b00*/  @!P0 EXIT ;  /* 0x000000000000894d */ /* 0x000fea0003800000 */
[C---:B------:R-:W-:Y:S01]  /*0b10*/  ISETP.GE.U32.AND P0, PT, R9.reuse, 0x8, PT ;  /* 0x000000080900780c */ /* 0x040fe20003f06070 */
[----:B------:R-:W-:Y:S01]  /*0b20*/  IMAD.MOV.U32 R7, RZ, RZ, RZ ;  /* 0x000000ffff077224 */ /* 0x000fe200078e00ff */
[----:B------:R-:W-:-:S11]  /*0b30*/  LOP3.LUT R20, R9, 0x7, RZ, 0xc0, !PT ;  /* 0x0000000709147812 */ /* 0x000fd600078ec0ff */
[----:B------:R-:W-:Y:S05]  /*0b40*/  @!P0 BRA `(.L_x_272) ;  /* 0x0000000000d08947 */ /* 0x000fea0003800000 */
[----:B------:R-:W-:Y:S02]  /*0b50*/  LOP3.LUT R7, R9, 0x7ffffff8, RZ, 0xc0, !PT ;  /* 0x7ffffff809077812 */ /* 0x000fe400078ec0ff */
[----:B------:R-:W-:-:S07]  /*0b60*/  MOV R12, RZ ;  /* 0x000000ff000c7202 */ /* 0x000fce0000000f00 */
.L_x_275:
[----:B0-----:R-:W-:-:S04]  /*0b70*/  LEA R13, R12, R0, 0x7 ;  /* 0x000000000c0d7211 */ /* 0x001fc800078e38ff */
        /* <DEDUP_REMOVED lines=10> */
[----:B------:R-:W-:Y:S01]  /*0c20*/  IADD3 R21, PT, PT, R13, 0x100, RZ ;  /* 0x000001000d157810 */ /* 0x000fe20007ffe0ff */
[----:B------:R-:W-:-:S03]  /*0c30*/  IMAD.WIDE R10, R11, 0x4, R4 ;  /* 0x000000040b0a7825 */ /* 0x000fc600078e0204 */
[----:B------:R-:W-:Y:S01]  /*0c40*/  ISETP.GE.AND P0, PT, R21, R6, PT ;  /* 0x000000061500720c */ /* 0x000fe20003f06270 */
[----:B------:R-:W-:Y:S02]  /*0c50*/  VIADD R21, R13, 0x180 ;  /* 0x000001800d157836 */ /* 0x000fe40000000000 */
[----:B--2---:R-:W-:-:S05]  /*0c60*/  @!P1 FMUL R15, R18, R18 ;  /* 0x00000012120f9220 */ /* 0x004fca0000400000 */
[----:B------:R1:W-:Y:S05]  /*0c70*/  @!P1 STG.E desc[UR6][R10.64], R15 ;  /* 0x0000000f0a009986 */ /* 0x0003ea000c101906 */
[----:B------:R-:W2:Y:S01]  /*0c80*/  @!P0 LDG.E R14, desc[UR6][R8.64+0x200] ;  /* 0x00020006080e8981 */ /* 0x000ea2000c1e1900 */
[----:B------:R-:W-:Y:S02]  /*0c90*/  ISETP.GE.AND P1, PT, R21, R6, PT ;  /* 0x000000061500720c */ /* 0x000fe40003f26270 */
[----:B0-----:R-:W-:Y:S01]  /*0ca0*/  IADD3 R17, PT, PT, R13, 0x200, RZ ;  /* 0x000002000d117810 */ /* 0x001fe20007ffe0ff */
[----:B--2---:R-:W-:-:S05]  /*0cb0*/  @!P0 FMUL R21, R14, R14 ;  /* 0x0000000e0e158220 */ /* 0x004fca0000400000 */
[----:B------:R-:W-:Y:S05]  /*0cc0*/  @!P0 STG.E desc[UR6][R10.64+0x200], R21 ;  /* 0x000200150a008986 */ /* 0x000fea000c101906 */
[----:B------:R-:W2:Y:S01]  /*0cd0*/  @!P1 LDG.E R14, desc[UR6][R8.64+0x400] ;  /* 0x00040006080e9981 */ /* 0x000ea2000c1e1900 */
[----:B------:R-:W-:Y:S02]  /*0ce0*/  ISETP.GE.AND P0, PT, R17, R6, PT ;  /* 0x000000061100720c */ /* 0x000fe40003f06270 */
[----:B-1----:R-:W-:Y:S01]  /*0cf0*/  IADD3 R15, PT, PT, R13, 0x280, RZ ;  /* 0x000002800d0f7810 */ /* 0x002fe20007ffe0ff */
[----:B--2---:R-:W-:-:S05]  /*0d00*/  @!P1 FMUL R17, R14, R14 ;  /* 0x0000000e0e119220 */ /* 0x004fca0000400000 */
[----:B------:R0:W-:Y:S05]  /*0d10*/  @!P1 STG.E desc[UR6][R10.64+0x400], R17 ;  /* 0x000400110a009986 */ /* 0x0001ea000c101906 */
[----:B------:R-:W2:Y:S01]  /*0d20*/  @!P0 LDG.E R14, desc[UR6][R8.64+0x600] ;  /* 0x00060006080e8981 */ /* 0x000ea2000c1e1900 */
[----:B------:R-:W-:Y:S02]  /*0d30*/  ISETP.GE.AND P1, PT, R15, R6, PT ;  /* 0x000000060f00720c */ /* 0x000fe40003f26270 */
[----:B------:R-:W-:Y:S01]  /*0d40*/  IADD3 R19, PT, PT, R13, 0x300, RZ ;  /* 0x000003000d137810 */ /* 0x000fe20007ffe0ff */
[----:B--2---:R-:W-:-:S05]  /*0d50*/  @!P0 FMUL R15, R14, R14 ;  /* 0x0000000e0e0f8220 */ /* 0x004fca0000400000 */
[----:B------:R1:W-:Y:S05]  /*0d60*/  @!P0 STG.E desc[UR6][R10.64+0x600], R15 ;  /* 0x0006000f0a008986 */ /* 0x0003ea000c101906 */
[----:B------:R-:W2:Y:S01]  /*0d70*/  @!P1 LDG.E R14, desc[UR6][R8.64+0x800] ;  /* 0x00080006080e9981 */ /* 0x000ea2000c1e1900 */
[----:B------:R-:W-:Y:S01]  /*0d80*/  ISETP.GE.AND P0, PT, R19, R6, PT ;  /* 0x000000061300720c */ /* 0x000fe20003f06270 */
[----:B--2---:R-:W-:-:S05]  /*0d90*/  @!P1 FMUL R19, R14, R14 ;  /* 0x0000000e0e139220 */ /* 0x004fca0000400000 */
[----:B------:R1:W-:Y:S07]  /*0da0*/  @!P1 STG.E desc[UR6][R10.64+0x800], R19 ;  /* 0x000800130a009986 */ /* 0x0003ee000c101906 */
[----:B------:R-:W0:Y:S01]  /*0db0*/  @!P0 LDG.E R14, desc[UR6][R8.64+0xa00] ;  /* 0x000a0006080e8981 */ /* 0x000e22000c1e1900 */
[----:B------:R-:W-:Y:S01]  /*0dc0*/  IADD3 R13, PT, PT, R13, 0x380, RZ ;  /* 0x000003800d0d7810 */ /* 0x000fe20007ffe0ff */
[----:B------:R-:W-:Y:S01]  /*0dd0*/  VIADD R12, R12, 0x8 ;  /* 0x000000080c0c7836 */ /* 0x000fe20000000000 */
[----:B------:R-:W-:Y:S04]  /*0de0*/  BSSY.RECONVERGENT B0, `(.L_x_273) ;  /* 0x0000009000007945 */ /* 0x000fe80003800200 */
[----:B------:R-:W-:Y:S01]  /*0df0*/  ISETP.NE.AND P1, PT, R12, R7, PT ;  /* 0x000000070c00720c */ /* 0x000fe20003f25270 */
[----:B0-----:R-:W-:-:S05]  /*0e00*/  @!P0 FMUL R17, R14, R14 ;  /* 0x0000000e0e118220 */ /* 0x001fca0000400000 */
[----:B------:R1:W-:Y:S01]  /*0e10*/  @!P0 STG.E desc[UR6][R10.64+0xa00], R17 ;  /* 0x000a00110a008986 */ /* 0x0003e2000c101906 */
[----:B------:R-:W-:-:S13]  /*0e20*/  ISETP.GE.AND P0, PT, R13, R6, PT ;  /* 0x000000060d00720c */ /* 0x000fda0003f06270 */
[----:B-1----:R-:W-:Y:S05]  /*0e30*/  @P0 BRA `(.L_x_274) ;  /* 0x00000000000c0947 */ /* 0x002fea0003800000 */
[----:B------:R-:W2:Y:S02]  /*0e40*/  LDG.E R8, desc[UR6][R8.64+0xc00] ;  /* 0x000c000608087981 */ /* 0x000ea4000c1e1900 */
[----:B--2---:R-:W-:-:S05]  /*0e50*/  FMUL R13, R8, R8 ;  /* 0x00000008080d7220 */ /* 0x004fca0000400000 */
[----:B------:R0:W-:Y:S02]  /*0e60*/  STG.E desc[UR6][R10.64+0xc00], R13 ;  /* 0x000c000d0a007986 */ /* 0x0001e4000c101906 */
.L_x_274:
[----:B------:R-:W-:Y:S05]  /*0e70*/  BSYNC.RECONVERGENT B0 ;  /* 0x0000000000007941 */ /* 0x000fea0003800200 */
.L_x_273:
[----:B------:R-:W-:Y:S05]  /*0e80*/  @P1 BRA `(.L_x_275) ;  /* 0xfffffffc00381947 */ /* 0x000fea000383ffff */
.L_x_272:
[----:B------:R-:W-:-:S13]  /*0e90*/  ISETP.NE.AND P0, PT, R20, RZ, PT ;  /* 0x000000ff1400720c */ /* 0x000fda0003f05270 */
[----:B------:R-:W-:Y:S05]  /*0ea0*/  @!P0 EXIT ;  /* 0x000000000000894d */ /* 0x000fea0003800000 */
[----:B------:R-:W1:Y:S01]  /*0eb0*/  LDC R8, c[0x0][0x384] ;  /* 0x0000e100ff087b82 */ /* 0x000e620000000800 */
[----:B------:R-:W-:Y:S02]  /*0ec0*/  ISETP.GE.U32.AND P1, PT, R20, 0x4, PT ;  /* 0x000000041400780c */ /* 0x000fe40003f26070 */
[----:B-1----:R-:W-:-:S04]  /*0ed0*/  LOP3.LUT R21, R8, 0x3, RZ, 0xc0, !PT ;  /* 0x0000000308157812 */ /* 0x002fc800078ec0ff */
[----:B------:R-:W-:-:S07]  /*0ee0*/  ISETP.NE.AND P0, PT, R21, RZ, PT ;  /* 0x000000ff1500720c */ /* 0x000fce0003f05270 */
[----:B------:R-:W-:Y:S06]  /*0ef0*/  @!P1 BRA `(.L_x_276) ;  /* 0x0000000000749947 */ /* 0x000fec0003800000 */
[----:B------:R-:W-:-:S04]  /*0f00*/  LEA R19, R7, R0, 0x7 ;  /* 0x0000000007137211 */ /* 0x000fc800078e38ff */
[----:B------:R-:W-:-:S13]  /*0f10*/  ISETP.GE.AND P2, PT, R19, R6, PT ;  /* 0x000000061300720c */ /* 0x000fda0003f46270 */
[----:B0-----:R-:W-:-:S06]  /*0f20*/  @!P2 IMAD.WIDE R10, R19, 0x4, R2 ;  /* 0x00000004130aa825 */ /* 0x001fcc00078e0202 */
        /* <DEDUP_REMOVED lines=8> */
[----:B------:R-:W-:Y:S01]  /*0fb0*/  IADD3 R25, PT, PT, R19, 0x100, RZ ;  /* 0x0000010013197810 */ /* 0x000fe20007ffe0ff */
        /* <DEDUP_REMOVED lines=13> */
[----:B------:R-:W-:-:S04]  /*1090*/  @!P1 IMAD.WIDE R18, R19, 0x4, R4 ;  /* 0x0000000413129825 */ /* 0x000fc800078e0204 */
[----:B------:R-:W-:Y:S02]  /*10a0*/  VIADD R7, R7, 0x4 ;  /* 0x0000000407077836 */ /* 0x000fe40000000000 */
[----:B--2---:R-:W-:-:S05]  /*10b0*/  @!P1 FMUL R25, R14, R14 ;  /* 0x0000000e0e199220 */ /* 0x004fca0000400000 */
[----:B------:R1:W-:Y:S02]  /*10c0*/  @!P1 STG.E desc[UR6][R18.64], R25 ;  /* 0x0000001912009986 */ /* 0x0003e4000c101906 */
.L_x_276:
[----:B------:R-:W-:Y:S05]  /*10d0*/  @!P0 EXIT ;  /* 0x000000000000894d */ /* 0x000fea0003800000 */
[----:B------:R-:W-:Y:S02]  /*10e0*/  ISETP.NE.AND P1, PT, R21, 0x1, PT ;  /* 0x000000011500780c */ /* 0x000fe40003f25270 */
[----:B------:R-:W-:-:S04]  /*10f0*/  LOP3.LUT R8, R8, 0x1, RZ, 0xc0, !PT ;  /* 0x0000000108087812 */ /* 0x000fc800078ec0ff */
[----:B------:R-:W-:-:S07]  /*1100*/  ISETP.NE.U32.AND P0, PT, R8, 0x1, PT ;  /* 0x000000010800780c */ /* 0x000fce0003f05070 */
[----:B------:R-:W-:Y:S06]  /*1110*/  @!P1 BRA `(.L_x_277) ;  /* 0x00000000003c9947 */ /* 0x000fec0003800000 */
[----:B0-----:R-:W-:-:S04]  /*1120*/  LEA R11, R7, R0, 0x7 ;  /* 0x00000000070b7211 */ /* 0x001fc800078e38ff */
[----:B------:R-:W-:-:S13]  /*1130*/  ISETP.GE.AND P1, PT, R11, R6, PT ;  /* 0x000000060b00720c */ /* 0x000fda0003f26270 */
[----:B-1----:R-:W-:-:S06]  /*1140*/  @!P1 IMAD.WIDE R8, R11, 0x4, R2 ;  /* 0x000000040b089825 */ /* 0x002fcc00078e0202 */
[----:B------:R-:W2:Y:S01]  /*1150*/  @!P1 LDG.E R8, desc[UR6][R8.64] ;  /* 0x0000000608089981 */ /* 0x000ea2000c1e1900 */
[C---:B------:R-:W-:Y:S01]  /*1160*/  IADD3 R15, PT, PT, R11.reuse, 0x80, RZ ;  /* 0x000000800b0f7810 */ /* 0x040fe20007ffe0ff */
[----:B------:R-:W-:-:S03]  /*1170*/  @!P1 IMAD.WIDE R10, R11, 0x4, R4 ;  /* 0x000000040b0a9825 */ /* 0x000fc600078e0204 */
[----:B------:R-:W-:-:S13]  /*1180*/  ISETP.GE.AND P2, PT, R15, R6, PT ;  /* 0x000000060f00720c */ /* 0x000fda0003f46270 */
[----:B------:R-:W-:-:S04]  /*1190*/  @!P2 IMAD.WIDE R12, R15, 0x4, R2 ;  /* 0x000000040f0ca825 */ /* 0x000fc800078e0202 */
[----:B--2---:R-:W-:-:S05]  /*11a0*/  @!P1 FMUL R17, R8, R8 ;  /* 0x0000000808119220 */ /* 0x004fca0000400000 */
[----:B------:R2:W-:Y:S04]  /*11b0*/  @!P1 STG.E desc[UR6][R10.64], R17 ;  /* 0x000000110a009986 */ /* 0x0005e8000c101906 */
[----:B------:R-:W3:Y:S01]  /*11c0*/  @!P2 LDG.E R12, desc[UR6][R12.64] ;  /* 0x000000060c0ca981 */ /* 0x000ee2000c1e1900 */
[----:B------:R-:W-:Y:S01]  /*11d0*/  @!P2 IMAD.WIDE R14, R15, 0x4, R4 ;  /* 0x000000040f0ea825 */ /* 0x000fe200078e0204 */
[----:B------:R-:W-:-:S03]  /*11e0*/  IADD3 R7, PT, PT, R7, 0x2, RZ ;  /* 0x0000000207077810 */ /* 0x000fc60007ffe0ff */
[----:B---3--:R-:W-:-:S05]  /*11f0*/  @!P2 FMUL R19, R12, R12 ;  /* 0x0000000c0c13a220 */ /* 0x008fca0000400000 */
[----:B------:R2:W-:Y:S02]  /*1200*/  @!P2 STG.E desc[UR6][R14.64], R19 ;  /* 0x000000130e00a986 */ /* 0x0005e4000c101906 */
.L_x_277:
[----:B------:R-:W-:Y:S05]  /*1210*/  @P0 EXIT ;  /* 0x000000000000094d */ /* 0x000fea0003800000 */
[----:B------:R-:W-:-:S04]  /*1220*/  LEA R7, R7, R0, 0x7 ;  /* 0x0000000007077211 */ /* 0x000fc800078e38ff */
[----:B------:R-:W-:-:S13]  /*1230*/  ISETP.GE.AND P0, PT, R7, R6, PT ;  /* 0x000000060700720c */ /* 0x000fda0003f06270 */
[----:B------:R-:W-:Y:S05]  /*1240*/  @P0 EXIT ;  /* 0x000000000000094d */ /* 0x000fea0003800000 */
[----:B------:R-:W-:-:S06]  /*1250*/  IMAD.WIDE R2, R7, 0x4, R2 ;  /* 0x0000000407027825 */ /* 0x000fcc00078e0202 */
[----:B------:R-:W3:Y:S01]  /*1260*/  LDG.E R2, desc[UR6][R2.64] ;  /* 0x0000000602027981 */ /* 0x000ee2000c1e1900 */
[----:B------:R-:W-:-:S04]  /*1270*/  IMAD.WIDE R4, R7, 0x4, R4 ;  /* 0x0000000407047825 */ /* 0x000fc800078e0204 */
[----:B---3--:R-:W-:-:S05]  /*1280*/  FMUL R7, R2, R2 ;  /* 0x0000000202077220 */ /* 0x008fca0000400000 */
[----:B------:R-:W-:Y:S01]  /*1290*/  STG.E desc[UR6][R4.64], R7 ;  /* 0x0000000704007986 */ /* 0x000fe2000c101906 */
[----:B------:R-:W-:Y:S05]  /*12a0*/  EXIT ;  /* 0x000000000000794d */ /* 0x000fea0003800000 */
.L_x_278:
        /* <DEDUP_REMOVED lines=13> */
.L_x_287:


//--------------------- .text._ZN3cub18CUB_300001_SM_10006detail11EmptyKernelIvEEvv --------------------------
	.section	.text._ZN3cub18CUB_300001_SM_10006detail11EmptyKernelIvEEvv,"ax",@progbits
	.align	128
        .global         _ZN3cub18CUB_300001_SM_10006detail11EmptyKernelIvEEvv
        .type           _ZN3cub18CUB_300001_SM_10006detail11EmptyKernelIvEEvv,@function
        .size           _ZN3cub18CUB_300001_SM_10006detail11EmptyKernelIvEEvv,(.L_x_288 - _ZN3cub18CUB_300001_SM_10006detail11EmptyKernelIvEEvv)
        .other          _ZN3cub18CUB_300001_SM_10006detail11EmptyKernelIvEEvv,@"STO_CUDA_ENTRY STV_DEFAULT"
_ZN3cub18CUB_300001_SM_10006detail11EmptyKernelIvEEvv:
.text._ZN3cub18CUB_300001_SM_10006detail11EmptyKernelIvEEvv:
[----:B------:R-:W-:Y:S01]  /*0000*/  LDC R1, c[0x0][0x37c] ;  /* 0x0000df00ff017b82 */ /* 0x000fe20000000800 */
[----:B------:R-:W-:Y:S05]  /*0010*/  EXIT ;  /* 0x000000000000794d */ /* 0x000fea0003800000 */
.L_x_279:
        /* <DEDUP_REMOVED lines=14> */
.L_x_288:


//--------------------- .nv.shared._ZN3cub18CUB_300001_SM_10006detail6reduce28DeviceReduceSingleTileKernelINS2_10policy_hubIfyN4cuda3std3__44plusIfEEE10Policy1000EPfPdiS9_dfNS7_10__identityEEEvT0_T1_T2_T3_T4_T6_ --------------------------
	.section	.nv.shared._ZN3cub18CUB_300001_SM_10006detail6reduce28DeviceReduceSingleTileKernelINS2_10policy_hubIfyN4cuda3std3__44plusIfEEE10Policy1000EPfPdiS9_dfNS7_10__identityEEEvT0_T1_T2_T3_T4_T6_,"aw",@nobits
	.sectionflags	@""
	.align	4
.nv.shared._ZN3cub18CUB_300001_SM_10006detail6reduce28DeviceReduceSingleTileKernelINS2_10policy_hubIfyN4cuda3std3__44plusIfEEE10Policy1000EPfPdiS9_dfNS7_10__identityEEEvT0_T1_T2_T3_T4_T6_:
	.zero		1068


//--------------------- .nv.shared.reserved.0     --------------------------
	.section	.nv.shared.reserved.0,"aw",@nobits
	.weak		__nv_reservedSMEM_offset_0_alias
	.size		__nv_reservedSMEM_offset_0_alias, 0, 64
	.other		__nv_reservedSMEM_offset_0_alias,@"STO_CUDA_RESERVED_SHARED STV_DEFAULT"
__nv_reservedSMEM_offset_0_alias:
	.zero		0
	.zero		64


//--------------------- .nv.global                --------------------------
	.section	.nv.global,"aw",@nobits
.nv.global:
	.type		_ZN34_INTERNAL_0ffad2c5_4_k_cu_2356efec6thrust24THRUST_300001_SM_1000_NS3seqE,@object
	.size		_ZN34_INTERNAL_0ffad2c5_4_k_cu_2356efec6thrust24THRUST_300001_SM_1000_NS3seqE,(_ZN34_INTERNAL_0ffad2c5_4_k_cu_2356efec4cuda3std3__48in_placeE - _ZN34_INTERNAL_0ffad2c5_4_k_cu_2356efec6thrust24THRUST_300001_SM_1000_NS3seqE)
_ZN34_INTERNAL_0ffad2c5_4_k_cu_2356efec6thrust24THRUST_300001_SM_1000_NS3seqE:
	.zero		1
	.type		_ZN34_INTERNAL_0ffad2c5_4_k_cu_2356efec4cuda3std3__48in_placeE,@object
	.size		_ZN34_INTERNAL_0ffad2c5_4_k_cu_2356efec4cuda3std3__48in_placeE,(_ZN34_INTERNAL_0ffad2c5_4_k_cu_2356efec4cuda3std6ranges3__45__cpo4sizeE - _ZN34_INTERNAL_0ffad2c5_4_k_cu_2356efec4cuda3std3__48in_placeE)
_ZN34_INTERNAL_0ffad2c5_4_k_cu_2356efec4cuda3std3__48in_placeE:
	.zero		1
	.type		_ZN34_INTERNAL_0ffad2c5_4_k_cu_2356efec4cuda3std6ranges3__45__cpo4sizeE,@object
	.size		_ZN34_INTERNAL_0ffad2c5_4_k_cu_2356efec4cuda3std6ranges3__45__cpo4sizeE,(_ZN34_INTERNAL_0ffad2c5_4_k_cu_2356efec6thrust24THRUST_300001_SM_1000_NS12placeholders2_3E - _ZN34_INTERNAL_0ffad2c5_4_k_cu_2356efec4cuda3std6ranges3__45__cpo4sizeE)
_ZN34_INTERNAL_0ffad2c5_4_k_cu_2356efec4cuda3std6ranges3__45__cpo4sizeE:
	.zero		1
	.type		_ZN34_INTERNAL_0ffad2c5_4_k_cu_2356efec6thrust24THRUST_300001_SM_1000_NS12placeholders2_3E,@object
	.size		_ZN34_INTERNAL_0ffad2c5_4_k_cu_2356efec6thrust24THRUST_300001_SM_1000_NS12placeholders2_3E,(_ZN34_INTERNAL_0ffad2c5_4_k_cu_2356efec4cuda3std3__45__cpo6cbeginE - _ZN34_INTERNAL_0ffad2c5_4_k_cu_2356efec6thrust24THRUST_300001_SM_1000_NS12placeholders2_3E)
_ZN34_INTERNAL_0ffad2c5_4_k_cu_2356efec6thrust24THRUST_300001_SM_1000_NS12placeholders2_3E:
	.zero		1
	.type		_ZN34_INTERNAL_0ffad2c5_4_k_cu_2356efec4cuda3std3__45__cpo6cbeginE,@object
	.size		_ZN34_INTERNAL_0ffad2c5_4_k_cu_2356efec4cuda3std3__45__cpo6cbeginE,(_ZN34_INTERNAL_0ffad2c5_4_k_cu_2356efec4cuda3std6ranges3__45__cpo6cbeginE - _ZN34_INTERNAL_0ffad2c5_4_k_cu_2356efec4cuda3std3__45__cpo6cbeginE)
_ZN34_INTERNAL_0ffad2c5_4_k_cu_2356efec4cuda3std3__45__cpo6cbeginE:
	.zero		1
	.type		_ZN34_INTERNAL_0ffad2c5_4_k_cu_2356efec4cuda3std6ranges3__45__cpo6cbeginE,@object
	.size		_ZN34_INTERNAL_0ffad2c5_4_k_cu_2356efec4cuda3std6ranges3__45__cpo6cbeginE,(_ZN34_INTERNAL_0ffad2c5_4_k_cu_2356efec6thrust24THRUST_300001_SM_1000_NS12placeholders2_7E - _ZN34_INTERNAL_0ffad2c5_4_k_cu_2356efec4cuda3std6ranges3__45__cpo6cbeginE)
_ZN34_INTERNAL_0ffad2c5_4_k_cu_2356efec4cuda3std6ranges3__45__cpo6cbeginE:
	.zero		1
	.type		_ZN34_INTERNAL_0ffad2c5_4_k_cu_2356efec6thrust24THRUST_300001_SM_1000_NS12placeholders2_7E,@object
	.size		_ZN34_INTERNAL_0ffad2c5_4_k_cu_2356efec6thrust24THRUST_300001_SM_1000_NS12placeholders2_7E,(_ZN34_INTERNAL_0ffad2c5_4_k_cu_2356efec4cuda3std3__45__cpo7crbeginE - _ZN34_INTERNAL_0ffad2c5_4_k_cu_2356efec6thrust24THRUST_300001_SM_1000_NS12placeholders2_7E)
_ZN34_INTERNAL_0ffad2c5_4_k_cu_2356efec6thrust24THRUST_300001_SM_1000_NS12placeholders2_7E:
	.zero		1
	.type		_ZN34_INTERNAL_0ffad2c5_4_k_cu_2356efec4cuda3std3__45__cpo7crbeginE,@object
	.size		_ZN34_INTERNAL_0ffad2c5_4_k_cu_2356efec4cuda3std3__45__cpo7crbeginE,(_ZN34_INTERNAL_0ffad2c5_4_k_cu_2356efec4cuda3std6ranges3__45__cpo4nextE - _ZN34_INTERNAL_0ffad2c5_4_k_cu_2356efec4cuda3std3__45__cpo7crbeginE)
_ZN34_INTERNAL_0ffad2c5_4_k_cu_2356efec4cuda3std3__45__cpo7crbeginE:
	.zero		1
	.type		_ZN34_INTERNAL_0ffad2c5_4_k_cu_2356efec4cuda3std6ranges3__45__cpo4nextE,@object
	.size		_ZN34_INTERNAL_0ffad2c5_4_k_cu_2356efec4cuda3std6ranges3__45__cpo4nextE,(_ZN34_INTERNAL_0ffad2c5_4_k_cu_2356efec4cuda3std6ranges3__45__cpo4swapE - _ZN34_INTERNAL_0ffad2c5_4_k_cu_2356efec4cuda3std6ranges3__45__cpo4nextE)
_ZN34_INTERNAL_0ffad2c5_4_k_cu_2356efec4cuda3std6ranges3__45__cpo4nextE:
	.zero		1
	.type		_ZN34_INTERNAL_0ffad2c5_4_k_cu_2356efec4cuda3std6ranges3__45__cpo4swapE,@object
	.size		_ZN34_INTERNAL_0ffad2c5_4_k_cu_2356efec4cuda3std6ranges3__45__cpo4swapE,(_ZN34_INTERNAL_0ffad2c5_4_k_cu_2356efec6thrust24THRUST_300001_SM_1000_NS8cuda_cub10par_nosyncE - _ZN34_INTERNAL_0ffad2c5_4_k_cu_2356efec4cuda3std6ranges3__45__cpo4swapE)
_ZN34_INTERNAL_0ffad2c5_4_k_cu_2356efec4cuda3std6ranges3__45__cpo4swapE:
	.zero		1
	.type		_ZN34_INTERNAL_0ffad2c5_4_k_cu_2356efec6thrust24THRUST_300001_SM_1000_NS8cuda_cub10par_nosyncE,@object
	.size		_ZN34_INTERNAL_0ffad2c5_4_k_cu_2356efec6thrust24THRUST_300001_SM_1000_NS8cuda_cub10par_nosyncE,(_ZN34_INTERNAL_0ffad2c5_4_k_cu_2356efec6thrust24THRUST_300001_SM_1000_NS12placeholders2_9E - _ZN34_INTERNAL_0ffad2c5_4_k_cu_2356efec6thrust24THRUST_300001_SM_1000_NS8cuda_cub10par_nosyncE)
_ZN34_INTERNAL_0ffad2c5_4_k_cu_2356efec6thrust24THRUST_300001_SM_1000_NS8cuda_cub10par_nosyncE:
	.zero		1
	.type		_ZN34_INTERNAL_0ffad2c5_4_k_cu_2356efec6thrust24THRUST_300001_SM_1000_NS12placeholders2_9E,@object
	.size		_ZN34_INTERNAL_0ffad2c5_4_k_cu_2356efec6thrust24THRUST_300001_SM_1000_NS12placeholders2_9E,(_ZN34_INTERNAL_0ffad2c5_4_k_cu_2356efec4cuda3std3__436_GLOBAL__N__0ffad2c5_4_k_cu_2356efec6ignoreE - _ZN34_INTERNAL_0ffad2c5_4_k_cu_2356efec6thrust24THRUST_300001_SM_1000_NS12placeholders2_9E)
_ZN34_INTERNAL_0ffad2c5_4_k_cu_2356efec6thrust24THRUST_300001_SM_1000_NS12placeholders2_9E:
	.zero		1
	.type		_ZN34_INTERNAL_0ffad2c5_4_k_cu_2356efec4cuda3std3__436_GLOBAL__N__0ffad2c5_4_k_cu_2356efec6ignoreE,@object
	.size		_ZN34_INTERNAL_0ffad2c5_4_k_cu_2356efec4cuda3std3__436_GLOBAL__N__0ffad2c5_4_k_cu_2356efec6ignoreE,(_ZN34_INTERNAL_0ffad2c5_4_k_cu_2356efec4cuda3std6ranges3__45__cpo4dataE - _ZN34_INTERNAL_0ffad2c5_4_k_cu_2356efec4cuda3std3__436_GLOBAL__N__0ffad2c5_4_k_cu_2356efec6ignoreE)
_ZN34_INTERNAL_0ffad2c5_4_k_cu_2356efec4cuda3std3__436_GLOBAL__N__0ffad2c5_4_k_cu_2356efec6ignoreE:
	.zero		1
	.type		_ZN34_INTERNAL_0ffad2c5_4_k_cu_2356efec4cuda3std6ranges3__45__cpo4dataE,@object
	.size		_ZN34_INTERNAL_0ffad2c5_4_k_cu_2356efec4cuda3std6ranges3__45__cpo4dataE,(_ZN34_INTERNAL_0ffad2c5_4_k_cu_2356efec6thrust24THRUST_300001_SM_1000_NS12placeholders2_1E - _ZN34_INTERNAL_0ffad2c5_4_k_cu_2356efec4cuda3std6ranges3__45__cpo4dataE)
_ZN34_INTERNAL_0ffad2c5_4_k_cu_2356efec4cuda3std6ranges3__45__cpo4dataE:
	.zero		1
	.type		_ZN34_INTERNAL_0ffad2c5_4_k_cu_2356efec6thrust24THRUST_300001_SM_1000_NS12placeholders2_1E,@object
	.size		_ZN34_INTERNAL_0ffad2c5_4_k_cu_2356efec6thrust24THRUST_300001_SM_1000_NS12placeholders2_1E,(_ZN34_INTERNAL_0ffad2c5_4_k_cu_2356efec4cuda3std3__45__cpo5beginE - _ZN34_INTERNAL_0ffad2c5_4_k_cu_2356efec6thrust24THRUST_300001_SM_1000_NS12placeholders2_1E)
_ZN34_INTERNAL_0ffad2c5_4_k_cu_2356efec6thrust24THRUST_300001_SM_1000_NS12placeholders2_1E:
	.zero		1
	.type		_ZN34_INTERNAL_0ffad2c5_4_k_cu_2356efec4cuda3std3__45__cpo5beginE,@object
	.size		_ZN34_INTERNAL_0ffad2c5_4_k_cu_2356efec4cuda3std3__45__cpo5beginE,(_ZN34_INTERNAL_0ffad2c5_4_k_cu_2356efec4cuda3std6ranges3__45__cpo5beginE - _ZN34_INTERNAL_0ffad2c5_4_k_cu_2356efec4cuda3std3__45__cpo5beginE)
_ZN34_INTERNAL_0ffad2c5_4_k_cu_2356efec4cuda3std3__45__cpo5beginE:
	.zero		1
	.type		_ZN34_INTERNAL_0ffad2c5_4_k_cu_2356efec4cuda3std6ranges3__45__cpo5beginE,@object
	.size		_ZN34_INTERNAL_0ffad2c5_4_k_cu_2356efec4cuda3std6ranges3__45__cpo5beginE,(_ZN34_INTERNAL_0ffad2c5_4_k_cu_2356efec6thrust24THRUST_300001_SM_1000_NS12placeholders2_5E - _ZN34_INTERNAL_0ffad2c5_4_k_cu_2356efec4cuda3std6ranges3__45__cpo5beginE)
_ZN34_INTERNAL_0ffad2c5_4_k_cu_2356efec4cuda3std6ranges3__45__cpo5beginE:
	.zero		1
	.type		_ZN34_INTERNAL_0ffad2c5_4_k_cu_2356efec6thrust24THRUST_300001_SM_1000_NS12placeholders2_5E,@object
	.size		_ZN34_INTERNAL_0ffad2c5_4_k_cu_2356efec6thrust24THRUST_300001_SM_1000_NS12placeholders2_5E,(_ZN34_INTERNAL_0ffad2c5_4_k_cu_2356efec4cuda3std3__45__cpo6rbeginE - _ZN34_INTERNAL_0ffad2c5_4_k_cu_2356efec6thrust24THRUST_300001_SM_1000_NS12placeholders2_5E)
_ZN34_INTERNAL_0ffad2c5_4_k_cu_2356efec6thrust24THRUST_300001_SM_1000_NS12placeholders2_5E:
	.zero		1
	.type		_ZN34_INTERNAL_0ffad2c5_4_k_cu_2356efec4cuda3std3__45__cpo6rbeginE,@object
	.size		_ZN34_INTERNAL_0ffad2c5_4_k_cu_2356efec4cuda3std3__45__cpo6rbeginE,(_ZN34_INTERNAL_0ffad2c5_4_k_cu_2356efec4cuda3std6ranges3__45__cpo7advanceE - _ZN34_INTERNAL_0ffad2c5_4_k_cu_2356efec4cuda3std3__45__cpo6rbeginE)
_ZN34_INTERNAL_0ffad2c5_4_k_cu_2356efec4cuda3std3__45__cpo6rbeginE:
	.zero		1
	.type		_ZN34_INTERNAL_0ffad2c5_4_k_cu_2356efec4cuda3std6ranges3__45__cpo7advanceE,@object
	.size		_ZN34_INTERNAL_0ffad2c5_4_k_cu_2356efec4cuda3std6ranges3__45__cpo7advanceE,(_ZN34_INTERNAL_0ffad2c5_4_k_cu_2356efec4cuda3std3__47nulloptE - _ZN34_INTERNAL_0ffad2c5_4_k_cu_2356efec4cuda3std6ranges3__45__cpo7advanceE)
_ZN34_INTERNAL_0ffad2c5_4_k_cu_2356efec4cuda3std6ranges3__45__cpo7advanceE:
	.zero		1
	.type		_ZN34_INTERNAL_0ffad2c5_4_k_cu_2356efec4cuda3std3__47nulloptE,@object
	.size		_ZN34_INTERNAL_0ffad2c5_4_k_cu_2356efec4cuda3std3__47nulloptE,(_ZN34_INTERNAL_0ffad2c5_4_k_cu_2356efec4cuda3std6ranges3__45__cpo8distanceE - _ZN34_INTERNAL_0ffad2c5_4_k_cu_2356efec4cuda3std3__47nulloptE)
_ZN34_INTERNAL_0ffad2c5_4_k_cu_2356efec4cuda3std3__47nulloptE:
	.zero		1
	.type		_ZN34_INTERNAL_0ffad2c5_4_k_cu_2356efec4cuda3std6ranges3__45__cpo8distanceE,@object
	.size		_ZN34_INTERNAL_0ffad2c5_4_k_cu_2356efec4cuda3std6ranges3__45__cpo8distanceE,(_ZN34_INTERNAL_0ffad2c5_4_k_cu_2356efec6thrust24THRUST_300001_SM_1000_NS12placeholders3_10E - _ZN34_INTERNAL_0ffad2c5_4_k_cu_2356efec4cuda3std6ranges3__45__cpo8distanceE)
_ZN34_INTERNAL_0ffad2c5_4_k_cu_2356efec4cuda3std6ranges3__45__cpo8distanceE:
	.zero		1
	.type		_ZN34_INTERNAL_0ffad2c5_4_k_cu_2356efec6thrust24THRUST_300001_SM_1000_NS12placeholders3_10E,@object
	.size		_ZN34_INTERNAL_0ffad2c5_4_k_cu_2356efec6thrust24THRUST_300001_SM_1000_NS12placeholders3_10E,(_ZN34_INTERNAL_0ffad2c5_4_k_cu_2356efec4cuda3std3__419piecewise_constructE - _ZN34_INTERNAL_0ffad2c5_4_k_cu_2356efec6thrust24THRUST_300001_SM_1000_NS12placeholders3_10E)
_ZN34_INTERNAL_0ffad2c5_4_k_cu_2356efec6thrust24THRUST_300001_SM_1000_NS12placeholders3_10E:
	.zero		1
	.type		_ZN34_INTERNAL_0ffad2c5_4_k_cu_2356efec4cuda3std3__419piecewise_constructE,@object
	.size		_ZN34_INTERNAL_0ffad2c5_4_k_cu_2356efec4cuda3std3__419piecewise_constructE,(_ZN34_INTERNAL_0ffad2c5_4_k_cu_2356efec4cuda3std6ranges3__45__cpo5cdataE - _ZN34_INTERNAL_0ffad2c5_4_k_cu_2356efec4cuda3std3__419piecewise_constructE)
_ZN34_INTERNAL_0ffad2c5_4_k_cu_2356efec4cuda3std3__419piecewise_constructE:
	.zero		1
	.type		_ZN34_INTERNAL_0ffad2c5_4_k_cu_2356efec4cuda3std6ranges3__45__cpo5cdataE,@object
	.size		_ZN34_INTERNAL_0ffad2c5_4_k_cu_2356efec4cuda3std6ranges3__45__cpo5cdataE,(_ZN34_INTERNAL_0ffad2c5_4_k_cu_2356efec6thrust24THRUST_300001_SM_1000_NS12placeholders2_2E - _ZN34_INTERNAL_0ffad2c5_4_k_cu_2356efec4cuda3std6ranges3__45__cpo5cdataE)
_ZN34_INTERNAL_0ffad2c5_4_k_cu_2356efec4cuda3std6ranges3__45__cpo5cdataE:
	.zero		1
	.type		_ZN34_INTERNAL_0ffad2c5_4_k_cu_2356efec6thrust24THRUST_300001_SM_1000_NS12placeholders2_2E,@object
	.size		_ZN34_INTERNAL_0ffad2c5_4_k_cu_2356efec6thrust24THRUST_300001_SM_1000_NS12placeholders2_2E,(_ZN34_INTERNAL_0ffad2c5_4_k_cu_2356efec4cuda3std3__45__cpo3endE - _ZN34_INTERNAL_0ffad2c5_4_k_cu_2356efec6thrust24THRUST_300001_SM_1000_NS12placeholders2_2E)
_ZN34_INTERNAL_0ffad2c5_4_k_cu_2356efec6thrust24THRUST_300001_SM_1000_NS12placeholders2_2E:
	.zero		1
	.type		_ZN34_INTERNAL_0ffad2c5_4_k_cu_2356efec4cuda3std3__45__cpo3endE,@object
	.size		_ZN34_INTERNAL_0ffad2c5_4_k_cu_2356efec4cuda3std3__45__cpo3endE,(_ZN34_INTERNAL_0ffad2c5_4_k_cu_2356efec4cuda3std6ranges3__45__cpo3endE - _ZN34_INTERNAL_0ffad2c5_4_k_cu_2356efec4cuda3std3__45__cpo3endE)
_ZN34_INTERNAL_0ffad2c5_4_k_cu_2356efec4cuda3std3__45__cpo3endE:
	.zero		1
	.type		_ZN34_INTERNAL_0ffad2c5_4_k_cu_2356efec4cuda3std6ranges3__45__cpo3endE,@object
	.size		_ZN34_INTERNAL_0ffad2c5_4_k_cu_2356efec4cuda3std6ranges3__45__cpo3endE,(_ZN34_INTERNAL_0ffad2c5_4_k_cu_2356efec6thrust24THRUST_300001_SM_1000_NS12placeholders2_6E - _ZN34_INTERNAL_0ffad2c5_4_k_cu_2356efec4cuda3std6ranges3__45__cpo3endE)
_ZN34_INTERNAL_0ffad2c5_4_k_cu_2356efec4cuda3std6ranges3__45__cpo3endE:
	.zero		1
	.type		_ZN34_INTERNAL_0ffad2c5_4_k_cu_2356efec6thrust24THRUST_300001_SM_1000_NS12placeholders2_6E,@object
	.size		_ZN34_INTERNAL_0ffad2c5_4_k_cu_2356efec6thrust24THRUST_300001_SM_1000_NS12placeholders2_6E,(_ZN34_INTERNAL_0ffad2c5_4_k_cu_2356efec4cuda3std3__45__cpo4rendE - _ZN34_INTERNAL_0ffad2c5_4_k_cu_2356efec6thrust24THRUST_300001_SM_1000_NS12placeholders2_6E)
_ZN34_INTERNAL_0ffad2c5_4_k_cu_2356efec6thrust24THRUST_300001_SM_1000_NS12placeholders2_6E:
	.zero		1
	.type		_ZN34_INTERNAL_0ffad2c5_4_k_cu_2356efec4cuda3std3__45__cpo4rendE,@object
	.size		_ZN34_INTERNAL_0ffad2c5_4_k_cu_2356efec4cuda3std3__45__cpo4rendE,(_ZN34_INTERNAL_0ffad2c5_4_k_cu_2356efec4cuda3std6ranges3__45__cpo9iter_swapE - _ZN34_INTERNAL_0ffad2c5_4_k_cu_2356efec4cuda3std3__45__cpo4rendE)
_ZN34_INTERNAL_0ffad2c5_4_k_cu_2356efec4cuda3std3__45__cpo4rendE:
	.zero		1
	.type		_ZN34_INTERNAL_0ffad2c5_4_k_cu_2356efec4cuda3std6ranges3__45__cpo9iter_swapE,@object
	.size		_ZN34_INTERNAL_0ffad2c5_4_k_cu_2356efec4cuda3std6ranges3__45__cpo9iter_swapE,(_ZN34_INTERNAL_0ffad2c5_4_k_cu_2356efec4cuda3std3__48unexpectE - _ZN34_INTERNAL_0ffad2c5_4_k_cu_2356efec4cuda3std6ranges3__45__cpo9iter_swapE)
_ZN34_INTERNAL_0ffad2c5_4_k_cu_2356efec4cuda3std6ranges3__45__cpo9iter_swapE:
	.zero		1
	.type		_ZN34_INTERNAL_0ffad2c5_4_k_cu_2356efec4cuda3std3__48unexpectE,@object
	.size		_ZN34_INTERNAL_0ffad2c5_4_k_cu_2356efec4cuda3std3__48unexpectE,(_ZN34_INTERNAL_0ffad2c5_4_k_cu_2356efec6thrust24THRUST_300001_SM_1000_NS8cuda_cub3parE - _ZN34_INTERNAL_0ffad2c5_4_k_cu_2356efec4cuda3std3__48unexpectE)
_ZN34_INTERNAL_0ffad2c5_4_k_cu_2356efec4cuda3std3__48unexpectE:
	.zero		1
	.type		_ZN34_INTERNAL_0ffad2c5_4_k_cu_2356efec6thrust24THRUST_300001_SM_1000_NS8cuda_cub3parE,@object
	.size		_ZN34_INTERNAL_0ffad2c5_4_k_cu_2356efec6thrust24THRUST_300001_SM_1000_NS8cuda_cub3parE,(_ZN34_INTERNAL_0ffad2c5_4_k_cu_2356efec6thrust24THRUST_300001_SM_1000_NS12placeholders2_4E - _ZN34_INTERNAL_0ffad2c5_4_k_cu_2356efec6thrust24THRUST_300001_SM_1000_NS8cuda_cub3parE)
_ZN34_INTERNAL_0ffad2c5_4_k_cu_2356efec6thrust24THRUST_300001_SM_1000_NS8cuda_cub3parE:
	.zero		1
	.type		_ZN34_INTERNAL_0ffad2c5_4_k_cu_2356efec6thrust24THRUST_300001_SM_1000_NS12placeholders2_4E,@object
	.size		_ZN34_INTERNAL_0ffad2c5_4_k_cu_2356efec6thrust24THRUST_300001_SM_1000_NS12placeholders2_4E,(_ZN34_INTERNAL_0ffad2c5_4_k_cu_2356efec4cuda3std3__45__cpo4cendE - _ZN34_INTERNAL_0ffad2c5_4_k_cu_2356efec6thrust24THRUST_300001_SM_1000_NS12placeholders2_4E)
_ZN34_INTERNAL_0ffad2c5_4_k_cu_2356efec6thrust24THRUST_300001_SM_1000_NS12placeholders2_4E:
	.zero		1
	.type		_ZN34_INTERNAL_0ffad2c5_4_k_cu_2356efec4cuda3std3__45__cpo4cendE,@object
	.size		_ZN34_INTERNAL_0ffad2c5_4_k_cu_2356efec4cuda3std3__45__cpo4cendE,(_ZN34_INTERNAL_0ffad2c5_4_k_cu_2356efec4cuda3std6ranges3__45__cpo4cendE - _ZN34_INTERNAL_0ffad2c5_4_k_cu_2356efec4cuda3std3__45__cpo4cendE)
_ZN34_INTERNAL_0ffad2c5_4_k_cu_2356efec4cuda3std3__45__cpo4cendE:
	.zero		1
	.type		_ZN34_INTERNAL_0ffad2c5_4_k_cu_2356efec4cuda3std6ranges3__45__cpo4cendE,@object
	.size		_ZN34_INTERNAL_0ffad2c5_4_k_cu_2356efec4cuda3std6ranges3__45__cpo4cendE,(_ZN34_INTERNAL_0ffad2c5_4_k_cu_2356efec4cuda3std3__420unreachable_sentinelE - _ZN34_INTERNAL_0ffad2c5_4_k_cu_2356efec4cuda3std6ranges3__45__cpo4cendE)
_ZN34_INTERNAL_0ffad2c5_4_k_cu_2356efec4cuda3std6ranges3__45__cpo4cendE:
	.zero		1
	.type		_ZN34_INTERNAL_0ffad2c5_4_k_cu_2356efec4cuda3std3__420unreachable_sentinelE,@object
	.size		_ZN34_INTERNAL_0ffad2c5_4_k_cu_2356efec4cuda3std3__420unreachable_sentinelE,(_ZN34_INTERNAL_0ffad2c5_4_k_cu_2356efec4cuda3std6ranges3__45__cpo5ssizeE - _ZN34_INTERNAL_0ffad2c5_4_k_cu_2356efec4cuda3std3__420unreachable_sentinelE)
_ZN34_INTERNAL_0ffad2c5_4_k_cu_2356efec4cuda3std3__420unreachable_sentinelE:
	.zero		1
	.type		_ZN34_INTERNAL_0ffad2c5_4_k_cu_2356efec4cuda3std6ranges3__45__cpo5ssizeE,@object
	.size		_ZN34_INTERNAL_0ffad2c5_4_k_cu_2356efec4cuda3std6ranges3__45__cpo5ssizeE,(_ZN34_INTERNAL_0ffad2c5_4_k_cu_2356efec6thrust24THRUST_300001_SM_1000_NS12placeholders2_8E - _ZN34_INTERNAL_0ffad2c5_4_k_cu_2356efec4cuda3std6ranges3__45__cpo5ssizeE)
_ZN34_INTERNAL_0ffad2c5_4_k_cu_2356efec4cuda3std6ranges3__45__cpo5ssizeE:
	.zero		1
	.type		_ZN34_INTERNAL_0ffad2c5_4_k_cu_2356efec6thrust24THRUST_300001_SM_1000_NS12placeholders2_8E,@object
	.size		_ZN34_INTERNAL_0ffad2c5_4_k_cu_2356efec6thrust24THRUST_300001_SM_1000_NS12placeholders2_8E,(_ZN34_INTERNAL_0ffad2c5_4_k_cu_2356efec4cuda3std3__45__cpo5crendE - _ZN34_INTERNAL_0ffad2c5_4_k_cu_2356efec6thrust24THRUST_300001_SM_1000_NS12placeholders2_8E)
_ZN34_INTERNAL_0ffad2c5_4_k_cu_2356efec6thrust24THRUST_300001_SM_1000_NS12placeholders2_8E:
	.zero		1
	.type		_ZN34_INTERNAL_0ffad2c5_4_k_cu_2356efec4cuda3std3__45__cpo5crendE,@object
	.size		_ZN34_INTERNAL_0ffad2c5_4_k_cu_2356efec4cuda3std3__45__cpo5crendE,(_ZN34_INTERNAL_0ffad2c5_4_k_cu_2356efec4cuda3std6ranges3__45__cpo4prevE - _ZN34_INTERNAL_0ffad2c5_4_k_cu_2356efec4cuda3std3__45__cpo5crendE)
_ZN34_INTERNAL_0ffad2c5_4_k_cu_2356efec4cuda3std3__45__cpo5crendE:
	.zero		1
	.type		_ZN34_INTERNAL_0ffad2c5_4_k_cu_2356efec4cuda3std6ranges3__45__cpo4prevE,@object
	.size		_ZN34_INTERNAL_0ffad2c5_4_k_cu_2356efec4cuda3std6ranges3__45__cpo4prevE,(_ZN34_INTERNAL_0ffad2c5_4_k_cu_2356efec4cuda3std6ranges3__45__cpo9iter_moveE - _ZN34_INTERNAL_0ffad2c5_4_k_cu_2356efec4cuda3std6ranges3__45__cpo4prevE)
_ZN34_INTERNAL_0ffad2c5_4_k_cu_2356efec4cuda3std6ranges3__45__cpo4prevE:
	.zero		1
	.type		_ZN34_INTERNAL_0ffad2c5_4_k_cu_2356efec4cuda3std6ranges3__45__cpo9iter_moveE,@object
	.size		_ZN34_INTERNAL_0ffad2c5_4_k_cu_2356efec4cuda3std6ranges3__45__cpo9iter_moveE,(_ZN34_INTERNAL_0ffad2c5_4_k_cu_2356efec6thrust24THRUST_300001_SM_1000_NS6system6detail10sequential3seqE - _ZN34_INTERNAL_0ffad2c5_4_k_cu_2356efec4cuda3std6ranges3__45__cpo9iter_moveE)
_ZN34_INTERNAL_0ffad2c5_4_k_cu_2356efec4cuda3std6ranges3__45__cpo9iter_moveE:
	.zero		1
	.type		_ZN34_INTERNAL_0ffad2c5_4_k_cu_2356efec6thrust24THRUST_300001_SM_1000_NS6system6detail10sequential3seqE,@object
	.size		_ZN34_INTERNAL_0ffad2c5_4_k_cu_2356efec6thrust24THRUST_300001_SM_1000_NS6system6detail10sequential3seqE,(.L_31 - _ZN34_INTERNAL_0ffad2c5_4_k_cu_2356efec6thrust24THRUST_300001_SM_1000_NS6system6detail10sequential3seqE)
_ZN34_INTERNAL_0ffad2c5_4_k_cu_2356efec6thrust24THRUST_300001_SM_1000_NS6system6detail10sequential3seqE:
	.zero		1
.L_31:


//--------------------- .nv.shared._ZN3cub18CUB_300001_SM_10006detail6reduce18DeviceReduceKernelINS2_10policy_hubIfyN4cuda3std3__44plusIfEEE10Policy1000EN6thrust24THRUST_300001_SM_1000_NS6detail15normal_iteratorINSD_10device_ptrIfEEEEyS9_fNS7_10__identityEEEvT0_PT3_T1_NS0_13GridEvenShareISN_EET2_T4_ --------------------------
	.section	.nv.shared._ZN3cub18CUB_300001_SM_10006detail6reduce18DeviceReduceKernelINS2_10policy_hubIfyN4cuda3std3__44plusIfEEE10Policy1000EN6thrust24THRUST_300001_SM_1000_NS6detail15normal_iteratorINSD_10device_ptrIfEEEEyS9_fNS7_10__identityEEEvT0_PT3_T1_NS0_13GridEvenShareISN_EET2_T4_,"aw",@nobits
	.sectionflags	@""
	.align	4
.nv.shared._ZN3cub18CUB_300001_SM_10006detail6reduce18DeviceReduceKernelINS2_10policy_hubIfyN4cuda3std3__44plusIfEEE10Policy1000EN6thrust24THRUST_300001_SM_1000_NS6detail15normal_iteratorINSD_10device_ptrIfEEEEyS9_fNS7_10__identityEEEvT0_PT3_T1_NS0_13GridEvenShareISN_EET2_T4_:
	.zero		1068


//--------------------- .nv.shared._ZN3cub18CUB_300001_SM_10006detail6reduce28DeviceReduceSingleTileKernelINS2_10policy_hubIfyN4cuda3std3__44plusIfEEE10Policy1000EN6thrust24THRUST_300001_SM_1000_NS6detail15normal_iteratorINSD_10device_ptrIfEEEEPdyS9_dfNS7_10__identityEEEvT0_T1_T2_T3_T4_T6_ --------------------------
	.section	.nv.shared._ZN3cub18CUB_300001_SM_10006detail6reduce28DeviceReduceSingleTileKernelINS2_10policy_hubIfyN4cuda3std3__44plusIfEEE10Policy1000EN6thrust24THRUST_300001_SM_1000_NS6detail15normal_iteratorINSD_10device_ptrIfEEEEPdyS9_dfNS7_10__identityEEEvT0_T1_T2_T3_T4_T6_,"aw",@nobits
	.sectionflags	@""
	.align	4
.nv.shared._ZN3cub18CUB_300001_SM_10006detail6reduce28DeviceReduceSingleTileKernelINS2_10policy_hubIfyN4cuda3std3__44plusIfEEE10Policy1000EN6thrust24THRUST_300001_SM_1000_NS6detail15normal_iteratorINSD_10device_ptrIfEEEEPdyS9_dfNS7_10__identityEEEvT0_T1_T2_T3_T4_T6_:
	.zero		1068


//--------------------- .nv.shared._ZN3cub18CUB_300001_SM_10006detail6reduce28DeviceReduceSingleTileKernelINS2_10policy_hubIfjN4cuda3std3__44plusIfEEE10Policy1000EPfPdiS9_dfNS7_10__identityEEEvT0_T1_T2_T3_T4_T6_ --------------------------
	.section	.nv.shared._ZN3cub18CUB_300001_SM_10006detail6reduce28DeviceReduceSingleTileKernelINS2_10policy_hubIfjN4cuda3std3__44plusIfEEE10Policy1000EPfPdiS9_dfNS7_10__identityEEEvT0_T1_T2_T3_T4_T6_,"aw",@nobits
	.sectionflags	@""
	.align	4
.nv.shared._ZN3cub18CUB_300001_SM_10006detail6reduce28DeviceReduceSingleTileKernelINS2_10policy_hubIfjN4cuda3std3__44plusIfEEE10Policy1000EPfPdiS9_dfNS7_10__identityEEEvT0_T1_T2_T3_T4_T6_:
	.zero		1108


//--------------------- .nv.shared._ZN3cub18CUB_300001_SM_10006detail6reduce18DeviceReduceKernelINS2_10policy_hubIfjN4cuda3std3__44plusIfEEE10Policy1000EN6thrust24THRUST_300001_SM_1000_NS6detail15normal_iteratorINSD_10device_ptrIfEEEEjS9_fNS7_10__identityEEEvT0_PT3_T1_NS0_13GridEvenShareISN_EET2_T4_ --------------------------
	.section	.nv.shared._ZN3cub18CUB_300001_SM_10006detail6reduce18DeviceReduceKernelINS2_10policy_hubIfjN4cuda3std3__44plusIfEEE10Policy1000EN6thrust24THRUST_300001_SM_1000_NS6detail15normal_iteratorINSD_10device_ptrIfEEEEjS9_fNS7_10__identityEEEvT0_PT3_T1_NS0_13GridEvenShareISN_EET2_T4_,"aw",@nobits
	.sectionflags	@""
	.align	4
.nv.shared._ZN3cub18CUB_300001_SM_10006detail6reduce18DeviceReduceKernelINS2_10policy_hubIfjN4cuda3std3__44plusIfEEE10Policy1000EN6thrust24THRUST_300001_SM_1000_NS6detail15normal_iteratorINSD_10device_ptrIfEEEEjS9_fNS7_10__identityEEEvT0_PT3_T1_NS0_13GridEvenShareISN_EET2_T4_:
	.zero		1108


//--------------------- .nv.shared._ZN3cub18CUB_300001_SM_10006detail6reduce28DeviceReduceSingleTileKernelINS2_10policy_hubIfjN4cuda3std3__44plusIfEEE10Policy1000EN6thrust24THRUST_300001_SM_1000_NS6detail15normal_iteratorINSD_10device_ptrIfEEEEPdjS9_dfNS7_10__identityEEEvT0_T1_T2_T3_T4_T6_ --------------------------
	.section	.nv.shared._ZN3cub18CUB_300001_SM_10006detail6reduce28DeviceReduceSingleTileKernelINS2_10policy_hubIfjN4cuda3std3__44plusIfEEE10Policy1000EN6thrust24THRUST_300001_SM_1000_NS6detail15normal_iteratorINSD_10device_ptrIfEEEEPdjS9_dfNS7_10__identityEEEvT0_T1_T2_T3_T4_T6_,"aw",@nobits
	.sectionflags	@""
	.align	4
.nv.shared._ZN3cub18CUB_300001_SM_10006detail6reduce28DeviceReduceSingleTileKernelINS2_10policy_hubIfjN4cuda3std3__44plusIfEEE10Policy1000EN6thrust24THRUST_300001_SM_1000_NS6detail15normal_iteratorINSD_10device_ptrIfEEEEPdjS9_dfNS7_10__identityEEEvT0_T1_T2_T3_T4_T6_:
	.zero		1108


//--------------------- .nv.constant0._ZN3cub18CUB_300001_SM_10006detail6reduce28DeviceReduceSingleTileKernelINS2_10policy_hubIfyN4cuda3std3__44plusIfEEE10Policy1000EPfPdiS9_dfNS7_10__identityEEEvT0_T1_T2_T3_T4_T6_ --------------------------
	.section	.nv.constant0._ZN3cub18CUB_300001_SM_10006detail6reduce28DeviceReduceSingleTileKernelINS2_10policy_hubIfyN4cuda3std3__44plusIfEEE10Policy1000EPfPdiS9_dfNS7_10__identityEEEvT0_T1_T2_T3_T4_T6_,"a",@progbits
	.sectionflags	@""
	.align	4
.nv.constant0._ZN3cub18CUB_300001_SM_10006detail6reduce28DeviceReduceSingleTileKernelINS2_10policy_hubIfyN4cuda3std3__44plusIfEEE10Policy1000EPfPdiS9_dfNS7_10__identityEEEvT0_T1_T2_T3_T4_T6_:
	.zero		929


//--------------------- .nv.constant0._ZN3cub18CUB_300001_SM_10006detail6reduce18DeviceReduceKernelINS2_10policy_hubIfyN4cuda3std3__44plusIfEEE10Policy1000EN6thrust24THRUST_300001_SM_1000_NS6detail15normal_iteratorINSD_10device_ptrIfEEEEyS9_fNS7_10__identityEEEvT0_PT3_T1_NS0_13GridEvenShareISN_EET2_T4_ --------------------------
	.section	.nv.constant0._ZN3cub18CUB_300001_SM_10006detail6reduce18DeviceReduceKernelINS2_10policy_hubIfyN4cuda3std3__44plusIfEEE10Policy1000EN6thrust24THRUST_300001_SM_1000_NS6detail15normal_iteratorINSD_10device_ptrIfEEEEyS9_fNS7_10__identityEEEvT0_PT3_T1_NS0_13GridEvenShareISN_EET2_T4_,"a",@progbits
	.sectionflags	@""
	.align	4
.nv.constant0._ZN3cub18CUB_300001_SM_10006detail6reduce18DeviceReduceKernelINS2_10policy_hubIfyN4cuda3std3__44plusIfEEE10Policy1000EN6thrust24THRUST_300001_SM_1000_NS6detail15normal_iteratorINSD_10device_ptrIfEEEEyS9_fNS7_10__identityEEEvT0_PT3_T1_NS0_13GridEvenShareISN_EET2_T4_:
	.zero		994


//--------------------- .nv.constant0._ZN3cub18CUB_300001_SM_10006detail6reduce28DeviceReduceSingleTileKernelINS2_10policy_hubIfyN4cuda3std3__44plusIfEEE10Policy1000EN6thrust24THRUST_300001_SM_1000_NS6detail15normal_iteratorINSD_10device_ptrIfEEEEPdyS9_dfNS7_10__identityEEEvT0_T1_T2_T3_T4_T6_ --------------------------
	.section	.nv.constant0._ZN3cub18CUB_300001_SM_10006detail6reduce28DeviceReduceSingleTileKernelINS2_10policy_hubIfyN4cuda3std3__44plusIfEEE10Policy1000EN6thrust24THRUST_300001_SM_1000_NS6detail15normal_iteratorINSD_10device_ptrIfEEEEPdyS9_dfNS7_10__identityEEEvT0_T1_T2_T3_T4_T6_,"a",@progbits
	.sectionflags	@""
	.align	4
.nv.constant0._ZN3cub18CUB_300001_SM_10006detail6reduce28DeviceReduceSingleTileKernelINS2_10policy_hubIfyN4cuda3std3__44plusIfEEE10Policy1000EN6thrust24THRUST_300001_SM_1000_NS6detail15normal_iteratorINSD_10device_ptrIfEEEEPdyS9_dfNS7_10__identityEEEvT0_T1_T2_T3_T4_T6_:
	.zero		937


//--------------------- .nv.constant0._ZN3cub18CUB_300001_SM_10006detail6reduce28DeviceReduceSingleTileKernelINS2_10policy_hubIfjN4cuda3std3__44plusIfEEE10Policy1000EPfPdiS9_dfNS7_10__identityEEEvT0_T1_T2_T3_T4_T6_ --------------------------
	.section	.nv.constant0._ZN3cub18CUB_300001_SM_10006detail6reduce28DeviceReduceSingleTileKernelINS2_10policy_hubIfjN4cuda3std3__44plusIfEEE10Policy1000EPfPdiS9_dfNS7_10__identityEEEvT0_T1_T2_T3_T4_T6_,"a",@progbits
	.sectionflags	@""
	.align	4
.nv.constant0._ZN3cub18CUB_300001_SM_10006detail6reduce28DeviceReduceSingleTileKernelINS2_10policy_hubIfjN4cuda3std3__44plusIfEEE10Policy1000EPfPdiS9_dfNS7_10__identityEEEvT0_T1_T2_T3_T4_T6_:
	.zero		929


//--------------------- .nv.constant0._ZN3cub18CUB_300001_SM_10006detail6reduce18DeviceReduceKernelINS2_10policy_hubIfjN4cuda3std3__44plusIfEEE10Policy1000EN6thrust24THRUST_300001_SM_1000_NS6detail15normal_iteratorINSD_10device_ptrIfEEEEjS9_fNS7_10__identityEEEvT0_PT3_T1_NS0_13GridEvenShareISN_EET2_T4_ --------------------------
	.section	.nv.constant0._ZN3cub18CUB_300001_SM_10006detail6reduce18DeviceReduceKernelINS2_10policy_hubIfjN4cuda3std3__44plusIfEEE10Policy1000EN6thrust24THRUST_300001_SM_1000_NS6detail15normal_iteratorINSD_10device_ptrIfEEEEjS9_fNS7_10__identityEEEvT0_PT3_T1_NS0_13GridEvenShareISN_EET2_T4_,"a",@progbits
	.sectionflags	@""
	.align	4
.nv.constant0._ZN3cub18CUB_300001_SM_10006detail6reduce18DeviceReduceKernelINS2_10policy_hubIfjN4cuda3std3__44plusIfEEE10Policy1000EN6thrust24THRUST_300001_SM_1000_NS6detail15normal_iteratorINSD_10device_ptrIfEEEEjS9_fNS7_10__identityEEEvT0_PT3_T1_NS0_13GridEvenShareISN_EET2_T4_:
	.zero		958


//--------------------- .nv.constant0._ZN3cub18CUB_300001_SM_10006detail6reduce28DeviceReduceSingleTileKernelINS2_10policy_hubIfjN4cuda3std3__44plusIfEEE10Policy1000EN6thrust24THRUST_300001_SM_1000_NS6detail15normal_iteratorINSD_10device_ptrIfEEEEPdjS9_dfNS7_10__identityEEEvT0_T1_T2_T3_T4_T6_ --------------------------
	.section	.nv.constant0._ZN3cub18CUB_300001_SM_10006detail6reduce28DeviceReduceSingleTileKernelINS2_10policy_hubIfjN4cuda3std3__44plusIfEEE10Policy1000EN6thrust24THRUST_300001_SM_1000_NS6detail15normal_iteratorINSD_10device_ptrIfEEEEPdjS9_dfNS7_10__identityEEEvT0_T1_T2_T3_T4_T6_,"a",@progbits
	.sectionflags	@""
	.align	4
.nv.constant0._ZN3cub18CUB_300001_SM_10006detail6reduce28DeviceReduceSingleTileKernelINS2_10policy_hubIfjN4cuda3std3__44plusIfEEE10Policy1000EN6thrust24THRUST_300001_SM_1000_NS6detail15normal_iteratorINSD_10device_ptrIfEEEEPdjS9_dfNS7_10__identityEEEvT0_T1_T2_T3_T4_T6_:
	.zero		929


//--------------------- .nv.constant0._ZN3cub18CUB_300001_SM_10006detail9transform16transform_kernelINS2_10policy_hubILb1EN4cuda3std3__45tupleIJN6thrust24THRUST_300001_SM_1000_NS6detail15normal_iteratorINSA_10device_ptrIfEEEEEEEE10policy1000El9my_squareSF_JPfEEEvT0_iT1_T2_DpNS2_10kernel_argIT3_EE --------------------------
	.section	.nv.constant0._ZN3cub18CUB_300001_SM_10006detail9transform16transform_kernelINS2_10policy_hubILb1EN4cuda3std3__45tupleIJN6thrust24THRUST_300001_SM_1000_NS6detail15normal_iteratorINSA_10device_ptrIfEEEEEEEE10policy1000El9my_squareSF_JPfEEEvT0_iT1_T2_DpNS2_10kernel_argIT3_EE,"a",@progbits
	.sectionflags	@""
	.align	4
.nv.constant0._ZN3cub18CUB_300001_SM_10006detail9transform16transform_kernelINS2_10policy_hubILb1EN4cuda3std3__45tupleIJN6thrust24THRUST_300001_SM_1000_NS6detail15normal_iteratorINSA_10device_ptrIfEEEEEEEE10policy1000El9my_squareSF_JPfEEEvT0_iT1_T2_DpNS2_10kernel_argIT3_EE:
	.zero		936


//--------------------- .nv.constant0._ZN3cub18CUB_300001_SM_10006detail9transform16transform_kernelINS2_10policy_hubILb1EN4cuda3std3__45tupleIJN6thrust24THRUST_300001_SM_1000_NS6detail15normal_iteratorINSA_10device_ptrIfEEEEEEEE10policy1000Ei9my_squareSF_JPfEEEvT0_iT1_T2_DpNS2_10kernel_argIT3_EE --------------------------
	.section	.nv.constant0._ZN3cub18CUB_300001_SM_10006detail9transform16transform_kernelINS2_10policy_hubILb1EN4cuda3std3__45tupleIJN6thrust24THRUST_300001_SM_1000_NS6detail15normal_iteratorINSA_10device_ptrIfEEEEEEEE10policy1000Ei9my_squareSF_JPfEEEvT0_iT1_T2_DpNS2_10kernel_argIT3_EE,"a",@progbits
	.sectionflags	@""
	.align	4
.nv.constant0._ZN3cub18CUB_300001_SM_10006detail9transform16transform_kernelINS2_10policy_hubILb1EN4cuda3std3__45tupleIJN6thrust24THRUST_300001_SM_1000_NS6detail15normal_iteratorINSA_10device_ptrIfEEEEEEEE10policy1000Ei9my_squareSF_JPfEEEvT0_iT1_T2_DpNS2_10kernel_argIT3_EE:
	.zero		936


//--------------------- .nv.constant0._ZN3cub18CUB_300001_SM_10006detail11EmptyKernelIvEEvv --------------------------
	.section	.nv.constant0._ZN3cub18CUB_300001_SM_10006detail11EmptyKernelIvEEvv,"a",@progbits
	.sectionflags	@""
	.align	4
.nv.constant0._ZN3cub18CUB_300001_SM_10006detail11EmptyKernelIvEEvv:
	.zero		896


//--------------------- SYMBOLS --------------------------

	.type		.nv.reservedSmem.offset0,@object
	.size		.nv.reservedSmem.offset0,0x4
	.type		.nv.reservedSmem.cap,@object
	.size		.nv.reservedSmem.cap,0x4
